	.target	sm_80

	.elftype	@"ET_EXEC"


//--------------------- .note.nv.tkinfo           --------------------------
	.section	.note.nv.tkinfo,"",@"SHT_NOTE"
	.sectionflags	@"SHF_NOTE_NV_TKINFO"
	.tkinfo
        /*0018*/ 	.word	0x00000002
        /*0030*/ 	.string	""
        /*0030*/ 	.string	"ptxas"
        /*0030*/ 	.string	"Cuda compilation tools, release 13.0, V13.0.88"
        /*0030*/ 	.string	"Build cuda_13.0.r13.0/compiler.36424714_0"
        /*0030*/ 	.string	"-arch sm_80 -m 64 "



//--------------------- .note.nv.cuinfo           --------------------------
	.section	.note.nv.cuinfo,"",@"SHT_NOTE"
	.sectionflags	@"SHF_NOTE_NV_CUINFO"
        /*0018*/ 	.short	0x0002
        /*001a*/ 	.short	0x0050
        /*001c*/ 	.short	0x0082
	.zero		2


//--------------------- .nv.info                  --------------------------
	.section	.nv.info,"",@"SHT_CUDA_INFO"
	.align	4


	//----- nvinfo : EIATTR_REGCOUNT
	.align		4
        /*0000*/ 	.byte	0x04, 0x2f
        /*0002*/ 	.short	(.L_12 - .L_11)
	.align		4
.L_11:
        /*0004*/ 	.word	index@(_ZN5flash25flash_bwd_dot_do_o_kernelILb1E23Flash_bwd_kernel_traitsILi32ELi128ELi128ELi8ELi4ELi4ELi4ELb0ELb0EN7cutlass10bfloat16_tE19Flash_kernel_traitsILi32ELi128ELi128ELi8ES3_EEEEvNS_16Flash_bwd_paramsE)
        /*0008*/ 	.word	0x00000022


	//----- nvinfo : EIATTR_FRAME_SIZE
	.align		4
.L_12:
        /*000c*/ 	.byte	0x04, 0x11
        /*000e*/ 	.short	(.L_14 - .L_13)
	.align		4
.L_13:
        /*0010*/ 	.word	index@(_ZN5flash25flash_bwd_dot_do_o_kernelILb1E23Flash_bwd_kernel_traitsILi32ELi128ELi128ELi8ELi4ELi4ELi4ELb0ELb0EN7cutlass10bfloat16_tE19Flash_kernel_traitsILi32ELi128ELi128ELi8ES3_EEEEvNS_16Flash_bwd_paramsE)
        /*0014*/ 	.word	0x00000000


	//----- nvinfo : EIATTR_REGCOUNT
	.align		4
.L_14:
        /*0018*/ 	.byte	0x04, 0x2f
        /*001a*/ 	.short	(.L_16 - .L_15)
	.align		4
.L_15:
        /*001c*/ 	.word	index@(_ZN5flash25flash_bwd_dot_do_o_kernelILb0E23Flash_bwd_kernel_traitsILi32ELi128ELi128ELi8ELi4ELi4ELi4ELb0ELb0EN7cutlass10bfloat16_tE19Flash_kernel_traitsILi32ELi128ELi128ELi8ES3_EEEEvNS_16Flash_bwd_paramsE)
        /*0020*/ 	.word	0x0000001e


	//----- nvinfo : EIATTR_FRAME_SIZE
	.align		4
.L_16:
        /*0024*/ 	.byte	0x04, 0x11
        /*0026*/ 	.short	(.L_18 - .L_17)
	.align		4
.L_17:
        /*0028*/ 	.word	index@(_ZN5flash25flash_bwd_dot_do_o_kernelILb0E23Flash_bwd_kernel_traitsILi32ELi128ELi128ELi8ELi4ELi4ELi4ELb0ELb0EN7cutlass10bfloat16_tE19Flash_kernel_traitsILi32ELi128ELi128ELi8ES3_EEEEvNS_16Flash_bwd_paramsE)
        /*002c*/ 	.word	0x00000000


	//----- nvinfo : EIATTR_REGCOUNT
	.align		4
.L_18:
        /*0030*/ 	.byte	0x04, 0x2f
        /*0032*/ 	.short	(.L_20 - .L_19)
	.align		4
.L_19:
        /*0034*/ 	.word	index@(_ZN5flash44flash_bwd_dq_dk_dv_loop_seqk_parallel_kernelI23Flash_bwd_kernel_traitsILi32ELi128ELi128ELi8ELi4ELi4ELi4ELb0ELb0EN7cutlass10bfloat16_tE19Flash_kernel_traitsILi32ELi128ELi128ELi8ES3_EELb0ELb1ELb0ELb1ELb0ELb0ELb1EEEvNS_16Flash_bwd_paramsE)
        /*0038*/ 	.word	0x000000ff


	//----- nvinfo : EIATTR_FRAME_SIZE
	.align		4
.L_20:
        /*003c*/ 	.byte	0x04, 0x11
        /*003e*/ 	.short	(.L_22 - .L_21)
	.align		4
.L_21:
        /*0040*/ 	.word	index@(_ZN5flash44flash_bwd_dq_dk_dv_loop_seqk_parallel_kernelI23Flash_bwd_kernel_traitsILi32ELi128ELi128ELi8ELi4ELi4ELi4ELb0ELb0EN7cutlass10bfloat16_tE19Flash_kernel_traitsILi32ELi128ELi128ELi8ES3_EELb0ELb1ELb0ELb1ELb0ELb0ELb1EEEvNS_16Flash_bwd_paramsE)
        /*0044*/ 	.word	0x00000150


	//----- nvinfo : EIATTR_REGCOUNT
	.align		4
.L_22:
        /*0048*/ 	.byte	0x04, 0x2f
        /*004a*/ 	.short	(.L_24 - .L_23)
	.align		4
.L_23:
        /*004c*/ 	.word	index@(_ZN5flash44flash_bwd_dq_dk_dv_loop_seqk_parallel_kernelI23Flash_bwd_kernel_traitsILi32ELi128ELi128ELi8ELi4ELi4ELi4ELb0ELb0EN7cutlass10bfloat16_tE19Flash_kernel_traitsILi32ELi128ELi128ELi8ES3_EELb1ELb1ELb0ELb1ELb0ELb0ELb0EEEvNS_16Flash_bwd_paramsE)
        /*0050*/ 	.word	0x000000ff


	//----- nvinfo : EIATTR_FRAME_SIZE
	.align		4
.L_24:
        /*0054*/ 	.byte	0x04, 0x11
        /*0056*/ 	.short	(.L_26 - .L_25)
	.align		4
.L_25:
        /*0058*/ 	.word	index@(_ZN5flash44flash_bwd_dq_dk_dv_loop_seqk_parallel_kernelI23Flash_bwd_kernel_traitsILi32ELi128ELi128ELi8ELi4ELi4ELi4ELb0ELb0EN7cutlass10bfloat16_tE19Flash_kernel_traitsILi32ELi128ELi128ELi8ES3_EELb1ELb1ELb0ELb1ELb0ELb0ELb0EEEvNS_16Flash_bwd_paramsE)
        /*005c*/ 	.word	0x00000030


	//----- nvinfo : EIATTR_REGCOUNT
	.align		4
.L_26:
        /*0060*/ 	.byte	0x04, 0x2f
        /*0062*/ 	.short	(.L_28 - .L_27)
	.align		4
.L_27:
        /*0064*/ 	.word	index@(_ZN5flash44flash_bwd_dq_dk_dv_loop_seqk_parallel_kernelI23Flash_bwd_kernel_traitsILi32ELi128ELi128ELi8ELi4ELi4ELi4ELb0ELb0EN7cutlass10bfloat16_tE19Flash_kernel_traitsILi32ELi128ELi128ELi8ES3_EELb0ELb1ELb0ELb0ELb0ELb1ELb1EEEvNS_16Flash_bwd_paramsE)
        /*0068*/ 	.word	0x000000ff


	//----- nvinfo : EIATTR_FRAME_SIZE
	.align		4
.L_28:
        /*006c*/ 	.byte	0x04, 0x11
        /*006e*/ 	.short	(.L_30 - .L_29)
	.align		4
.L_29:
        /*0070*/ 	.word	index@(_ZN5flash44flash_bwd_dq_dk_dv_loop_seqk_parallel_kernelI23Flash_bwd_kernel_traitsILi32ELi128ELi128ELi8ELi4ELi4ELi4ELb0ELb0EN7cutlass10bfloat16_tE19Flash_kernel_traitsILi32ELi128ELi128ELi8ES3_EELb0ELb1ELb0ELb0ELb0ELb1ELb1EEEvNS_16Flash_bwd_paramsE)
        /*0074*/ 	.word	0x000000c0


	//----- nvinfo : EIATTR_REGCOUNT
	.align		4
.L_30:
        /*0078*/ 	.byte	0x04, 0x2f
        /*007a*/ 	.short	(.L_32 - .L_31)
	.align		4
.L_31:
        /*007c*/ 	.word	index@(_ZN5flash44flash_bwd_dq_dk_dv_loop_seqk_parallel_kernelI23Flash_bwd_kernel_traitsILi32ELi128ELi128ELi8ELi4ELi4ELi4ELb0ELb0EN7cutlass10bfloat16_tE19Flash_kernel_traitsILi32ELi128ELi128ELi8ES3_EELb1ELb1ELb0ELb0ELb0ELb1ELb0EEEvNS_16Flash_bwd_paramsE)
        /*0080*/ 	.word	0x000000ff


	//----- nvinfo : EIATTR_FRAME_SIZE
	.align		4
.L_32:
        /*0084*/ 	.byte	0x04, 0x11
        /*0086*/ 	.short	(.L_34 - .L_33)
	.align		4
.L_33:
        /*0088*/ 	.word	index@(_ZN5flash44flash_bwd_dq_dk_dv_loop_seqk_parallel_kernelI23Flash_bwd_kernel_traitsILi32ELi128ELi128ELi8ELi4ELi4ELi4ELb0ELb0EN7cutlass10bfloat16_tE19Flash_kernel_traitsILi32ELi128ELi128ELi8ES3_EELb1ELb1ELb0ELb0ELb0ELb1ELb0EEEvNS_16Flash_bwd_paramsE)
        /*008c*/ 	.word	0x00000000


	//----- nvinfo : EIATTR_REGCOUNT
	.align		4
.L_34:
        /*0090*/ 	.byte	0x04, 0x2f
        /*0092*/ 	.short	(.L_36 - .L_35)
	.align		4
.L_35:
        /*0094*/ 	.word	index@(_ZN5flash44flash_bwd_dq_dk_dv_loop_seqk_parallel_kernelI23Flash_bwd_kernel_traitsILi32ELi128ELi128ELi8ELi4ELi4ELi4ELb0ELb0EN7cutlass10bfloat16_tE19Flash_kernel_traitsILi32ELi128ELi128ELi8ES3_EELb0ELb1ELb0ELb0ELb1ELb1ELb1EEEvNS_16Flash_bwd_paramsE)
        /*0098*/ 	.word	0x000000ff


	//----- nvinfo : EIATTR_FRAME_SIZE
	.align		4
.L_36:
        /*009c*/ 	.byte	0x04, 0x11
        /*009e*/ 	.short	(.L_38 - .L_37)
	.align		4
.L_37:
        /*00a0*/ 	.word	index@(_ZN5flash44flash_bwd_dq_dk_dv_loop_seqk_parallel_kernelI23Flash_bwd_kernel_traitsILi32ELi128ELi128ELi8ELi4ELi4ELi4ELb0ELb0EN7cutlass10bfloat16_tE19Flash_kernel_traitsILi32ELi128ELi128ELi8ES3_EELb0ELb1ELb0ELb0ELb1ELb1ELb1EEEvNS_16Flash_bwd_paramsE)
        /*00a4*/ 	.word	0x00000090


	//----- nvinfo : EIATTR_REGCOUNT
	.align		4
.L_38:
        /*00a8*/ 	.byte	0x04, 0x2f
        /*00aa*/ 	.short	(.L_40 - .L_39)
	.align		4
.L_39:
        /*00ac*/ 	.word	index@(_ZN5flash44flash_bwd_dq_dk_dv_loop_seqk_parallel_kernelI23Flash_bwd_kernel_traitsILi32ELi128ELi128ELi8ELi4ELi4ELi4ELb0ELb0EN7cutlass10bfloat16_tE19Flash_kernel_traitsILi32ELi128ELi128ELi8ES3_EELb1ELb1ELb0ELb0ELb1ELb1ELb0EEEvNS_16Flash_bwd_paramsE)
        /*00b0*/ 	.word	0x000000fc


	//----- nvinfo : EIATTR_FRAME_SIZE
	.align		4
.L_40:
        /*00b4*/ 	.byte	0x04, 0x11
        /*00b6*/ 	.short	(.L_42 - .L_41)
	.align		4
.L_41:
        /*00b8*/ 	.word	index@(_ZN5flash44flash_bwd_dq_dk_dv_loop_seqk_parallel_kernelI23Flash_bwd_kernel_traitsILi32ELi128ELi128ELi8ELi4ELi4ELi4ELb0ELb0EN7cutlass10bfloat16_tE19Flash_kernel_traitsILi32ELi128ELi128ELi8ES3_EELb1ELb1ELb0ELb0ELb1ELb1ELb0EEEvNS_16Flash_bwd_paramsE)
        /*00bc*/ 	.word	0x00000000


	//----- nvinfo : EIATTR_REGCOUNT
	.align		4
.L_42:
        /*00c0*/ 	.byte	0x04, 0x2f
        /*00c2*/ 	.short	(.L_44 - .L_43)
	.align		4
.L_43:
        /*00c4*/ 	.word	index@(_ZN5flash44flash_bwd_dq_dk_dv_loop_seqk_parallel_kernelI23Flash_bwd_kernel_traitsILi32ELi128ELi128ELi8ELi4ELi4ELi4ELb0ELb0EN7cutlass10bfloat16_tE19Flash_kernel_traitsILi32ELi128ELi128ELi8ES3_EELb0ELb1ELb0ELb0ELb0ELb0ELb1EEEvNS_16Flash_bwd_paramsE)
        /*00c8*/ 	.word	0x000000ff


	//----- nvinfo : EIATTR_FRAME_SIZE
	.align		4
.L_44:
        /*00cc*/ 	.byte	0x04, 0x11
        /*00ce*/ 	.short	(.L_46 - .L_45)
	.align		4
.L_45:
        /*00d0*/ 	.word	index@(_ZN5flash44flash_bwd_dq_dk_dv_loop_seqk_parallel_kernelI23Flash_bwd_kernel_traitsILi32ELi128ELi128ELi8ELi4ELi4ELi4ELb0ELb0EN7cutlass10bfloat16_tE19Flash_kernel_traitsILi32ELi128ELi128ELi8ES3_EELb0ELb1ELb0ELb0ELb0ELb0ELb1EEEvNS_16Flash_bwd_paramsE)
        /*00d4*/ 	.word	0x000000d0


	//----- nvinfo : EIATTR_REGCOUNT
	.align		4
.L_46:
        /*00d8*/ 	.byte	0x04, 0x2f
        /*00da*/ 	.short	(.L_48 - .L_47)
	.align		4
.L_47:
        /*00dc*/ 	.word	index@(_ZN5flash44flash_bwd_dq_dk_dv_loop_seqk_parallel_kernelI23Flash_bwd_kernel_traitsILi32ELi128ELi128ELi8ELi4ELi4ELi4ELb0ELb0EN7cutlass10bfloat16_tE19Flash_kernel_traitsILi32ELi128ELi128ELi8ES3_EELb1ELb1ELb0ELb0ELb0ELb0ELb0EEEvNS_16Flash_bwd_paramsE)
        /*00e0*/ 	.word	0x000000ff


	//----- nvinfo : EIATTR_FRAME_SIZE
	.align		4
.L_48:
        /*00e4*/ 	.byte	0x04, 0x11
        /*00e6*/ 	.short	(.L_50 - .L_49)
	.align		4
.L_49:
        /*00e8*/ 	.word	index@(_ZN5flash44flash_bwd_dq_dk_dv_loop_seqk_parallel_kernelI23Flash_bwd_kernel_traitsILi32ELi128ELi128ELi8ELi4ELi4ELi4ELb0ELb0EN7cutlass10bfloat16_tE19Flash_kernel_traitsILi32ELi128ELi128ELi8ES3_EELb1ELb1ELb0ELb0ELb0ELb0ELb0EEEvNS_16Flash_bwd_paramsE)
        /*00ec*/ 	.word	0x00000000


	//----- nvinfo : EIATTR_REGCOUNT
	.align		4
.L_50:
        /*00f0*/ 	.byte	0x04, 0x2f
        /*00f2*/ 	.short	(.L_52 - .L_51)
	.align		4
.L_51:
        /*00f4*/ 	.word	index@(_ZN5flash27flash_bwd_convert_dq_kernelI23Flash_bwd_kernel_traitsILi32ELi128ELi128ELi8ELi4ELi4ELi4ELb0ELb0EN7cutlass10bfloat16_tE19Flash_kernel_traitsILi32ELi128ELi128ELi8ES3_EEEEvNS_16Flash_bwd_paramsEi)
        /*00f8*/ 	.word	0x00000030


	//----- nvinfo : EIATTR_FRAME_SIZE
	.align		4
.L_52:
        /*00fc*/ 	.byte	0x04, 0x11
        /*00fe*/ 	.short	(.L_54 - .L_53)
	.align		4
.L_53:
        /*0100*/ 	.word	index@(_ZN5flash27flash_bwd_convert_dq_kernelI23Flash_bwd_kernel_traitsILi32ELi128ELi128ELi8ELi4ELi4ELi4ELb0ELb0EN7cutlass10bfloat16_tE19Flash_kernel_traitsILi32ELi128ELi128ELi8ES3_EEEEvNS_16Flash_bwd_paramsEi)
        /*0104*/ 	.word	0x00000000


	//----- nvinfo : EIATTR_REGCOUNT
	.align		4
.L_54:
        /*0108*/ 	.byte	0x04, 0x2f
        /*010a*/ 	.short	(.L_56 - .L_55)
	.align		4
.L_55:
        /*010c*/ 	.word	index@(_ZN5flash25flash_bwd_dot_do_o_kernelILb1E23Flash_bwd_kernel_traitsILi32ELi128ELi128ELi8ELi4ELi4ELi4ELb1ELb0EN7cutlass10bfloat16_tE19Flash_kernel_traitsILi32ELi128ELi128ELi8ES3_EEEEvNS_16Flash_bwd_paramsE)
        /*0110*/ 	.word	0x00000022


	//----- nvinfo : EIATTR_FRAME_SIZE
	.align		4
.L_56:
        /*0114*/ 	.byte	0x04, 0x11
        /*0116*/ 	.short	(.L_58 - .L_57)
	.align		4
.L_57:
        /*0118*/ 	.word	index@(_ZN5flash25flash_bwd_dot_do_o_kernelILb1E23Flash_bwd_kernel_traitsILi32ELi128ELi128ELi8ELi4ELi4ELi4ELb1ELb0EN7cutlass10bfloat16_tE19Flash_kernel_traitsILi32ELi128ELi128ELi8ES3_EEEEvNS_16Flash_bwd_paramsE)
        /*011c*/ 	.word	0x00000000


	//----- nvinfo : EIATTR_REGCOUNT
	.align		4
.L_58:
        /*0120*/ 	.byte	0x04, 0x2f
        /*0122*/ 	.short	(.L_60 - .L_59)
	.align		4
.L_59:
        /*0124*/ 	.word	index@(_ZN5flash25flash_bwd_dot_do_o_kernelILb0E23Flash_bwd_kernel_traitsILi32ELi128ELi128ELi8ELi4ELi4ELi4ELb1ELb0EN7cutlass10bfloat16_tE19Flash_kernel_traitsILi32ELi128ELi128ELi8ES3_EEEEvNS_16Flash_bwd_paramsE)
        /*0128*/ 	.word	0x0000001e


	//----- nvinfo : EIATTR_FRAME_SIZE
	.align		4
.L_60:
        /*012c*/ 	.byte	0x04, 0x11
        /*012e*/ 	.short	(.L_62 - .L_61)
	.align		4
.L_61:
        /*0130*/ 	.word	index@(_ZN5flash25flash_bwd_dot_do_o_kernelILb0E23Flash_bwd_kernel_traitsILi32ELi128ELi128ELi8ELi4ELi4ELi4ELb1ELb0EN7cutlass10bfloat16_tE19Flash_kernel_traitsILi32ELi128ELi128ELi8ES3_EEEEvNS_16Flash_bwd_paramsE)
        /*0134*/ 	.word	0x00000000


	//----- nvinfo : EIATTR_REGCOUNT
	.align		4
.L_62:
        /*0138*/ 	.byte	0x04, 0x2f
        /*013a*/ 	.short	(.L_64 - .L_63)
	.align		4
.L_63:
        /*013c*/ 	.word	index@(_ZN5flash44flash_bwd_dq_dk_dv_loop_seqk_parallel_kernelI23Flash_bwd_kernel_traitsILi32ELi128ELi128ELi8ELi4ELi4ELi4ELb1ELb0EN7cutlass10bfloat16_tE19Flash_kernel_traitsILi32ELi128ELi128ELi8ES3_EELb0ELb1ELb0ELb1ELb0ELb0ELb1EEEvNS_16Flash_bwd_paramsE)
        /*0140*/ 	.word	0x000000ff


	//----- nvinfo : EIATTR_FRAME_SIZE
	.align		4
.L_64:
        /*0144*/ 	.byte	0x04, 0x11
        /*0146*/ 	.short	(.L_66 - .L_65)
	.align		4
.L_65:
        /*0148*/ 	.word	index@(_ZN5flash44flash_bwd_dq_dk_dv_loop_seqk_parallel_kernelI23Flash_bwd_kernel_traitsILi32ELi128ELi128ELi8ELi4ELi4ELi4ELb1ELb0EN7cutlass10bfloat16_tE19Flash_kernel_traitsILi32ELi128ELi128ELi8ES3_EELb0ELb1ELb0ELb1ELb0ELb0ELb1EEEvNS_16Flash_bwd_paramsE)
        /*014c*/ 	.word	0x00000140


	//----- nvinfo : EIATTR_REGCOUNT
	.align		4
.L_66:
        /*0150*/ 	.byte	0x04, 0x2f
        /*0152*/ 	.short	(.L_68 - .L_67)
	.align		4
.L_67:
        /*0154*/ 	.word	index@(_ZN5flash44flash_bwd_dq_dk_dv_loop_seqk_parallel_kernelI23Flash_bwd_kernel_traitsILi32ELi128ELi128ELi8ELi4ELi4ELi4ELb1ELb0EN7cutlass10bfloat16_tE19Flash_kernel_traitsILi32ELi128ELi128ELi8ES3_EELb1ELb1ELb0ELb1ELb0ELb0ELb0EEEvNS_16Flash_bwd_paramsE)
        /*0158*/ 	.word	0x000000ff


	//----- nvinfo : EIATTR_FRAME_SIZE
	.align		4
.L_68:
        /*015c*/ 	.byte	0x04, 0x11
        /*015e*/ 	.short	(.L_70 - .L_69)
	.align		4
.L_69:
        /*0160*/ 	.word	index@(_ZN5flash44flash_bwd_dq_dk_dv_loop_seqk_parallel_kernelI23Flash_bwd_kernel_traitsILi32ELi128ELi128ELi8ELi4ELi4ELi4ELb1ELb0EN7cutlass10bfloat16_tE19Flash_kernel_traitsILi32ELi128ELi128ELi8ES3_EELb1ELb1ELb0ELb1ELb0ELb0ELb0EEEvNS_16Flash_bwd_paramsE)
        /*0164*/ 	.word	0x000000a8


	//----- nvinfo : EIATTR_REGCOUNT
	.align		4
.L_70:
        /*0168*/ 	.byte	0x04, 0x2f
        /*016a*/ 	.short	(.L_72 - .L_71)
	.align		4
.L_71:
        /*016c*/ 	.word	index@(_ZN5flash44flash_bwd_dq_dk_dv_loop_seqk_parallel_kernelI23Flash_bwd_kernel_traitsILi32ELi128ELi128ELi8ELi4ELi4ELi4ELb1ELb0EN7cutlass10bfloat16_tE19Flash_kernel_traitsILi32ELi128ELi128ELi8ES3_EELb0ELb1ELb0ELb0ELb0ELb1ELb1EEEvNS_16Flash_bwd_paramsE)
        /*0170*/ 	.word	0x000000ff


	//----- nvinfo : EIATTR_FRAME_SIZE
	.align		4
.L_72:
        /*0174*/ 	.byte	0x04, 0x11
        /*0176*/ 	.short	(.L_74 - .L_73)
	.align		4
.L_73:
        /*0178*/ 	.word	index@(_ZN5flash44flash_bwd_dq_dk_dv_loop_seqk_parallel_kernelI23Flash_bwd_kernel_traitsILi32ELi128ELi128ELi8ELi4ELi4ELi4ELb1ELb0EN7cutlass10bfloat16_tE19Flash_kernel_traitsILi32ELi128ELi128ELi8ES3_EELb0ELb1ELb0ELb0ELb0ELb1ELb1EEEvNS_16Flash_bwd_paramsE)
        /*017c*/ 	.word	0x00000128


	//----- nvinfo : EIATTR_REGCOUNT
	.align		4
.L_74:
        /*0180*/ 	.byte	0x04, 0x2f
        /*0182*/ 	.short	(.L_76 - .L_75)
	.align		4
.L_75:
        /*0184*/ 	.word	index@(_ZN5flash44flash_bwd_dq_dk_dv_loop_seqk_parallel_kernelI23Flash_bwd_kernel_traitsILi32ELi128ELi128ELi8ELi4ELi4ELi4ELb1ELb0EN7cutlass10bfloat16_tE19Flash_kernel_traitsILi32ELi128ELi128ELi8ES3_EELb1ELb1ELb0ELb0ELb0ELb1ELb0EEEvNS_16Flash_bwd_paramsE)
        /*0188*/ 	.word	0x000000ff


	//----- nvinfo : EIATTR_FRAME_SIZE
	.align		4
.L_76:
        /*018c*/ 	.byte	0x04, 0x11
        /*018e*/ 	.short	(.L_78 - .L_77)
	.align		4
.L_77:
        /*0190*/ 	.word	index@(_ZN5flash44flash_bwd_dq_dk_dv_loop_seqk_parallel_kernelI23Flash_bwd_kernel_traitsILi32ELi128ELi128ELi8ELi4ELi4ELi4ELb1ELb0EN7cutlass10bfloat16_tE19Flash_kernel_traitsILi32ELi128ELi128ELi8ES3_EELb1ELb1ELb0ELb0ELb0ELb1ELb0EEEvNS_16Flash_bwd_paramsE)
        /*0194*/ 	.word	0x00000038


	//----- nvinfo : EIATTR_REGCOUNT
	.align		4
.L_78:
        /*0198*/ 	.byte	0x04, 0x2f
        /*019a*/ 	.short	(.L_80 - .L_79)
	.align		4
.L_79:
        /*019c*/ 	.word	index@(_ZN5flash44flash_bwd_dq_dk_dv_loop_seqk_parallel_kernelI23Flash_bwd_kernel_traitsILi32ELi128ELi128ELi8ELi4ELi4ELi4ELb1ELb0EN7cutlass10bfloat16_tE19Flash_kernel_traitsILi32ELi128ELi128ELi8ES3_EELb0ELb1ELb0ELb0ELb1ELb1ELb1EEEvNS_16Flash_bwd_paramsE)
        /*01a0*/ 	.word	0x000000ff


	//----- nvinfo : EIATTR_FRAME_SIZE
	.align		4
.L_80:
        /*01a4*/ 	.byte	0x04, 0x11
        /*01a6*/ 	.short	(.L_82 - .L_81)
	.align		4
.L_81:
        /*01a8*/ 	.word	index@(_ZN5flash44flash_bwd_dq_dk_dv_loop_seqk_parallel_kernelI23Flash_bwd_kernel_traitsILi32ELi128ELi128ELi8ELi4ELi4ELi4ELb1ELb0EN7cutlass10bfloat16_tE19Flash_kernel_traitsILi32ELi128ELi128ELi8ES3_EELb0ELb1ELb0ELb0ELb1ELb1ELb1EEEvNS_16Flash_bwd_paramsE)
        /*01ac*/ 	.word	0x000000f8


	//----- nvinfo : EIATTR_REGCOUNT
	.align		4
.L_82:
        /*01b0*/ 	.byte	0x04, 0x2f
        /*01b2*/ 	.short	(.L_84 - .L_83)
	.align		4
.L_83:
        /*01b4*/ 	.word	index@(_ZN5flash44flash_bwd_dq_dk_dv_loop_seqk_parallel_kernelI23Flash_bwd_kernel_traitsILi32ELi128ELi128ELi8ELi4ELi4ELi4ELb1ELb0EN7cutlass10bfloat16_tE19Flash_kernel_traitsILi32ELi128ELi128ELi8ES3_EELb1ELb1ELb0ELb0ELb1ELb1ELb0EEEvNS_16Flash_bwd_paramsE)
        /*01b8*/ 	.word	0x000000ff


	//----- nvinfo : EIATTR_FRAME_SIZE
	.align		4
.L_84:
        /*01bc*/ 	.byte	0x04, 0x11
        /*01be*/ 	.short	(.L_86 - .L_85)
	.align		4
.L_85:
        /*01c0*/ 	.word	index@(_ZN5flash44flash_bwd_dq_dk_dv_loop_seqk_parallel_kernelI23Flash_bwd_kernel_traitsILi32ELi128ELi128ELi8ELi4ELi4ELi4ELb1ELb0EN7cutlass10bfloat16_tE19Flash_kernel_traitsILi32ELi128ELi128ELi8ES3_EELb1ELb1ELb0ELb0ELb1ELb1ELb0EEEvNS_16Flash_bwd_paramsE)
        /*01c4*/ 	.word	0x00000000


	//----- nvinfo : EIATTR_REGCOUNT
	.align		4
.L_86:
        /*01c8*/ 	.byte	0x04, 0x2f
        /*01ca*/ 	.short	(.L_88 - .L_87)
	.align		4
.L_87:
        /*01cc*/ 	.word	index@(_ZN5flash44flash_bwd_dq_dk_dv_loop_seqk_parallel_kernelI23Flash_bwd_kernel_traitsILi32ELi128ELi128ELi8ELi4ELi4ELi4ELb1ELb0EN7cutlass10bfloat16_tE19Flash_kernel_traitsILi32ELi128ELi128ELi8ES3_EELb0ELb1ELb0ELb0ELb0ELb0ELb1EEEvNS_16Flash_bwd_paramsE)
        /*01d0*/ 	.word	0x000000ff


	//----- nvinfo : EIATTR_FRAME_SIZE
	.align		4
.L_88:
        /*01d4*/ 	.byte	0x04, 0x11
        /*01d6*/ 	.short	(.L_90 - .L_89)
	.align		4
.L_89:
        /*01d8*/ 	.word	index@(_ZN5flash44flash_bwd_dq_dk_dv_loop_seqk_parallel_kernelI23Flash_bwd_kernel_traitsILi32ELi128ELi128ELi8ELi4ELi4ELi4ELb1ELb0EN7cutlass10bfloat16_tE19Flash_kernel_traitsILi32ELi128ELi128ELi8ES3_EELb0ELb1ELb0ELb0ELb0ELb0ELb1EEEvNS_16Flash_bwd_paramsE)
        /*01dc*/ 	.word	0x00000138


	//----- nvinfo : EIATTR_REGCOUNT
	.align		4
.L_90:
        /*01e0*/ 	.byte	0x04, 0x2f
        /*01e2*/ 	.short	(.L_92 - .L_91)
	.align		4
.L_91:
        /*01e4*/ 	.word	index@(_ZN5flash44flash_bwd_dq_dk_dv_loop_seqk_parallel_kernelI23Flash_bwd_kernel_traitsILi32ELi128ELi128ELi8ELi4ELi4ELi4ELb1ELb0EN7cutlass10bfloat16_tE19Flash_kernel_traitsILi32ELi128ELi128ELi8ES3_EELb1ELb1ELb0ELb0ELb0ELb0ELb0EEEvNS_16Flash_bwd_paramsE)
        /*01e8*/ 	.word	0x000000ff


	//----- nvinfo : EIATTR_FRAME_SIZE
	.align		4
.L_92:
        /*01ec*/ 	.byte	0x04, 0x11
        /*01ee*/ 	.short	(.L_94 - .L_93)
	.align		4
.L_93:
        /*01f0*/ 	.word	index@(_ZN5flash44flash_bwd_dq_dk_dv_loop_seqk_parallel_kernelI23Flash_bwd_kernel_traitsILi32ELi128ELi128ELi8ELi4ELi4ELi4ELb1ELb0EN7cutlass10bfloat16_tE19Flash_kernel_traitsILi32ELi128ELi128ELi8ES3_EELb1ELb1ELb0ELb0ELb0ELb0ELb0EEEvNS_16Flash_bwd_paramsE)
        /*01f4*/ 	.word	0x00000040


	//----- nvinfo : EIATTR_REGCOUNT
	.align		4
.L_94:
        /*01f8*/ 	.byte	0x04, 0x2f
        /*01fa*/ 	.short	(.L_96 - .L_95)
	.align		4
.L_95:
        /*01fc*/ 	.word	index@(_ZN5flash27flash_bwd_convert_dq_kernelI23Flash_bwd_kernel_traitsILi32ELi128ELi128ELi8ELi4ELi4ELi4ELb1ELb0EN7cutlass10bfloat16_tE19Flash_kernel_traitsILi32ELi128ELi128ELi8ES3_EEEEvNS_16Flash_bwd_paramsEi)
        /*0200*/ 	.word	0x00000030


	//----- nvinfo : EIATTR_FRAME_SIZE
	.align		4
.L_96:
        /*0204*/ 	.byte	0x04, 0x11
        /*0206*/ 	.short	(.L_98 - .L_97)
	.align		4
.L_97:
        /*0208*/ 	.word	index@(_ZN5flash27flash_bwd_convert_dq_kernelI23Flash_bwd_kernel_traitsILi32ELi128ELi128ELi8ELi4ELi4ELi4ELb1ELb0EN7cutlass10bfloat16_tE19Flash_kernel_traitsILi32ELi128ELi128ELi8ES3_EEEEvNS_16Flash_bwd_paramsEi)
        /*020c*/ 	.word	0x00000000


	//----- nvinfo : EIATTR_REGCOUNT
	.align		4
.L_98:
        /*0210*/ 	.byte	0x04, 0x2f
        /*0212*/ 	.short	(.L_100 - .L_99)
	.align		4
.L_99:
        /*0214*/ 	.word	index@(_ZN5flash44flash_bwd_dq_dk_dv_loop_seqk_parallel_kernelI23Flash_bwd_kernel_traitsILi32ELi128ELi128ELi8ELi4ELi4ELi4ELb1ELb0EN7cutlass10bfloat16_tE19Flash_kernel_traitsILi32ELi128ELi128ELi8ES3_EELb0ELb1ELb0ELb1ELb0ELb0ELb0EEEvNS_16Flash_bwd_paramsE)
        /*0218*/ 	.word	0x000000ff


	//----- nvinfo : EIATTR_FRAME_SIZE
	.align		4
.L_100:
        /*021c*/ 	.byte	0x04, 0x11
        /*021e*/ 	.short	(.L_102 - .L_101)
	.align		4
.L_101:
        /*0220*/ 	.word	index@(_ZN5flash44flash_bwd_dq_dk_dv_loop_seqk_parallel_kernelI23Flash_bwd_kernel_traitsILi32ELi128ELi128ELi8ELi4ELi4ELi4ELb1ELb0EN7cutlass10bfloat16_tE19Flash_kernel_traitsILi32ELi128ELi128ELi8ES3_EELb0ELb1ELb0ELb1ELb0ELb0ELb0EEEvNS_16Flash_bwd_paramsE)
        /*0224*/ 	.word	0x00000060


	//----- nvinfo : EIATTR_REGCOUNT
	.align		4
.L_102:
        /*0228*/ 	.byte	0x04, 0x2f
        /*022a*/ 	.short	(.L_104 - .L_103)
	.align		4
.L_103:
        /*022c*/ 	.word	index@(_ZN5flash44flash_bwd_dq_dk_dv_loop_seqk_parallel_kernelI23Flash_bwd_kernel_traitsILi32ELi128ELi128ELi8ELi4ELi4ELi4ELb1ELb0EN7cutlass10bfloat16_tE19Flash_kernel_traitsILi32ELi128ELi128ELi8ES3_EELb0ELb1ELb0ELb0ELb0ELb1ELb0EEEvNS_16Flash_bwd_paramsE)
        /*0230*/ 	.word	0x000000ff


	//----- nvinfo : EIATTR_FRAME_SIZE
	.align		4
.L_104:
        /*0234*/ 	.byte	0x04, 0x11
        /*0236*/ 	.short	(.L_106 - .L_105)
	.align		4
.L_105:
        /*0238*/ 	.word	index@(_ZN5flash44flash_bwd_dq_dk_dv_loop_seqk_parallel_kernelI23Flash_bwd_kernel_traitsILi32ELi128ELi128ELi8ELi4ELi4ELi4ELb1ELb0EN7cutlass10bfloat16_tE19Flash_kernel_traitsILi32ELi128ELi128ELi8ES3_EELb0ELb1ELb0ELb0ELb0ELb1ELb0EEEvNS_16Flash_bwd_paramsE)
        /*023c*/ 	.word	0x00000040


	//----- nvinfo : EIATTR_REGCOUNT
	.align		4
.L_106:
        /*0240*/ 	.byte	0x04, 0x2f
        /*0242*/ 	.short	(.L_108 - .L_107)
	.align		4
.L_107:
        /*0244*/ 	.word	index@(_ZN5flash44flash_bwd_dq_dk_dv_loop_seqk_parallel_kernelI23Flash_bwd_kernel_traitsILi32ELi128ELi128ELi8ELi4ELi4ELi4ELb1ELb0EN7cutlass10bfloat16_tE19Flash_kernel_traitsILi32ELi128ELi128ELi8ES3_EELb0ELb1ELb0ELb0ELb1ELb1ELb0EEEvNS_16Flash_bwd_paramsE)
        /*0248*/ 	.word	0x000000ff


	//----- nvinfo : EIATTR_FRAME_SIZE
	.align		4
.L_108:
        /*024c*/ 	.byte	0x04, 0x11
        /*024e*/ 	.short	(.L_110 - .L_109)
	.align		4
.L_109:
        /*0250*/ 	.word	index@(_ZN5flash44flash_bwd_dq_dk_dv_loop_seqk_parallel_kernelI23Flash_bwd_kernel_traitsILi32ELi128ELi128ELi8ELi4ELi4ELi4ELb1ELb0EN7cutlass10bfloat16_tE19Flash_kernel_traitsILi32ELi128ELi128ELi8ES3_EELb0ELb1ELb0ELb0ELb1ELb1ELb0EEEvNS_16Flash_bwd_paramsE)
        /*0254*/ 	.word	0x00000000


	//----- nvinfo : EIATTR_REGCOUNT
	.align		4
.L_110:
        /*0258*/ 	.byte	0x04, 0x2f
        /*025a*/ 	.short	(.L_112 - .L_111)
	.align		4
.L_111:
        /*025c*/ 	.word	index@(_ZN5flash44flash_bwd_dq_dk_dv_loop_seqk_parallel_kernelI23Flash_bwd_kernel_traitsILi32ELi128ELi128ELi8ELi4ELi4ELi4ELb1ELb0EN7cutlass10bfloat16_tE19Flash_kernel_traitsILi32ELi128ELi128ELi8ES3_EELb0ELb1ELb0ELb0ELb0ELb0ELb0EEEvNS_16Flash_bwd_paramsE)
        /*0260*/ 	.word	0x000000ff


	//----- nvinfo : EIATTR_FRAME_SIZE
	.align		4
.L_112:
        /*0264*/ 	.byte	0x04, 0x11
        /*0266*/ 	.short	(.L_114 - .L_113)
	.align		4
.L_113:
        /*0268*/ 	.word	index@(_ZN5flash44flash_bwd_dq_dk_dv_loop_seqk_parallel_kernelI23Flash_bwd_kernel_traitsILi32ELi128ELi128ELi8ELi4ELi4ELi4ELb1ELb0EN7cutlass10bfloat16_tE19Flash_kernel_traitsILi32ELi128ELi128ELi8ES3_EELb0ELb1ELb0ELb0ELb0ELb0ELb0EEEvNS_16Flash_bwd_paramsE)
        /*026c*/ 	.word	0x00000050


	//----- nvinfo : EIATTR_MIN_STACK_SIZE
	.align		4
.L_114:
        /*0270*/ 	.byte	0x04, 0x12
        /*0272*/ 	.short	(.L_116 - .L_115)
	.align		4
.L_115:
        /*0274*/ 	.word	index@(_ZN5flash44flash_bwd_dq_dk_dv_loop_seqk_parallel_kernelI23Flash_bwd_kernel_traitsILi32ELi128ELi128ELi8ELi4ELi4ELi4ELb1ELb0EN7cutlass10bfloat16_tE19Flash_kernel_traitsILi32ELi128ELi128ELi8ES3_EELb0ELb1ELb0ELb0ELb0ELb0ELb0EEEvNS_16Flash_bwd_paramsE)
        /*0278*/ 	.word	0x00000050


	//----- nvinfo : EIATTR_MIN_STACK_SIZE
	.align		4
.L_116:
        /*027c*/ 	.byte	0x04, 0x12
        /*027e*/ 	.short	(.L_118 - .L_117)
	.align		4
.L_117:
        /*0280*/ 	.word	index@(_ZN5flash44flash_bwd_dq_dk_dv_loop_seqk_parallel_kernelI23Flash_bwd_kernel_traitsILi32ELi128ELi128ELi8ELi4ELi4ELi4ELb1ELb0EN7cutlass10bfloat16_tE19Flash_kernel_traitsILi32ELi128ELi128ELi8ES3_EELb0ELb1ELb0ELb0ELb1ELb1ELb0EEEvNS_16Flash_bwd_paramsE)
        /*0284*/ 	.word	0x00000000


	//----- nvinfo : EIATTR_MIN_STACK_SIZE
	.align		4
.L_118:
        /*0288*/ 	.byte	0x04, 0x12
        /*028a*/ 	.short	(.L_120 - .L_119)
	.align		4
.L_119:
        /*028c*/ 	.word	index@(_ZN5flash44flash_bwd_dq_dk_dv_loop_seqk_parallel_kernelI23Flash_bwd_kernel_traitsILi32ELi128ELi128ELi8ELi4ELi4ELi4ELb1ELb0EN7cutlass10bfloat16_tE19Flash_kernel_traitsILi32ELi128ELi128ELi8ES3_EELb0ELb1ELb0ELb0ELb0ELb1ELb0EEEvNS_16Flash_bwd_paramsE)
        /*0290*/ 	.word	0x00000040


	//----- nvinfo : EIATTR_MIN_STACK_SIZE
	.align		4
.L_120:
        /*0294*/ 	.byte	0x04, 0x12
        /*0296*/ 	.short	(.L_122 - .L_121)
	.align		4
.L_121:
        /*0298*/ 	.word	index@(_ZN5flash44flash_bwd_dq_dk_dv_loop_seqk_parallel_kernelI23Flash_bwd_kernel_traitsILi32ELi128ELi128ELi8ELi4ELi4ELi4ELb1ELb0EN7cutlass10bfloat16_tE19Flash_kernel_traitsILi32ELi128ELi128ELi8ES3_EELb0ELb1ELb0ELb1ELb0ELb0ELb0EEEvNS_16Flash_bwd_paramsE)
        /*029c*/ 	.word	0x00000060


	//----- nvinfo : EIATTR_MIN_STACK_SIZE
	.align		4
.L_122:
        /*02a0*/ 	.byte	0x04, 0x12
        /*02a2*/ 	.short	(.L_124 - .L_123)
	.align		4
.L_123:
        /*02a4*/ 	.word	index@(_ZN5flash27flash_bwd_convert_dq_kernelI23Flash_bwd_kernel_traitsILi32ELi128ELi128ELi8ELi4ELi4ELi4ELb1ELb0EN7cutlass10bfloat16_tE19Flash_kernel_traitsILi32ELi128ELi128ELi8ES3_EEEEvNS_16Flash_bwd_paramsEi)
        /*02a8*/ 	.word	0x00000000


	//----- nvinfo : EIATTR_MIN_STACK_SIZE
	.align		4
.L_124:
        /*02ac*/ 	.byte	0x04, 0x12
        /*02ae*/ 	.short	(.L_126 - .L_125)
	.align		4
.L_125:
        /*02b0*/ 	.word	index@(_ZN5flash44flash_bwd_dq_dk_dv_loop_seqk_parallel_kernelI23Flash_bwd_kernel_traitsILi32ELi128ELi128ELi8ELi4ELi4ELi4ELb1ELb0EN7cutlass10bfloat16_tE19Flash_kernel_traitsILi32ELi128ELi128ELi8ES3_EELb1ELb1ELb0ELb0ELb0ELb0ELb0EEEvNS_16Flash_bwd_paramsE)
        /*02b4*/ 	.word	0x00000040


	//----- nvinfo : EIATTR_MIN_STACK_SIZE
	.align		4
.L_126:
        /*02b8*/ 	.byte	0x04, 0x12
        /*02ba*/ 	.short	(.L_128 - .L_127)
	.align		4
.L_127:
        /*02bc*/ 	.word	index@(_ZN5flash44flash_bwd_dq_dk_dv_loop_seqk_parallel_kernelI23Flash_bwd_kernel_traitsILi32ELi128ELi128ELi8ELi4ELi4ELi4ELb1ELb0EN7cutlass10bfloat16_tE19Flash_kernel_traitsILi32ELi128ELi128ELi8ES3_EELb0ELb1ELb0ELb0ELb0ELb0ELb1EEEvNS_16Flash_bwd_paramsE)
        /*02c0*/ 	.word	0x00000138


	//----- nvinfo : EIATTR_MIN_STACK_SIZE
	.align		4
.L_128:
        /*02c4*/ 	.byte	0x04, 0x12
        /*02c6*/ 	.short	(.L_130 - .L_129)
	.align		4
.L_129:
        /*02c8*/ 	.word	index@(_ZN5flash44flash_bwd_dq_dk_dv_loop_seqk_parallel_kernelI23Flash_bwd_kernel_traitsILi32ELi128ELi128ELi8ELi4ELi4ELi4ELb1ELb0EN7cutlass10bfloat16_tE19Flash_kernel_traitsILi32ELi128ELi128ELi8ES3_EELb1ELb1ELb0ELb0ELb1ELb1ELb0EEEvNS_16Flash_bwd_paramsE)
        /*02cc*/ 	.word	0x00000000


	//----- nvinfo : EIATTR_MIN_STACK_SIZE
	.align		4
.L_130:
        /*02d0*/ 	.byte	0x04, 0x12
        /*02d2*/ 	.short	(.L_132 - .L_131)
	.align		4
.L_131:
        /*02d4*/ 	.word	index@(_ZN5flash44flash_bwd_dq_dk_dv_loop_seqk_parallel_kernelI23Flash_bwd_kernel_traitsILi32ELi128ELi128ELi8ELi4ELi4ELi4ELb1ELb0EN7cutlass10bfloat16_tE19Flash_kernel_traitsILi32ELi128ELi128ELi8ES3_EELb0ELb1ELb0ELb0ELb1ELb1ELb1EEEvNS_16Flash_bwd_paramsE)
        /*02d8*/ 	.word	0x000000f8


	//----- nvinfo : EIATTR_MIN_STACK_SIZE
	.align		4
.L_132:
        /*02dc*/ 	.byte	0x04, 0x12
        /*02de*/ 	.short	(.L_134 - .L_133)
	.align		4
.L_133:
        /*02e0*/ 	.word	index@(_ZN5flash44flash_bwd_dq_dk_dv_loop_seqk_parallel_kernelI23Flash_bwd_kernel_traitsILi32ELi128ELi128ELi8ELi4ELi4ELi4ELb1ELb0EN7cutlass10bfloat16_tE19Flash_kernel_traitsILi32ELi128ELi128ELi8ES3_EELb1ELb1ELb0ELb0ELb0ELb1ELb0EEEvNS_16Flash_bwd_paramsE)
        /*02e4*/ 	.word	0x00000038


	//----- nvinfo : EIATTR_MIN_STACK_SIZE
	.align		4
.L_134:
        /*02e8*/ 	.byte	0x04, 0x12
        /*02ea*/ 	.short	(.L_136 - .L_135)
	.align		4
.L_135:
        /*02ec*/ 	.word	index@(_ZN5flash44flash_bwd_dq_dk_dv_loop_seqk_parallel_kernelI23Flash_bwd_kernel_traitsILi32ELi128ELi128ELi8ELi4ELi4ELi4ELb1ELb0EN7cutlass10bfloat16_tE19Flash_kernel_traitsILi32ELi128ELi128ELi8ES3_EELb0ELb1ELb0ELb0ELb0ELb1ELb1EEEvNS_16Flash_bwd_paramsE)
        /*02f0*/ 	.word	0x00000128


	//----- nvinfo : EIATTR_MIN_STACK_SIZE
	.align		4
.L_136:
        /*02f4*/ 	.byte	0x04, 0x12
        /*02f6*/ 	.short	(.L_138 - .L_137)
	.align		4
.L_137:
        /*02f8*/ 	.word	index@(_ZN5flash44flash_bwd_dq_dk_dv_loop_seqk_parallel_kernelI23Flash_bwd_kernel_traitsILi32ELi128ELi128ELi8ELi4ELi4ELi4ELb1ELb0EN7cutlass10bfloat16_tE19Flash_kernel_traitsILi32ELi128ELi128ELi8ES3_EELb1ELb1ELb0ELb1ELb0ELb0ELb0EEEvNS_16Flash_bwd_paramsE)
        /*02fc*/ 	.word	0x000000a8


	//----- nvinfo : EIATTR_MIN_STACK_SIZE
	.align		4
.L_138:
        /*0300*/ 	.byte	0x04, 0x12
        /*0302*/ 	.short	(.L_140 - .L_139)
	.align		4
.L_139:
        /*0304*/ 	.word	index@(_ZN5flash44flash_bwd_dq_dk_dv_loop_seqk_parallel_kernelI23Flash_bwd_kernel_traitsILi32ELi128ELi128ELi8ELi4ELi4ELi4ELb1ELb0EN7cutlass10bfloat16_tE19Flash_kernel_traitsILi32ELi128ELi128ELi8ES3_EELb0ELb1ELb0ELb1ELb0ELb0ELb1EEEvNS_16Flash_bwd_paramsE)
        /*0308*/ 	.word	0x00000140


	//----- nvinfo : EIATTR_MIN_STACK_SIZE
	.align		4
.L_140:
        /*030c*/ 	.byte	0x04, 0x12
        /*030e*/ 	.short	(.L_142 - .L_141)
	.align		4
.L_141:
        /*0310*/ 	.word	index@(_ZN5flash25flash_bwd_dot_do_o_kernelILb0E23Flash_bwd_kernel_traitsILi32ELi128ELi128ELi8ELi4ELi4ELi4ELb1ELb0EN7cutlass10bfloat16_tE19Flash_kernel_traitsILi32ELi128ELi128ELi8ES3_EEEEvNS_16Flash_bwd_paramsE)
        /*0314*/ 	.word	0x00000000


	//----- nvinfo : EIATTR_MIN_STACK_SIZE
	.align		4
.L_142:
        /*0318*/ 	.byte	0x04, 0x12
        /*031a*/ 	.short	(.L_144 - .L_143)
	.align		4
.L_143:
        /*031c*/ 	.word	index@(_ZN5flash25flash_bwd_dot_do_o_kernelILb1E23Flash_bwd_kernel_traitsILi32ELi128ELi128ELi8ELi4ELi4ELi4ELb1ELb0EN7cutlass10bfloat16_tE19Flash_kernel_traitsILi32ELi128ELi128ELi8ES3_EEEEvNS_16Flash_bwd_paramsE)
        /*0320*/ 	.word	0x00000000


	//----- nvinfo : EIATTR_MIN_STACK_SIZE
	.align		4
.L_144:
        /*0324*/ 	.byte	0x04, 0x12
        /*0326*/ 	.short	(.L_146 - .L_145)
	.align		4
.L_145:
        /*0328*/ 	.word	index@(_ZN5flash27flash_bwd_convert_dq_kernelI23Flash_bwd_kernel_traitsILi32ELi128ELi128ELi8ELi4ELi4ELi4ELb0ELb0EN7cutlass10bfloat16_tE19Flash_kernel_traitsILi32ELi128ELi128ELi8ES3_EEEEvNS_16Flash_bwd_paramsEi)
        /*032c*/ 	.word	0x00000000


	//----- nvinfo : EIATTR_MIN_STACK_SIZE
	.align		4
.L_146:
        /*0330*/ 	.byte	0x04, 0x12
        /*0332*/ 	.short	(.L_148 - .L_147)
	.align		4
.L_147:
        /*0334*/ 	.word	index@(_ZN5flash44flash_bwd_dq_dk_dv_loop_seqk_parallel_kernelI23Flash_bwd_kernel_traitsILi32ELi128ELi128ELi8ELi4ELi4ELi4ELb0ELb0EN7cutlass10bfloat16_tE19Flash_kernel_traitsILi32ELi128ELi128ELi8ES3_EELb1ELb1ELb0ELb0ELb0ELb0ELb0EEEvNS_16Flash_bwd_paramsE)
        /*0338*/ 	.word	0x00000000


	//----- nvinfo : EIATTR_MIN_STACK_SIZE
	.align		4
.L_148:
        /*033c*/ 	.byte	0x04, 0x12
        /*033e*/ 	.short	(.L_150 - .L_149)
	.align		4
.L_149:
        /*0340*/ 	.word	index@(_ZN5flash44flash_bwd_dq_dk_dv_loop_seqk_parallel_kernelI23Flash_bwd_kernel_traitsILi32ELi128ELi128ELi8ELi4ELi4ELi4ELb0ELb0EN7cutlass10bfloat16_tE19Flash_kernel_traitsILi32ELi128ELi128ELi8ES3_EELb0ELb1ELb0ELb0ELb0ELb0ELb1EEEvNS_16Flash_bwd_paramsE)
        /*0344*/ 	.word	0x000000d0


	//----- nvinfo : EIATTR_MIN_STACK_SIZE
	.align		4
.L_150:
        /*0348*/ 	.byte	0x04, 0x12
        /*034a*/ 	.short	(.L_152 - .L_151)
	.align		4
.L_151:
        /*034c*/ 	.word	index@(_ZN5flash44flash_bwd_dq_dk_dv_loop_seqk_parallel_kernelI23Flash_bwd_kernel_traitsILi32ELi128ELi128ELi8ELi4ELi4ELi4ELb0ELb0EN7cutlass10bfloat16_tE19Flash_kernel_traitsILi32ELi128ELi128ELi8ES3_EELb1ELb1ELb0ELb0ELb1ELb1ELb0EEEvNS_16Flash_bwd_paramsE)
        /*0350*/ 	.word	0x00000000


	//----- nvinfo : EIATTR_MIN_STACK_SIZE
	.align		4
.L_152:
        /*0354*/ 	.byte	0x04, 0x12
        /*0356*/ 	.short	(.L_154 - .L_153)
	.align		4
.L_153:
        /*0358*/ 	.word	index@(_ZN5flash44flash_bwd_dq_dk_dv_loop_seqk_parallel_kernelI23Flash_bwd_kernel_traitsILi32ELi128ELi128ELi8ELi4ELi4ELi4ELb0ELb0EN7cutlass10bfloat16_tE19Flash_kernel_traitsILi32ELi128ELi128ELi8ES3_EELb0ELb1ELb0ELb0ELb1ELb1ELb1EEEvNS_16Flash_bwd_paramsE)
        /*035c*/ 	.word	0x00000090


	//----- nvinfo : EIATTR_MIN_STACK_SIZE
	.align		4
.L_154:
        /*0360*/ 	.byte	0x04, 0x12
        /*0362*/ 	.short	(.L_156 - .L_155)
	.align		4
.L_155:
        /*0364*/ 	.word	index@(_ZN5flash44flash_bwd_dq_dk_dv_loop_seqk_parallel_kernelI23Flash_bwd_kernel_traitsILi32ELi128ELi128ELi8ELi4ELi4ELi4ELb0ELb0EN7cutlass10bfloat16_tE19Flash_kernel_traitsILi32ELi128ELi128ELi8ES3_EELb1ELb1ELb0ELb0ELb0ELb1ELb0EEEvNS_16Flash_bwd_paramsE)
        /*0368*/ 	.word	0x00000000


	//----- nvinfo : EIATTR_MIN_STACK_SIZE
	.align		4
.L_156:
        /*036c*/ 	.byte	0x04, 0x12
        /*036e*/ 	.short	(.L_158 - .L_157)
	.align		4
.L_157:
        /*0370*/ 	.word	index@(_ZN5flash44flash_bwd_dq_dk_dv_loop_seqk_parallel_kernelI23Flash_bwd_kernel_traitsILi32ELi128ELi128ELi8ELi4ELi4ELi4ELb0ELb0EN7cutlass10bfloat16_tE19Flash_kernel_traitsILi32ELi128ELi128ELi8ES3_EELb0ELb1ELb0ELb0ELb0ELb1ELb1EEEvNS_16Flash_bwd_paramsE)
        /*0374*/ 	.word	0x000000c0


	//----- nvinfo : EIATTR_MIN_STACK_SIZE
	.align		4
.L_158:
        /*0378*/ 	.byte	0x04, 0x12
        /*037a*/ 	.short	(.L_160 - .L_159)
	.align		4
.L_159:
        /*037c*/ 	.word	index@(_ZN5flash44flash_bwd_dq_dk_dv_loop_seqk_parallel_kernelI23Flash_bwd_kernel_traitsILi32ELi128ELi128ELi8ELi4ELi4ELi4ELb0ELb0EN7cutlass10bfloat16_tE19Flash_kernel_traitsILi32ELi128ELi128ELi8ES3_EELb1ELb1ELb0ELb1ELb0ELb0ELb0EEEvNS_16Flash_bwd_paramsE)
        /*0380*/ 	.word	0x00000030


	//----- nvinfo : EIATTR_MIN_STACK_SIZE
	.align		4
.L_160:
        /*0384*/ 	.byte	0x04, 0x12
        /*0386*/ 	.short	(.L_162 - .L_161)
	.align		4
.L_161:
        /*0388*/ 	.word	index@(_ZN5flash44flash_bwd_dq_dk_dv_loop_seqk_parallel_kernelI23Flash_bwd_kernel_traitsILi32ELi128ELi128ELi8ELi4ELi4ELi4ELb0ELb0EN7cutlass10bfloat16_tE19Flash_kernel_traitsILi32ELi128ELi128ELi8ES3_EELb0ELb1ELb0ELb1ELb0ELb0ELb1EEEvNS_16Flash_bwd_paramsE)
        /*038c*/ 	.word	0x00000150


	//----- nvinfo : EIATTR_MIN_STACK_SIZE
	.align		4
.L_162:
        /*0390*/ 	.byte	0x04, 0x12
        /*0392*/ 	.short	(.L_164 - .L_163)
	.align		4
.L_163:
        /*0394*/ 	.word	index@(_ZN5flash25flash_bwd_dot_do_o_kernelILb0E23Flash_bwd_kernel_traitsILi32ELi128ELi128ELi8ELi4ELi4ELi4ELb0ELb0EN7cutlass10bfloat16_tE19Flash_kernel_traitsILi32ELi128ELi128ELi8ES3_EEEEvNS_16Flash_bwd_paramsE)
        /*0398*/ 	.word	0x00000000


	//----- nvinfo : EIATTR_MIN_STACK_SIZE
	.align		4
.L_164:
        /*039c*/ 	.byte	0x04, 0x12
        /*039e*/ 	.short	(.L_166 - .L_165)
	.align		4
.L_165:
        /*03a0*/ 	.word	index@(_ZN5flash25flash_bwd_dot_do_o_kernelILb1E23Flash_bwd_kernel_traitsILi32ELi128ELi128ELi8ELi4ELi4ELi4ELb0ELb0EN7cutlass10bfloat16_tE19Flash_kernel_traitsILi32ELi128ELi128ELi8ES3_EEEEvNS_16Flash_bwd_paramsE)
        /*03a4*/ 	.word	0x00000000
.L_166:


//--------------------- .nv.info._ZN5flash44flash_bwd_dq_dk_dv_loop_seqk_parallel_kernelI23Flash_bwd_kernel_traitsILi32ELi128ELi128ELi8ELi4ELi4ELi4ELb1ELb0EN7cutlass10bfloat16_tE19Flash_kernel_traitsILi32ELi128ELi128ELi8ES3_EELb0ELb1ELb0ELb0ELb0ELb0ELb0EEEvNS_16Flash_bwd_paramsE --------------------------
	.section	.nv.info._ZN5flash44flash_bwd_dq_dk_dv_loop_seqk_parallel_kernelI23Flash_bwd_kernel_traitsILi32ELi128ELi128ELi8ELi4ELi4ELi4ELb1ELb0EN7cutlass10bfloat16_tE19Flash_kernel_traitsILi32ELi128ELi128ELi8ES3_EELb0ELb1ELb0ELb0ELb0ELb0ELb0EEEvNS_16Flash_bwd_paramsE,"",@"SHT_CUDA_INFO"
	.sectionflags	@""
	.align	4


	//----- nvinfo : EIATTR_CUDA_API_VERSION
	.align		4
        /*0000*/ 	.byte	0x04, 0x37
        /*0002*/ 	.short	(.L_168 - .L_167)
.L_167:
        /*0004*/ 	.word	0x00000082


	//----- nvinfo : EIATTR_SW2861232_WAR
	.align		4
.L_168:
        /*0008*/ 	.byte	0x01, 0x35
	.zero		2


	//----- nvinfo : EIATTR_PARAM_CBANK
	.align		4
        /*000c*/ 	.byte	0x04, 0x0a
        /*000e*/ 	.short	(.L_170 - .L_169)
	.align		4
.L_169:
        /*0010*/ 	.word	index@(.nv.constant0._ZN5flash44flash_bwd_dq_dk_dv_loop_seqk_parallel_kernelI23Flash_bwd_kernel_traitsILi32ELi128ELi128ELi8ELi4ELi4ELi4ELb1ELb0EN7cutlass10bfloat16_tE19Flash_kernel_traitsILi32ELi128ELi128ELi8ES3_EELb0ELb1ELb0ELb0ELb0ELb0ELb0EEEvNS_16Flash_bwd_paramsE)
        /*0014*/ 	.short	0x0160
        /*0016*/ 	.short	0x0280


	//----- nvinfo : EIATTR_CBANK_PARAM_SIZE
	.align		4
.L_170:
        /*0018*/ 	.byte	0x03, 0x19
        /*001a*/ 	.short	0x0280


	//----- nvinfo : EIATTR_KPARAM_INFO
	.align		4
        /*001c*/ 	.byte	0x04, 0x17
        /*001e*/ 	.short	(.L_172 - .L_171)
.L_171:
        /*0020*/ 	.word	0x00000000
        /*0024*/ 	.short	0x0000
        /*0026*/ 	.short	0x0000
        /*0028*/ 	.byte	0x00, 0xf0, 0x01, 0x0a


	//----- nvinfo : EIATTR_MAXREG_COUNT
	.align		4
.L_172:
        /*002c*/ 	.byte	0x03, 0x1b
        /*002e*/ 	.short	0x00ff


	//----- nvinfo : EIATTR_NUM_BARRIERS
	.align		4
        /*0030*/ 	.byte	0x02, 0x4c
        /*0032*/ 	.byte	0x01
	.zero		1


	//----- nvinfo : EIATTR_ANNOTATIONS
	.align		4
        /*0034*/ 	.byte	0x04, 0x55
        /*0036*/ 	.short	(.L_174 - .L_173)


	//   ....[0]....
.L_173:
        /*0038*/ 	.word	0x00000001
        /*003c*/ 	.byte	0xc0, 0x06, 0x00, 0x00, 0x01, 0x00, 0x00, 0x00, 0x00, 0x07, 0x00, 0x00, 0x01, 0x00, 0x00, 0x00
        /* <DEDUP_REMOVED lines=18> */
        /*016c*/ 	.byte	0xf0, 0x79, 0x00, 0x00


	//----- nvinfo : EIATTR_MERCURY_ISA_VERSION
	.align		4
.L_174:
        /*0170*/ 	.byte	0x03, 0x5f
        /*0172*/ 	.short	0x0000


	//----- nvinfo : EIATTR_EXIT_INSTR_OFFSETS
	.align		4
        /*0174*/ 	.byte	0x04, 0x1c
        /*0176*/ 	.short	(.L_176 - .L_175)


	//   ....[0]....
.L_175:
        /*0178*/ 	.word	0x000000a0


	//   ....[1]....
        /*017c*/ 	.word	0x00008650


	//----- nvinfo : EIATTR_CTAIDZ_USED
	.align		4
.L_176:
        /*0180*/ 	.byte	0x01, 0x04
	.zero		2


	//----- nvinfo : EIATTR_CRS_STACK_SIZE
	.align		4
        /*0184*/ 	.byte	0x04, 0x1e
        /*0186*/ 	.short	(.L_178 - .L_177)
.L_177:
        /*0188*/ 	.word	0x00000000
.L_178:


//--------------------- .nv.info._ZN5flash44flash_bwd_dq_dk_dv_loop_seqk_parallel_kernelI23Flash_bwd_kernel_traitsILi32ELi128ELi128ELi8ELi4ELi4ELi4ELb1ELb0EN7cutlass10bfloat16_tE19Flash_kernel_traitsILi32ELi128ELi128ELi8ES3_EELb0ELb1ELb0ELb0ELb1ELb1ELb0EEEvNS_16Flash_bwd_paramsE --------------------------
	.section	.nv.info._ZN5flash44flash_bwd_dq_dk_dv_loop_seqk_parallel_kernelI23Flash_bwd_kernel_traitsILi32ELi128ELi128ELi8ELi4ELi4ELi4ELb1ELb0EN7cutlass10bfloat16_tE19Flash_kernel_traitsILi32ELi128ELi128ELi8ES3_EELb0ELb1ELb0ELb0ELb1ELb1ELb0EEEvNS_16Flash_bwd_paramsE,"",@"SHT_CUDA_INFO"
	.sectionflags	@""
	.align	4


	//----- nvinfo : EIATTR_CUDA_API_VERSION
	.align		4
        /*0000*/ 	.byte	0x04, 0x37
        /*0002*/ 	.short	(.L_180 - .L_179)
.L_179:
        /*0004*/ 	.word	0x00000082


	//----- nvinfo : EIATTR_SW2861232_WAR
	.align		4
.L_180:
        /*0008*/ 	.byte	0x01, 0x35
	.zero		2


	//----- nvinfo : EIATTR_PARAM_CBANK
	.align		4
        /*000c*/ 	.byte	0x04, 0x0a
        /*000e*/ 	.short	(.L_182 - .L_181)
	.align		4
.L_181:
        /*0010*/ 	.word	index@(.nv.constant0._ZN5flash44flash_bwd_dq_dk_dv_loop_seqk_parallel_kernelI23Flash_bwd_kernel_traitsILi32ELi128ELi128ELi8ELi4ELi4ELi4ELb1ELb0EN7cutlass10bfloat16_tE19Flash_kernel_traitsILi32ELi128ELi128ELi8ES3_EELb0ELb1ELb0ELb0ELb1ELb1ELb0EEEvNS_16Flash_bwd_paramsE)
        /*0014*/ 	.short	0x0160
        /*0016*/ 	.short	0x0280


	//----- nvinfo : EIATTR_CBANK_PARAM_SIZE
	.align		4
.L_182:
        /*0018*/ 	.byte	0x03, 0x19
        /*001a*/ 	.short	0x0280


	//----- nvinfo : EIATTR_KPARAM_INFO
	.align		4
        /*001c*/ 	.byte	0x04, 0x17
        /*001e*/ 	.short	(.L_184 - .L_183)
.L_183:
        /*0020*/ 	.word	0x00000000
        /*0024*/ 	.short	0x0000
        /*0026*/ 	.short	0x0000
        /*0028*/ 	.byte	0x00, 0xf0, 0x01, 0x0a


	//----- nvinfo : EIATTR_MAXREG_COUNT
	.align		4
.L_184:
        /*002c*/ 	.byte	0x03, 0x1b
        /*002e*/ 	.short	0x00ff


	//----- nvinfo : EIATTR_NUM_BARRIERS
	.align		4
        /*0030*/ 	.byte	0x02, 0x4c
        /*0032*/ 	.byte	0x01
	.zero		1


	//----- nvinfo : EIATTR_MERCURY_ISA_VERSION
	.align		4
        /*0034*/ 	.byte	0x03, 0x5f
        /*0036*/ 	.short	0x0000


	//----- nvinfo : EIATTR_EXIT_INSTR_OFFSETS
	.align		4
        /*0038*/ 	.byte	0x04, 0x1c
        /*003a*/ 	.short	(.L_186 - .L_185)


	//   ....[0]....
.L_185:
        /*003c*/ 	.word	0x00000090


	//   ....[1]....
        /*0040*/ 	.word	0x00006620


	//----- nvinfo : EIATTR_CTAIDZ_USED
	.align		4
.L_186:
        /*0044*/ 	.byte	0x01, 0x04
	.zero		2


//--------------------- .nv.info._ZN5flash44flash_bwd_dq_dk_dv_loop_seqk_parallel_kernelI23Flash_bwd_kernel_traitsILi32ELi128ELi128ELi8ELi4ELi4ELi4ELb1ELb0EN7cutlass10bfloat16_tE19Flash_kernel_traitsILi32ELi128ELi128ELi8ES3_EELb0ELb1ELb0ELb0ELb0ELb1ELb0EEEvNS_16Flash_bwd_paramsE --------------------------
	.section	.nv.info._ZN5flash44flash_bwd_dq_dk_dv_loop_seqk_parallel_kernelI23Flash_bwd_kernel_traitsILi32ELi128ELi128ELi8ELi4ELi4ELi4ELb1ELb0EN7cutlass10bfloat16_tE19Flash_kernel_traitsILi32ELi128ELi128ELi8ES3_EELb0ELb1ELb0ELb0ELb0ELb1ELb0EEEvNS_16Flash_bwd_paramsE,"",@"SHT_CUDA_INFO"
	.sectionflags	@""
	.align	4


	//----- nvinfo : EIATTR_CUDA_API_VERSION
	.align		4
        /*0000*/ 	.byte	0x04, 0x37
        /*0002*/ 	.short	(.L_188 - .L_187)
.L_187:
        /*0004*/ 	.word	0x00000082


	//----- nvinfo : EIATTR_SW2861232_WAR
	.align		4
.L_188:
        /*0008*/ 	.byte	0x01, 0x35
	.zero		2


	//----- nvinfo : EIATTR_PARAM_CBANK
	.align		4
        /*000c*/ 	.byte	0x04, 0x0a
        /*000e*/ 	.short	(.L_190 - .L_189)
	.align		4
.L_189:
        /*0010*/ 	.word	index@(.nv.constant0._ZN5flash44flash_bwd_dq_dk_dv_loop_seqk_parallel_kernelI23Flash_bwd_kernel_traitsILi32ELi128ELi128ELi8ELi4ELi4ELi4ELb1ELb0EN7cutlass10bfloat16_tE19Flash_kernel_traitsILi32ELi128ELi128ELi8ES3_EELb0ELb1ELb0ELb0ELb0ELb1ELb0EEEvNS_16Flash_bwd_paramsE)
        /*0014*/ 	.short	0x0160
        /*0016*/ 	.short	0x0280


	//----- nvinfo : EIATTR_CBANK_PARAM_SIZE
	.align		4
.L_190:
        /*0018*/ 	.byte	0x03, 0x19
        /*001a*/ 	.short	0x0280


	//----- nvinfo : EIATTR_KPARAM_INFO
	.align		4
        /*001c*/ 	.byte	0x04, 0x17
        /*001e*/ 	.short	(.L_192 - .L_191)
.L_191:
        /*0020*/ 	.word	0x00000000
        /*0024*/ 	.short	0x0000
        /*0026*/ 	.short	0x0000
        /*0028*/ 	.byte	0x00, 0xf0, 0x01, 0x0a


	//----- nvinfo : EIATTR_MAXREG_COUNT
	.align		4
.L_192:
        /*002c*/ 	.byte	0x03, 0x1b
        /*002e*/ 	.short	0x00ff


	//----- nvinfo : EIATTR_NUM_BARRIERS
	.align		4
        /*0030*/ 	.byte	0x02, 0x4c
        /*0032*/ 	.byte	0x01
	.zero		1


	//----- nvinfo : EIATTR_ANNOTATIONS
	.align		4
        /*0034*/ 	.byte	0x04, 0x55
        /*0036*/ 	.short	(.L_194 - .L_193)


	//   ....[0]....
.L_193:
        /* <DEDUP_REMOVED lines=16> */
        /*012c*/ 	.byte	0x00, 0x74, 0x00, 0x00, 0x01, 0x00, 0x00, 0x00, 0x10, 0x74, 0x00, 0x00


	//----- nvinfo : EIATTR_MERCURY_ISA_VERSION
	.align		4
.L_194:
        /*0138*/ 	.byte	0x03, 0x5f
        /*013a*/ 	.short	0x0000


	//----- nvinfo : EIATTR_EXIT_INSTR_OFFSETS
	.align		4
        /*013c*/ 	.byte	0x04, 0x1c
        /*013e*/ 	.short	(.L_196 - .L_195)


	//   ....[0]....
.L_195:
        /*0140*/ 	.word	0x000000a0


	//   ....[1]....
        /*0144*/ 	.word	0x00008060


	//----- nvinfo : EIATTR_CTAIDZ_USED
	.align		4
.L_196:
        /*0148*/ 	.byte	0x01, 0x04
	.zero		2


	//----- nvinfo : EIATTR_CRS_STACK_SIZE
	.align		4
        /*014c*/ 	.byte	0x04, 0x1e
        /*014e*/ 	.short	(.L_198 - .L_197)
.L_197:
        /*0150*/ 	.word	0x00000000
.L_198:


//--------------------- .nv.info._ZN5flash44flash_bwd_dq_dk_dv_loop_seqk_parallel_kernelI23Flash_bwd_kernel_traitsILi32ELi128ELi128ELi8ELi4ELi4ELi4ELb1ELb0EN7cutlass10bfloat16_tE19Flash_kernel_traitsILi32ELi128ELi128ELi8ES3_EELb0ELb1ELb0ELb1ELb0ELb0ELb0EEEvNS_16Flash_bwd_paramsE --------------------------
	.section	.nv.info._ZN5flash44flash_bwd_dq_dk_dv_loop_seqk_parallel_kernelI23Flash_bwd_kernel_traitsILi32ELi128ELi128ELi8ELi4ELi4ELi4ELb1ELb0EN7cutlass10bfloat16_tE19Flash_kernel_traitsILi32ELi128ELi128ELi8ES3_EELb0ELb1ELb0ELb1ELb0ELb0ELb0EEEvNS_16Flash_bwd_paramsE,"",@"SHT_CUDA_INFO"
	.sectionflags	@""
	.align	4


	//----- nvinfo : EIATTR_CUDA_API_VERSION
	.align		4
        /*0000*/ 	.byte	0x04, 0x37
        /*0002*/ 	.short	(.L_200 - .L_199)
.L_199:
        /*0004*/ 	.word	0x00000082


	//----- nvinfo : EIATTR_SW2861232_WAR
	.align		4
.L_200:
        /*0008*/ 	.byte	0x01, 0x35
	.zero		2


	//----- nvinfo : EIATTR_PARAM_CBANK
	.align		4
        /*000c*/ 	.byte	0x04, 0x0a
        /*000e*/ 	.short	(.L_202 - .L_201)
	.align		4
.L_201:
        /*0010*/ 	.word	index@(.nv.constant0._ZN5flash44flash_bwd_dq_dk_dv_loop_seqk_parallel_kernelI23Flash_bwd_kernel_traitsILi32ELi128ELi128ELi8ELi4ELi4ELi4ELb1ELb0EN7cutlass10bfloat16_tE19Flash_kernel_traitsILi32ELi128ELi128ELi8ES3_EELb0ELb1ELb0ELb1ELb0ELb0ELb0EEEvNS_16Flash_bwd_paramsE)
        /*0014*/ 	.short	0x0160
        /*0016*/ 	.short	0x0280


	//----- nvinfo : EIATTR_CBANK_PARAM_SIZE
	.align		4
.L_202:
        /*0018*/ 	.byte	0x03, 0x19
        /*001a*/ 	.short	0x0280


	//----- nvinfo : EIATTR_KPARAM_INFO
	.align		4
        /*001c*/ 	.byte	0x04, 0x17
        /*001e*/ 	.short	(.L_204 - .L_203)
.L_203:
        /*0020*/ 	.word	0x00000000
        /*0024*/ 	.short	0x0000
        /*0026*/ 	.short	0x0000
        /*0028*/ 	.byte	0x00, 0xf0, 0x01, 0x0a


	//----- nvinfo : EIATTR_MAXREG_COUNT
	.align		4
.L_204:
        /*002c*/ 	.byte	0x03, 0x1b
        /*002e*/ 	.short	0x00ff


	//----- nvinfo : EIATTR_NUM_BARRIERS
	.align		4
        /*0030*/ 	.byte	0x02, 0x4c
        /*0032*/ 	.byte	0x01
	.zero		1


	//----- nvinfo : EIATTR_ANNOTATIONS
	.align		4
        /*0034*/ 	.byte	0x04, 0x55
        /*0036*/ 	.short	(.L_206 - .L_205)


	//   ....[0]....
.L_205:
        /* <DEDUP_REMOVED lines=25> */


	//----- nvinfo : EIATTR_MERCURY_ISA_VERSION
	.align		4
.L_206:
        /*01b8*/ 	.byte	0x03, 0x5f
        /*01ba*/ 	.short	0x0000


	//----- nvinfo : EIATTR_EXIT_INSTR_OFFSETS
	.align		4
        /*01bc*/ 	.byte	0x04, 0x1c
        /*01be*/ 	.short	(.L_208 - .L_207)


	//   ....[0]....
.L_207:
        /*01c0*/ 	.word	0x000000a0


	//   ....[1]....
        /*01c4*/ 	.word	0x00008f90


	//----- nvinfo : EIATTR_CTAIDZ_USED
	.align		4
.L_208:
        /*01c8*/ 	.byte	0x01, 0x04
	.zero		2


	//----- nvinfo : EIATTR_CRS_STACK_SIZE
	.align		4
        /*01cc*/ 	.byte	0x04, 0x1e
        /*01ce*/ 	.short	(.L_210 - .L_209)
.L_209:
        /*01d0*/ 	.word	0x00000000
.L_210:


//--------------------- .nv.info._ZN5flash27flash_bwd_convert_dq_kernelI23Flash_bwd_kernel_traitsILi32ELi128ELi128ELi8ELi4ELi4ELi4ELb1ELb0EN7cutlass10bfloat16_tE19Flash_kernel_traitsILi32ELi128ELi128ELi8ES3_EEEEvNS_16Flash_bwd_paramsEi --------------------------
	.section	.nv.info._ZN5flash27flash_bwd_convert_dq_kernelI23Flash_bwd_kernel_traitsILi32ELi128ELi128ELi8ELi4ELi4ELi4ELb1ELb0EN7cutlass10bfloat16_tE19Flash_kernel_traitsILi32ELi128ELi128ELi8ES3_EEEEvNS_16Flash_bwd_paramsEi,"",@"SHT_CUDA_INFO"
	.sectionflags	@""
	.align	4


	//----- nvinfo : EIATTR_CUDA_API_VERSION
	.align		4
        /*0000*/ 	.byte	0x04, 0x37
        /*0002*/ 	.short	(.L_212 - .L_211)
.L_211:
        /*0004*/ 	.word	0x00000082


	//----- nvinfo : EIATTR_SW2861232_WAR
	.align		4
.L_212:
        /*0008*/ 	.byte	0x01, 0x35
	.zero		2


	//----- nvinfo : EIATTR_PARAM_CBANK
	.align		4
        /*000c*/ 	.byte	0x04, 0x0a
        /*000e*/ 	.short	(.L_214 - .L_213)
	.align		4
.L_213:
        /*0010*/ 	.word	index@(.nv.constant0._ZN5flash27flash_bwd_convert_dq_kernelI23Flash_bwd_kernel_traitsILi32ELi128ELi128ELi8ELi4ELi4ELi4ELb1ELb0EN7cutlass10bfloat16_tE19Flash_kernel_traitsILi32ELi128ELi128ELi8ES3_EEEEvNS_16Flash_bwd_paramsEi)
        /*0014*/ 	.short	0x0160
        /*0016*/ 	.short	0x0284


	//----- nvinfo : EIATTR_CBANK_PARAM_SIZE
	.align		4
.L_214:
        /*0018*/ 	.byte	0x03, 0x19
        /*001a*/ 	.short	0x0284


	//----- nvinfo : EIATTR_KPARAM_INFO
	.align		4
        /*001c*/ 	.byte	0x04, 0x17
        /*001e*/ 	.short	(.L_216 - .L_215)
.L_215:
        /*0020*/ 	.word	0x00000000
        /*0024*/ 	.short	0x0001
        /*0026*/ 	.short	0x0280
        /*0028*/ 	.byte	0x00, 0xf0, 0x11, 0x00


	//----- nvinfo : EIATTR_KPARAM_INFO
	.align		4
.L_216:
        /*002c*/ 	.byte	0x04, 0x17
        /*002e*/ 	.short	(.L_218 - .L_217)
.L_217:
        /*0030*/ 	.word	0x00000000
        /*0034*/ 	.short	0x0000
        /*0036*/ 	.short	0x0000
        /*0038*/ 	.byte	0x00, 0xf0, 0x01, 0x0a


	//----- nvinfo : EIATTR_MAXREG_COUNT
	.align		4
.L_218:
        /*003c*/ 	.byte	0x03, 0x1b
        /*003e*/ 	.short	0x00ff


	//----- nvinfo : EIATTR_NUM_BARRIERS
	.align		4
        /*0040*/ 	.byte	0x02, 0x4c
        /*0042*/ 	.byte	0x01
	.zero		1


	//----- nvinfo : EIATTR_MERCURY_ISA_VERSION
	.align		4
        /*0044*/ 	.byte	0x03, 0x5f
        /*0046*/ 	.short	0x0000


	//----- nvinfo : EIATTR_EXIT_INSTR_OFFSETS
	.align		4
        /*0048*/ 	.byte	0x04, 0x1c
        /*004a*/ 	.short	(.L_220 - .L_219)


	//   ....[0]....
.L_219:
        /*004c*/ 	.word	0x000000f0


	//   ....[1]....
        /*0050*/ 	.word	0x00001770


	//   ....[2]....
        /*0054*/ 	.word	0x00001830


	//----- nvinfo : EIATTR_CTAIDZ_USED
	.align		4
.L_220:
        /*0058*/ 	.byte	0x01, 0x04
	.zero		2


	//----- nvinfo : EIATTR_CRS_STACK_SIZE
	.align		4
        /*005c*/ 	.byte	0x04, 0x1e
        /*005e*/ 	.short	(.L_222 - .L_221)
.L_221:
        /*0060*/ 	.word	0x00000000
.L_222:


//--------------------- .nv.info._ZN5flash44flash_bwd_dq_dk_dv_loop_seqk_parallel_kernelI23Flash_bwd_kernel_traitsILi32ELi128ELi128ELi8ELi4ELi4ELi4ELb1ELb0EN7cutlass10bfloat16_tE19Flash_kernel_traitsILi32ELi128ELi128ELi8ES3_EELb1ELb1ELb0ELb0ELb0ELb0ELb0EEEvNS_16Flash_bwd_paramsE --------------------------
	.section	.nv.info._ZN5flash44flash_bwd_dq_dk_dv_loop_seqk_parallel_kernelI23Flash_bwd_kernel_traitsILi32ELi128ELi128ELi8ELi4ELi4ELi4ELb1ELb0EN7cutlass10bfloat16_tE19Flash_kernel_traitsILi32ELi128ELi128ELi8ES3_EELb1ELb1ELb0ELb0ELb0ELb0ELb0EEEvNS_16Flash_bwd_paramsE,"",@"SHT_CUDA_INFO"
	.sectionflags	@""
	.align	4


	//----- nvinfo : EIATTR_CUDA_API_VERSION
	.align		4
        /*0000*/ 	.byte	0x04, 0x37
        /*0002*/ 	.short	(.L_224 - .L_223)
.L_223:
        /*0004*/ 	.word	0x00000082


	//----- nvinfo : EIATTR_SW2861232_WAR
	.align		4
.L_224:
        /*0008*/ 	.byte	0x01, 0x35
	.zero		2


	//----- nvinfo : EIATTR_PARAM_CBANK
	.align		4
        /*000c*/ 	.byte	0x04, 0x0a
        /*000e*/ 	.short	(.L_226 - .L_225)
	.align		4
.L_225:
        /*0010*/ 	.word	index@(.nv.constant0._ZN5flash44flash_bwd_dq_dk_dv_loop_seqk_parallel_kernelI23Flash_bwd_kernel_traitsILi32ELi128ELi128ELi8ELi4ELi4ELi4ELb1ELb0EN7cutlass10bfloat16_tE19Flash_kernel_traitsILi32ELi128ELi128ELi8ES3_EELb1ELb1ELb0ELb0ELb0ELb0ELb0EEEvNS_16Flash_bwd_paramsE)
        /*0014*/ 	.short	0x0160
        /*0016*/ 	.short	0x0280


	//----- nvinfo : EIATTR_CBANK_PARAM_SIZE
	.align		4
.L_226:
        /*0018*/ 	.byte	0x03, 0x19
        /*001a*/ 	.short	0x0280


	//----- nvinfo : EIATTR_KPARAM_INFO
	.align		4
        /*001c*/ 	.byte	0x04, 0x17
        /*001e*/ 	.short	(.L_228 - .L_227)
.L_227:
        /*0020*/ 	.word	0x00000000
        /*0024*/ 	.short	0x0000
        /*0026*/ 	.short	0x0000
        /*0028*/ 	.byte	0x00, 0xf0, 0x01, 0x0a


	//----- nvinfo : EIATTR_MAXREG_COUNT
	.align		4
.L_228:
        /*002c*/ 	.byte	0x03, 0x1b
        /*002e*/ 	.short	0x00ff


	//----- nvinfo : EIATTR_NUM_BARRIERS
	.align		4
        /*0030*/ 	.byte	0x02, 0x4c
        /*0032*/ 	.byte	0x01
	.zero		1


	//----- nvinfo : EIATTR_ANNOTATIONS
	.align		4
        /*0034*/ 	.byte	0x04, 0x55
        /*0036*/ 	.short	(.L_230 - .L_229)


	//   ....[0]....
.L_229:
        /* <DEDUP_REMOVED lines=18> */


	//----- nvinfo : EIATTR_MERCURY_ISA_VERSION
	.align		4
.L_230:
        /*0140*/ 	.byte	0x03, 0x5f
        /*0142*/ 	.short	0x0000


	//----- nvinfo : EIATTR_EXIT_INSTR_OFFSETS
	.align		4
        /*0144*/ 	.byte	0x04, 0x1c
        /*0146*/ 	.short	(.L_232 - .L_231)


	//   ....[0]....
.L_231:
        /*0148*/ 	.word	0x000000a0


	//   ....[1]....
        /*014c*/ 	.word	0x0000a570


	//----- nvinfo : EIATTR_CTAIDZ_USED
	.align		4
.L_232:
        /*0150*/ 	.byte	0x01, 0x04
	.zero		2


	//----- nvinfo : EIATTR_CRS_STACK_SIZE
	.align		4
        /*0154*/ 	.byte	0x04, 0x1e
        /*0156*/ 	.short	(.L_234 - .L_233)
.L_233:
        /*0158*/ 	.word	0x00000000
.L_234:


//--------------------- .nv.info._ZN5flash44flash_bwd_dq_dk_dv_loop_seqk_parallel_kernelI23Flash_bwd_kernel_traitsILi32ELi128ELi128ELi8ELi4ELi4ELi4ELb1ELb0EN7cutlass10bfloat16_tE19Flash_kernel_traitsILi32ELi128ELi128ELi8ES3_EELb0ELb1ELb0ELb0ELb0ELb0ELb1EEEvNS_16Flash_bwd_paramsE --------------------------
	.section	.nv.info._ZN5flash44flash_bwd_dq_dk_dv_loop_seqk_parallel_kernelI23Flash_bwd_kernel_traitsILi32ELi128ELi128ELi8ELi4ELi4ELi4ELb1ELb0EN7cutlass10bfloat16_tE19Flash_kernel_traitsILi32ELi128ELi128ELi8ES3_EELb0ELb1ELb0ELb0ELb0ELb0ELb1EEEvNS_16Flash_bwd_paramsE,"",@"SHT_CUDA_INFO"
	.sectionflags	@""
	.align	4


	//----- nvinfo : EIATTR_CUDA_API_VERSION
	.align		4
        /*0000*/ 	.byte	0x04, 0x37
        /*0002*/ 	.short	(.L_236 - .L_235)
.L_235:
        /*0004*/ 	.word	0x00000082


	//----- nvinfo : EIATTR_SW2861232_WAR
	.align		4
.L_236:
        /*0008*/ 	.byte	0x01, 0x35
	.zero		2


	//----- nvinfo : EIATTR_PARAM_CBANK
	.align		4
        /*000c*/ 	.byte	0x04, 0x0a
        /*000e*/ 	.short	(.L_238 - .L_237)
	.align		4
.L_237:
        /*0010*/ 	.word	index@(.nv.constant0._ZN5flash44flash_bwd_dq_dk_dv_loop_seqk_parallel_kernelI23Flash_bwd_kernel_traitsILi32ELi128ELi128ELi8ELi4ELi4ELi4ELb1ELb0EN7cutlass10bfloat16_tE19Flash_kernel_traitsILi32ELi128ELi128ELi8ES3_EELb0ELb1ELb0ELb0ELb0ELb0ELb1EEEvNS_16Flash_bwd_paramsE)
        /*0014*/ 	.short	0x0160
        /*0016*/ 	.short	0x0280


	//----- nvinfo : EIATTR_CBANK_PARAM_SIZE
	.align		4
.L_238:
        /*0018*/ 	.byte	0x03, 0x19
        /*001a*/ 	.short	0x0280


	//----- nvinfo : EIATTR_KPARAM_INFO
	.align		4
        /*001c*/ 	.byte	0x04, 0x17
        /*001e*/ 	.short	(.L_240 - .L_239)
.L_239:
        /*0020*/ 	.word	0x00000000
        /*0024*/ 	.short	0x0000
        /*0026*/ 	.short	0x0000
        /*0028*/ 	.byte	0x00, 0xf0, 0x01, 0x0a


	//----- nvinfo : EIATTR_MAXREG_COUNT
	.align		4
.L_240:
        /*002c*/ 	.byte	0x03, 0x1b
        /*002e*/ 	.short	0x00ff


	//----- nvinfo : EIATTR_NUM_BARRIERS
	.align		4
        /*0030*/ 	.byte	0x02, 0x4c
        /*0032*/ 	.byte	0x01
	.zero		1


	//----- nvinfo : EIATTR_ANNOTATIONS
	.align		4
        /*0034*/ 	.byte	0x04, 0x55
        /*0036*/ 	.short	(.L_242 - .L_241)


	//   ....[0]....
.L_241:
        /* <DEDUP_REMOVED lines=83> */


	//----- nvinfo : EIATTR_MERCURY_ISA_VERSION
	.align		4
.L_242:
        /*0550*/ 	.byte	0x03, 0x5f
        /*0552*/ 	.short	0x0000


	//----- nvinfo : EIATTR_EXIT_INSTR_OFFSETS
	.align		4
        /*0554*/ 	.byte	0x04, 0x1c
        /*0556*/ 	.short	(.L_244 - .L_243)


	//   ....[0]....
.L_243:
        /*0558*/ 	.word	0x000000a0


	//   ....[1]....
        /*055c*/ 	.word	0x0000a610


	//----- nvinfo : EIATTR_CTAIDZ_USED
	.align		4
.L_244:
        /*0560*/ 	.byte	0x01, 0x04
	.zero		2


	//----- nvinfo : EIATTR_CRS_STACK_SIZE
	.align		4
        /*0564*/ 	.byte	0x04, 0x1e
        /*0566*/ 	.short	(.L_246 - .L_245)
.L_245:
        /*0568*/ 	.word	0x00000000
.L_246:


//--------------------- .nv.info._ZN5flash44flash_bwd_dq_dk_dv_loop_seqk_parallel_kernelI23Flash_bwd_kernel_traitsILi32ELi128ELi128ELi8ELi4ELi4ELi4ELb1ELb0EN7cutlass10bfloat16_tE19Flash_kernel_traitsILi32ELi128ELi128ELi8ES3_EELb1ELb1ELb0ELb0ELb1ELb1ELb0EEEvNS_16Flash_bwd_paramsE --------------------------
	.section	.nv.info._ZN5flash44flash_bwd_dq_dk_dv_loop_seqk_parallel_kernelI23Flash_bwd_kernel_traitsILi32ELi128ELi128ELi8ELi4ELi4ELi4ELb1ELb0EN7cutlass10bfloat16_tE19Flash_kernel_traitsILi32ELi128ELi128ELi8ES3_EELb1ELb1ELb0ELb0ELb1ELb1ELb0EEEvNS_16Flash_bwd_paramsE,"",@"SHT_CUDA_INFO"
	.sectionflags	@""
	.align	4


	//----- nvinfo : EIATTR_CUDA_API_VERSION
	.align		4
        /*0000*/ 	.byte	0x04, 0x37
        /*0002*/ 	.short	(.L_248 - .L_247)
.L_247:
        /*0004*/ 	.word	0x00000082


	//----- nvinfo : EIATTR_SW2861232_WAR
	.align		4
.L_248:
        /*0008*/ 	.byte	0x01, 0x35
	.zero		2


	//----- nvinfo : EIATTR_PARAM_CBANK
	.align		4
        /*000c*/ 	.byte	0x04, 0x0a
        /*000e*/ 	.short	(.L_250 - .L_249)
	.align		4
.L_249:
        /*0010*/ 	.word	index@(.nv.constant0._ZN5flash44flash_bwd_dq_dk_dv_loop_seqk_parallel_kernelI23Flash_bwd_kernel_traitsILi32ELi128ELi128ELi8ELi4ELi4ELi4ELb1ELb0EN7cutlass10bfloat16_tE19Flash_kernel_traitsILi32ELi128ELi128ELi8ES3_EELb1ELb1ELb0ELb0ELb1ELb1ELb0EEEvNS_16Flash_bwd_paramsE)
        /*0014*/ 	.short	0x0160
        /*0016*/ 	.short	0x0280


	//----- nvinfo : EIATTR_CBANK_PARAM_SIZE
	.align		4
.L_250:
        /*0018*/ 	.byte	0x03, 0x19
        /*001a*/ 	.short	0x0280


	//----- nvinfo : EIATTR_KPARAM_INFO
	.align		4
        /*001c*/ 	.byte	0x04, 0x17
        /*001e*/ 	.short	(.L_252 - .L_251)
.L_251:
        /*0020*/ 	.word	0x00000000
        /*0024*/ 	.short	0x0000
        /*0026*/ 	.short	0x0000
        /*0028*/ 	.byte	0x00, 0xf0, 0x01, 0x0a


	//----- nvinfo : EIATTR_MAXREG_COUNT
	.align		4
.L_252:
        /*002c*/ 	.byte	0x03, 0x1b
        /*002e*/ 	.short	0x00ff


	//----- nvinfo : EIATTR_NUM_BARRIERS
	.align		4
        /*0030*/ 	.byte	0x02, 0x4c
        /*0032*/ 	.byte	0x01
	.zero		1


	//----- nvinfo : EIATTR_MERCURY_ISA_VERSION
	.align		4
        /*0034*/ 	.byte	0x03, 0x5f
        /*0036*/ 	.short	0x0000


	//----- nvinfo : EIATTR_EXIT_INSTR_OFFSETS
	.align		4
        /*0038*/ 	.byte	0x04, 0x1c
        /*003a*/ 	.short	(.L_254 - .L_253)


	//   ....[0]....
.L_253:
        /*003c*/ 	.word	0x00000090


	//   ....[1]....
        /*0040*/ 	.word	0x000085c0


	//----- nvinfo : EIATTR_CTAIDZ_USED
	.align		4
.L_254:
        /*0044*/ 	.byte	0x01, 0x04
	.zero		2


//--------------------- .nv.info._ZN5flash44flash_bwd_dq_dk_dv_loop_seqk_parallel_kernelI23Flash_bwd_kernel_traitsILi32ELi128ELi128ELi8ELi4ELi4ELi4ELb1ELb0EN7cutlass10bfloat16_tE19Flash_kernel_traitsILi32ELi128ELi128ELi8ES3_EELb0ELb1ELb0ELb0ELb1ELb1ELb1EEEvNS_16Flash_bwd_paramsE --------------------------
	.section	.nv.info._ZN5flash44flash_bwd_dq_dk_dv_loop_seqk_parallel_kernelI23Flash_bwd_kernel_traitsILi32ELi128ELi128ELi8ELi4ELi4ELi4ELb1ELb0EN7cutlass10bfloat16_tE19Flash_kernel_traitsILi32ELi128ELi128ELi8ES3_EELb0ELb1ELb0ELb0ELb1ELb1ELb1EEEvNS_16Flash_bwd_paramsE,"",@"SHT_CUDA_INFO"
	.sectionflags	@""
	.align	4


	//----- nvinfo : EIATTR_CUDA_API_VERSION
	.align		4
        /*0000*/ 	.byte	0x04, 0x37
        /*0002*/ 	.short	(.L_256 - .L_255)
.L_255:
        /*0004*/ 	.word	0x00000082


	//----- nvinfo : EIATTR_SW2861232_WAR
	.align		4
.L_256:
        /*0008*/ 	.byte	0x01, 0x35
	.zero		2


	//----- nvinfo : EIATTR_PARAM_CBANK
	.align		4
        /*000c*/ 	.byte	0x04, 0x0a
        /*000e*/ 	.short	(.L_258 - .L_257)
	.align		4
.L_257:
        /*0010*/ 	.word	index@(.nv.constant0._ZN5flash44flash_bwd_dq_dk_dv_loop_seqk_parallel_kernelI23Flash_bwd_kernel_traitsILi32ELi128ELi128ELi8ELi4ELi4ELi4ELb1ELb0EN7cutlass10bfloat16_tE19Flash_kernel_traitsILi32ELi128ELi128ELi8ES3_EELb0ELb1ELb0ELb0ELb1ELb1ELb1EEEvNS_16Flash_bwd_paramsE)
        /*0014*/ 	.short	0x0160
        /*0016*/ 	.short	0x0280


	//----- nvinfo : EIATTR_CBANK_PARAM_SIZE
	.align		4
.L_258:
        /*0018*/ 	.byte	0x03, 0x19
        /*001a*/ 	.short	0x0280


	//----- nvinfo : EIATTR_KPARAM_INFO
	.align		4
        /*001c*/ 	.byte	0x04, 0x17
        /*001e*/ 	.short	(.L_260 - .L_259)
.L_259:
        /*0020*/ 	.word	0x00000000
        /*0024*/ 	.short	0x0000
        /*0026*/ 	.short	0x0000
        /*0028*/ 	.byte	0x00, 0xf0, 0x01, 0x0a


	//----- nvinfo : EIATTR_MAXREG_COUNT
	.align		4
.L_260:
        /*002c*/ 	.byte	0x03, 0x1b
        /*002e*/ 	.short	0x00ff


	//----- nvinfo : EIATTR_NUM_BARRIERS
	.align		4
        /*0030*/ 	.byte	0x02, 0x4c
        /*0032*/ 	.byte	0x01
	.zero		1


	//----- nvinfo : EIATTR_ANNOTATIONS
	.align		4
        /*0034*/ 	.byte	0x04, 0x55
        /*0036*/ 	.short	(.L_262 - .L_261)


	//   ....[0]....
.L_261:
        /* <DEDUP_REMOVED lines=68> */


	//----- nvinfo : EIATTR_MERCURY_ISA_VERSION
	.align		4
.L_262:
        /*0468*/ 	.byte	0x03, 0x5f
        /*046a*/ 	.short	0x0000


	//----- nvinfo : EIATTR_EXIT_INSTR_OFFSETS
	.align		4
        /*046c*/ 	.byte	0x04, 0x1c
        /*046e*/ 	.short	(.L_264 - .L_263)


	//   ....[0]....
.L_263:
        /*0470*/ 	.word	0x000000a0


	//   ....[1]....
        /*0474*/ 	.word	0x000086b0


	//----- nvinfo : EIATTR_CTAIDZ_USED
	.align		4
.L_264:
        /*0478*/ 	.byte	0x01, 0x04
	.zero		2


//--------------------- .nv.info._ZN5flash44flash_bwd_dq_dk_dv_loop_seqk_parallel_kernelI23Flash_bwd_kernel_traitsILi32ELi128ELi128ELi8ELi4ELi4ELi4ELb1ELb0EN7cutlass10bfloat16_tE19Flash_kernel_traitsILi32ELi128ELi128ELi8ES3_EELb1ELb1ELb0ELb0ELb0ELb1ELb0EEEvNS_16Flash_bwd_paramsE --------------------------
	.section	.nv.info._ZN5flash44flash_bwd_dq_dk_dv_loop_seqk_parallel_kernelI23Flash_bwd_kernel_traitsILi32ELi128ELi128ELi8ELi4ELi4ELi4ELb1ELb0EN7cutlass10bfloat16_tE19Flash_kernel_traitsILi32ELi128ELi128ELi8ES3_EELb1ELb1ELb0ELb0ELb0ELb1ELb0EEEvNS_16Flash_bwd_paramsE,"",@"SHT_CUDA_INFO"
	.sectionflags	@""
	.align	4


	//----- nvinfo : EIATTR_CUDA_API_VERSION
	.align		4
        /*0000*/ 	.byte	0x04, 0x37
        /*0002*/ 	.short	(.L_266 - .L_265)
.L_265:
        /*0004*/ 	.word	0x00000082


	//----- nvinfo : EIATTR_SW2861232_WAR
	.align		4
.L_266:
        /*0008*/ 	.byte	0x01, 0x35
	.zero		2


	//----- nvinfo : EIATTR_PARAM_CBANK
	.align		4
        /*000c*/ 	.byte	0x04, 0x0a
        /*000e*/ 	.short	(.L_268 - .L_267)
	.align		4
.L_267:
        /*0010*/ 	.word	index@(.nv.constant0._ZN5flash44flash_bwd_dq_dk_dv_loop_seqk_parallel_kernelI23Flash_bwd_kernel_traitsILi32ELi128ELi128ELi8ELi4ELi4ELi4ELb1ELb0EN7cutlass10bfloat16_tE19Flash_kernel_traitsILi32ELi128ELi128ELi8ES3_EELb1ELb1ELb0ELb0ELb0ELb1ELb0EEEvNS_16Flash_bwd_paramsE)
        /*0014*/ 	.short	0x0160
        /*0016*/ 	.short	0x0280


	//----- nvinfo : EIATTR_CBANK_PARAM_SIZE
	.align		4
.L_268:
        /*0018*/ 	.byte	0x03, 0x19
        /*001a*/ 	.short	0x0280


	//----- nvinfo : EIATTR_KPARAM_INFO
	.align		4
        /*001c*/ 	.byte	0x04, 0x17
        /*001e*/ 	.short	(.L_270 - .L_269)
.L_269:
        /*0020*/ 	.word	0x00000000
        /*0024*/ 	.short	0x0000
        /*0026*/ 	.short	0x0000
        /*0028*/ 	.byte	0x00, 0xf0, 0x01, 0x0a


	//----- nvinfo : EIATTR_MAXREG_COUNT
	.align		4
.L_270:
        /*002c*/ 	.byte	0x03, 0x1b
        /*002e*/ 	.short	0x00ff


	//----- nvinfo : EIATTR_NUM_BARRIERS
	.align		4
        /*0030*/ 	.byte	0x02, 0x4c
        /*0032*/ 	.byte	0x01
	.zero		1


	//----- nvinfo : EIATTR_ANNOTATIONS
	.align		4
        /*0034*/ 	.byte	0x04, 0x55
        /*0036*/ 	.short	(.L_272 - .L_271)


	//   ....[0]....
.L_271:
        /* <DEDUP_REMOVED lines=14> */


	//----- nvinfo : EIATTR_MERCURY_ISA_VERSION
	.align		4
.L_272:
        /*0108*/ 	.byte	0x03, 0x5f
        /*010a*/ 	.short	0x0000


	//----- nvinfo : EIATTR_EXIT_INSTR_OFFSETS
	.align		4
        /*010c*/ 	.byte	0x04, 0x1c
        /*010e*/ 	.short	(.L_274 - .L_273)


	//   ....[0]....
.L_273:
        /*0110*/ 	.word	0x000000a0


	//   ....[1]....
        /*0114*/ 	.word	0x00009f70


	//----- nvinfo : EIATTR_CTAIDZ_USED
	.align		4
.L_274:
        /*0118*/ 	.byte	0x01, 0x04
	.zero		2


	//----- nvinfo : EIATTR_CRS_STACK_SIZE
	.align		4
        /*011c*/ 	.byte	0x04, 0x1e
        /*011e*/ 	.short	(.L_276 - .L_275)
.L_275:
        /*0120*/ 	.word	0x00000000
.L_276:


//--------------------- .nv.info._ZN5flash44flash_bwd_dq_dk_dv_loop_seqk_parallel_kernelI23Flash_bwd_kernel_traitsILi32ELi128ELi128ELi8ELi4ELi4ELi4ELb1ELb0EN7cutlass10bfloat16_tE19Flash_kernel_traitsILi32ELi128ELi128ELi8ES3_EELb0ELb1ELb0ELb0ELb0ELb1ELb1EEEvNS_16Flash_bwd_paramsE --------------------------
	.section	.nv.info._ZN5flash44flash_bwd_dq_dk_dv_loop_seqk_parallel_kernelI23Flash_bwd_kernel_traitsILi32ELi128ELi128ELi8ELi4ELi4ELi4ELb1ELb0EN7cutlass10bfloat16_tE19Flash_kernel_traitsILi32ELi128ELi128ELi8ES3_EELb0ELb1ELb0ELb0ELb0ELb1ELb1EEEvNS_16Flash_bwd_paramsE,"",@"SHT_CUDA_INFO"
	.sectionflags	@""
	.align	4


	//----- nvinfo : EIATTR_CUDA_API_VERSION
	.align		4
        /*0000*/ 	.byte	0x04, 0x37
        /*0002*/ 	.short	(.L_278 - .L_277)
.L_277:
        /*0004*/ 	.word	0x00000082


	//----- nvinfo : EIATTR_SW2861232_WAR
	.align		4
.L_278:
        /*0008*/ 	.byte	0x01, 0x35
	.zero		2


	//----- nvinfo : EIATTR_PARAM_CBANK
	.align		4
        /*000c*/ 	.byte	0x04, 0x0a
        /*000e*/ 	.short	(.L_280 - .L_279)
	.align		4
.L_279:
        /*0010*/ 	.word	index@(.nv.constant0._ZN5flash44flash_bwd_dq_dk_dv_loop_seqk_parallel_kernelI23Flash_bwd_kernel_traitsILi32ELi128ELi128ELi8ELi4ELi4ELi4ELb1ELb0EN7cutlass10bfloat16_tE19Flash_kernel_traitsILi32ELi128ELi128ELi8ES3_EELb0ELb1ELb0ELb0ELb0ELb1ELb1EEEvNS_16Flash_bwd_paramsE)
        /*0014*/ 	.short	0x0160
        /*0016*/ 	.short	0x0280


	//----- nvinfo : EIATTR_CBANK_PARAM_SIZE
	.align		4
.L_280:
        /*0018*/ 	.byte	0x03, 0x19
        /*001a*/ 	.short	0x0280


	//----- nvinfo : EIATTR_KPARAM_INFO
	.align		4
        /*001c*/ 	.byte	0x04, 0x17
        /*001e*/ 	.short	(.L_282 - .L_281)
.L_281:
        /*0020*/ 	.word	0x00000000
        /*0024*/ 	.short	0x0000
        /*0026*/ 	.short	0x0000
        /*0028*/ 	.byte	0x00, 0xf0, 0x01, 0x0a


	//----- nvinfo : EIATTR_MAXREG_COUNT
	.align		4
.L_282:
        /*002c*/ 	.byte	0x03, 0x1b
        /*002e*/ 	.short	0x00ff


	//----- nvinfo : EIATTR_NUM_BARRIERS
	.align		4
        /*0030*/ 	.byte	0x02, 0x4c
        /*0032*/ 	.byte	0x01
	.zero		1


	//----- nvinfo : EIATTR_ANNOTATIONS
	.align		4
        /*0034*/ 	.byte	0x04, 0x55
        /*0036*/ 	.short	(.L_284 - .L_283)


	//   ....[0]....
.L_283:
        /* <DEDUP_REMOVED lines=80> */


	//----- nvinfo : EIATTR_MERCURY_ISA_VERSION
	.align		4
.L_284:
        /*0520*/ 	.byte	0x03, 0x5f
        /*0522*/ 	.short	0x0000


	//----- nvinfo : EIATTR_EXIT_INSTR_OFFSETS
	.align		4
        /*0524*/ 	.byte	0x04, 0x1c
        /*0526*/ 	.short	(.L_286 - .L_285)


	//   ....[0]....
.L_285:
        /*0528*/ 	.word	0x000000a0


	//   ....[1]....
        /*052c*/ 	.word	0x0000a030


	//----- nvinfo : EIATTR_CTAIDZ_USED
	.align		4
.L_286:
        /*0530*/ 	.byte	0x01, 0x04
	.zero		2


	//----- nvinfo : EIATTR_CRS_STACK_SIZE
	.align		4
        /*0534*/ 	.byte	0x04, 0x1e
        /*0536*/ 	.short	(.L_288 - .L_287)
.L_287:
        /*0538*/ 	.word	0x00000000
.L_288:


//--------------------- .nv.info._ZN5flash44flash_bwd_dq_dk_dv_loop_seqk_parallel_kernelI23Flash_bwd_kernel_traitsILi32ELi128ELi128ELi8ELi4ELi4ELi4ELb1ELb0EN7cutlass10bfloat16_tE19Flash_kernel_traitsILi32ELi128ELi128ELi8ES3_EELb1ELb1ELb0ELb1ELb0ELb0ELb0EEEvNS_16Flash_bwd_paramsE --------------------------
	.section	.nv.info._ZN5flash44flash_bwd_dq_dk_dv_loop_seqk_parallel_kernelI23Flash_bwd_kernel_traitsILi32ELi128ELi128ELi8ELi4ELi4ELi4ELb1ELb0EN7cutlass10bfloat16_tE19Flash_kernel_traitsILi32ELi128ELi128ELi8ES3_EELb1ELb1ELb0ELb1ELb0ELb0ELb0EEEvNS_16Flash_bwd_paramsE,"",@"SHT_CUDA_INFO"
	.sectionflags	@""
	.align	4


	//----- nvinfo : EIATTR_CUDA_API_VERSION
	.align		4
        /*0000*/ 	.byte	0x04, 0x37
        /*0002*/ 	.short	(.L_290 - .L_289)
.L_289:
        /*0004*/ 	.word	0x00000082


	//----- nvinfo : EIATTR_SW2861232_WAR
	.align		4
.L_290:
        /*0008*/ 	.byte	0x01, 0x35
	.zero		2


	//----- nvinfo : EIATTR_PARAM_CBANK
	.align		4
        /*000c*/ 	.byte	0x04, 0x0a
        /*000e*/ 	.short	(.L_292 - .L_291)
	.align		4
.L_291:
        /*0010*/ 	.word	index@(.nv.constant0._ZN5flash44flash_bwd_dq_dk_dv_loop_seqk_parallel_kernelI23Flash_bwd_kernel_traitsILi32ELi128ELi128ELi8ELi4ELi4ELi4ELb1ELb0EN7cutlass10bfloat16_tE19Flash_kernel_traitsILi32ELi128ELi128ELi8ES3_EELb1ELb1ELb0ELb1ELb0ELb0ELb0EEEvNS_16Flash_bwd_paramsE)
        /*0014*/ 	.short	0x0160
        /*0016*/ 	.short	0x0280


	//----- nvinfo : EIATTR_CBANK_PARAM_SIZE
	.align		4
.L_292:
        /*0018*/ 	.byte	0x03, 0x19
        /*001a*/ 	.short	0x0280


	//----- nvinfo : EIATTR_KPARAM_INFO
	.align		4
        /*001c*/ 	.byte	0x04, 0x17
        /*001e*/ 	.short	(.L_294 - .L_293)
.L_293:
        /*0020*/ 	.word	0x00000000
        /*0024*/ 	.short	0x0000
        /*0026*/ 	.short	0x0000
        /*0028*/ 	.byte	0x00, 0xf0, 0x01, 0x0a


	//----- nvinfo : EIATTR_MAXREG_COUNT
	.align		4
.L_294:
        /*002c*/ 	.byte	0x03, 0x1b
        /*002e*/ 	.short	0x00ff


	//----- nvinfo : EIATTR_NUM_BARRIERS
	.align		4
        /*0030*/ 	.byte	0x02, 0x4c
        /*0032*/ 	.byte	0x01
	.zero		1


	//----- nvinfo : EIATTR_ANNOTATIONS
	.align		4
        /*0034*/ 	.byte	0x04, 0x55
        /*0036*/ 	.short	(.L_296 - .L_295)


	//   ....[0]....
.L_295:
        /* <DEDUP_REMOVED lines=48> */


	//----- nvinfo : EIATTR_MERCURY_ISA_VERSION
	.align		4
.L_296:
        /*0320*/ 	.byte	0x03, 0x5f
        /*0322*/ 	.short	0x0000


	//----- nvinfo : EIATTR_EXIT_INSTR_OFFSETS
	.align		4
        /*0324*/ 	.byte	0x04, 0x1c
        /*0326*/ 	.short	(.L_298 - .L_297)


	//   ....[0]....
.L_297:
        /*0328*/ 	.word	0x000000a0


	//   ....[1]....
        /*032c*/ 	.word	0x0000b050


	//----- nvinfo : EIATTR_CTAIDZ_USED
	.align		4
.L_298:
        /*0330*/ 	.byte	0x01, 0x04
	.zero		2


	//----- nvinfo : EIATTR_CRS_STACK_SIZE
	.align		4
        /*0334*/ 	.byte	0x04, 0x1e
        /*0336*/ 	.short	(.L_300 - .L_299)
.L_299:
        /*0338*/ 	.word	0x00000000
.L_300:


//--------------------- .nv.info._ZN5flash44flash_bwd_dq_dk_dv_loop_seqk_parallel_kernelI23Flash_bwd_kernel_traitsILi32ELi128ELi128ELi8ELi4ELi4ELi4ELb1ELb0EN7cutlass10bfloat16_tE19Flash_kernel_traitsILi32ELi128ELi128ELi8ES3_EELb0ELb1ELb0ELb1ELb0ELb0ELb1EEEvNS_16Flash_bwd_paramsE --------------------------
	.section	.nv.info._ZN5flash44flash_bwd_dq_dk_dv_loop_seqk_parallel_kernelI23Flash_bwd_kernel_traitsILi32ELi128ELi128ELi8ELi4ELi4ELi4ELb1ELb0EN7cutlass10bfloat16_tE19Flash_kernel_traitsILi32ELi128ELi128ELi8ES3_EELb0ELb1ELb0ELb1ELb0ELb0ELb1EEEvNS_16Flash_bwd_paramsE,"",@"SHT_CUDA_INFO"
	.sectionflags	@""
	.align	4


	//----- nvinfo : EIATTR_CUDA_API_VERSION
	.align		4
        /*0000*/ 	.byte	0x04, 0x37
        /*0002*/ 	.short	(.L_302 - .L_301)
.L_301:
        /*0004*/ 	.word	0x00000082


	//----- nvinfo : EIATTR_SW2861232_WAR
	.align		4
.L_302:
        /*0008*/ 	.byte	0x01, 0x35
	.zero		2


	//----- nvinfo : EIATTR_PARAM_CBANK
	.align		4
        /*000c*/ 	.byte	0x04, 0x0a
        /*000e*/ 	.short	(.L_304 - .L_303)
	.align		4
.L_303:
        /*0010*/ 	.word	index@(.nv.constant0._ZN5flash44flash_bwd_dq_dk_dv_loop_seqk_parallel_kernelI23Flash_bwd_kernel_traitsILi32ELi128ELi128ELi8ELi4ELi4ELi4ELb1ELb0EN7cutlass10bfloat16_tE19Flash_kernel_traitsILi32ELi128ELi128ELi8ES3_EELb0ELb1ELb0ELb1ELb0ELb0ELb1EEEvNS_16Flash_bwd_paramsE)
        /*0014*/ 	.short	0x0160
        /*0016*/ 	.short	0x0280


	//----- nvinfo : EIATTR_CBANK_PARAM_SIZE
	.align		4
.L_304:
        /*0018*/ 	.byte	0x03, 0x19
        /*001a*/ 	.short	0x0280


	//----- nvinfo : EIATTR_KPARAM_INFO
	.align		4
        /*001c*/ 	.byte	0x04, 0x17
        /*001e*/ 	.short	(.L_306 - .L_305)
.L_305:
        /*0020*/ 	.word	0x00000000
        /*0024*/ 	.short	0x0000
        /*0026*/ 	.short	0x0000
        /*0028*/ 	.byte	0x00, 0xf0, 0x01, 0x0a


	//----- nvinfo : EIATTR_MAXREG_COUNT
	.align		4
.L_306:
        /*002c*/ 	.byte	0x03, 0x1b
        /*002e*/ 	.short	0x00ff


	//----- nvinfo : EIATTR_NUM_BARRIERS
	.align		4
        /*0030*/ 	.byte	0x02, 0x4c
        /*0032*/ 	.byte	0x01
	.zero		1


	//----- nvinfo : EIATTR_ANNOTATIONS
	.align		4
        /*0034*/ 	.byte	0x04, 0x55
        /*0036*/ 	.short	(.L_308 - .L_307)


	//   ....[0]....
.L_307:
        /* <DEDUP_REMOVED lines=85> */


	//----- nvinfo : EIATTR_MERCURY_ISA_VERSION
	.align		4
.L_308:
        /*0570*/ 	.byte	0x03, 0x5f
        /*0572*/ 	.short	0x0000


	//----- nvinfo : EIATTR_EXIT_INSTR_OFFSETS
	.align		4
        /*0574*/ 	.byte	0x04, 0x1c
        /*0576*/ 	.short	(.L_310 - .L_309)


	//   ....[0]....
.L_309:
        /*0578*/ 	.word	0x000000a0


	//   ....[1]....
        /*057c*/ 	.word	0x0000a8c0


	//----- nvinfo : EIATTR_CTAIDZ_USED
	.align		4
.L_310:
        /*0580*/ 	.byte	0x01, 0x04
	.zero		2


	//----- nvinfo : EIATTR_CRS_STACK_SIZE
	.align		4
        /*0584*/ 	.byte	0x04, 0x1e
        /*0586*/ 	.short	(.L_312 - .L_311)
.L_311:
        /*0588*/ 	.word	0x00000000
.L_312:


//--------------------- .nv.info._ZN5flash25flash_bwd_dot_do_o_kernelILb0E23Flash_bwd_kernel_traitsILi32ELi128ELi128ELi8ELi4ELi4ELi4ELb1ELb0EN7cutlass10bfloat16_tE19Flash_kernel_traitsILi32ELi128ELi128ELi8ES3_EEEEvNS_16Flash_bwd_paramsE --------------------------
	.section	.nv.info._ZN5flash25flash_bwd_dot_do_o_kernelILb0E23Flash_bwd_kernel_traitsILi32ELi128ELi128ELi8ELi4ELi4ELi4ELb1ELb0EN7cutlass10bfloat16_tE19Flash_kernel_traitsILi32ELi128ELi128ELi8ES3_EEEEvNS_16Flash_bwd_paramsE,"",@"SHT_CUDA_INFO"
	.sectionflags	@""
	.align	4


	//----- nvinfo : EIATTR_CUDA_API_VERSION
	.align		4
        /*0000*/ 	.byte	0x04, 0x37
        /*0002*/ 	.short	(.L_314 - .L_313)
.L_313:
        /*0004*/ 	.word	0x00000082


	//----- nvinfo : EIATTR_SW2861232_WAR
	.align		4
.L_314:
        /*0008*/ 	.byte	0x01, 0x35
	.zero		2


	//----- nvinfo : EIATTR_PARAM_CBANK
	.align		4
        /*000c*/ 	.byte	0x04, 0x0a
        /*000e*/ 	.short	(.L_316 - .L_315)
	.align		4
.L_315:
        /*0010*/ 	.word	index@(.nv.constant0._ZN5flash25flash_bwd_dot_do_o_kernelILb0E23Flash_bwd_kernel_traitsILi32ELi128ELi128ELi8ELi4ELi4ELi4ELb1ELb0EN7cutlass10bfloat16_tE19Flash_kernel_traitsILi32ELi128ELi128ELi8ES3_EEEEvNS_16Flash_bwd_paramsE)
        /*0014*/ 	.short	0x0160
        /*0016*/ 	.short	0x0280


	//----- nvinfo : EIATTR_CBANK_PARAM_SIZE
	.align		4
.L_316:
        /*0018*/ 	.byte	0x03, 0x19
        /*001a*/ 	.short	0x0280


	//----- nvinfo : EIATTR_KPARAM_INFO
	.align		4
        /*001c*/ 	.byte	0x04, 0x17
        /*001e*/ 	.short	(.L_318 - .L_317)
.L_317:
        /*0020*/ 	.word	0x00000000
        /*0024*/ 	.short	0x0000
        /*0026*/ 	.short	0x0000
        /*0028*/ 	.byte	0x00, 0xf0, 0x01, 0x0a


	//----- nvinfo : EIATTR_MAXREG_COUNT
	.align		4
.L_318:
        /*002c*/ 	.byte	0x03, 0x1b
        /*002e*/ 	.short	0x00ff


	//----- nvinfo : EIATTR_MERCURY_ISA_VERSION
	.align		4
        /*0030*/ 	.byte	0x03, 0x5f
        /*0032*/ 	.short	0x0000


	//----- nvinfo : EIATTR_COOP_GROUP_MASK_REGIDS
	.align		4
        /*0034*/ 	.byte	0x04, 0x29
        /*0036*/ 	.short	(.L_320 - .L_319)


	//   ....[0]....
.L_319:
        /*0038*/ 	.word	0xffffffff


	//   ....[1]....
        /*003c*/ 	.word	0xffffffff


	//   ....[2]....
        /*0040*/ 	.word	0xffffffff


	//   ....[3]....
        /*0044*/ 	.word	0xffffffff


	//----- nvinfo : EIATTR_COOP_GROUP_INSTR_OFFSETS
	.align		4
.L_320:
        /*0048*/ 	.byte	0x04, 0x28
        /*004a*/ 	.short	(.L_322 - .L_321)


	//   ....[0]....
.L_321:
        /*004c*/ 	.word	0x00000ad0


	//   ....[1]....
        /*0050*/ 	.word	0x00000b00


	//   ....[2]....
        /*0054*/ 	.word	0x00000b20


	//   ....[3]....
        /*0058*/ 	.word	0x00000b50


	//----- nvinfo : EIATTR_EXIT_INSTR_OFFSETS
	.align		4
.L_322:
        /*005c*/ 	.byte	0x04, 0x1c
        /*005e*/ 	.short	(.L_324 - .L_323)


	//   ....[0]....
.L_323:
        /*0060*/ 	.word	0x00000120


	//   ....[1]....
        /*0064*/ 	.word	0x00000bf0


	//   ....[2]....
        /*0068*/ 	.word	0x00000c20


	//----- nvinfo : EIATTR_CTAIDZ_USED
	.align		4
.L_324:
        /*006c*/ 	.byte	0x01, 0x04
	.zero		2


//--------------------- .nv.info._ZN5flash25flash_bwd_dot_do_o_kernelILb1E23Flash_bwd_kernel_traitsILi32ELi128ELi128ELi8ELi4ELi4ELi4ELb1ELb0EN7cutlass10bfloat16_tE19Flash_kernel_traitsILi32ELi128ELi128ELi8ES3_EEEEvNS_16Flash_bwd_paramsE --------------------------
	.section	.nv.info._ZN5flash25flash_bwd_dot_do_o_kernelILb1E23Flash_bwd_kernel_traitsILi32ELi128ELi128ELi8ELi4ELi4ELi4ELb1ELb0EN7cutlass10bfloat16_tE19Flash_kernel_traitsILi32ELi128ELi128ELi8ES3_EEEEvNS_16Flash_bwd_paramsE,"",@"SHT_CUDA_INFO"
	.sectionflags	@""
	.align	4


	//----- nvinfo : EIATTR_CUDA_API_VERSION
	.align		4
        /*0000*/ 	.byte	0x04, 0x37
        /*0002*/ 	.short	(.L_326 - .L_325)
.L_325:
        /*0004*/ 	.word	0x00000082


	//----- nvinfo : EIATTR_SW2861232_WAR
	.align		4
.L_326:
        /*0008*/ 	.byte	0x01, 0x35
	.zero		2


	//----- nvinfo : EIATTR_PARAM_CBANK
	.align		4
        /*000c*/ 	.byte	0x04, 0x0a
        /*000e*/ 	.short	(.L_328 - .L_327)
	.align		4
.L_327:
        /*0010*/ 	.word	index@(.nv.constant0._ZN5flash25flash_bwd_dot_do_o_kernelILb1E23Flash_bwd_kernel_traitsILi32ELi128ELi128ELi8ELi4ELi4ELi4ELb1ELb0EN7cutlass10bfloat16_tE19Flash_kernel_traitsILi32ELi128ELi128ELi8ES3_EEEEvNS_16Flash_bwd_paramsE)
        /*0014*/ 	.short	0x0160
        /*0016*/ 	.short	0x0280


	//----- nvinfo : EIATTR_CBANK_PARAM_SIZE
	.align		4
.L_328:
        /*0018*/ 	.byte	0x03, 0x19
        /*001a*/ 	.short	0x0280


	//----- nvinfo : EIATTR_KPARAM_INFO
	.align		4
        /*001c*/ 	.byte	0x04, 0x17
        /*001e*/ 	.short	(.L_330 - .L_329)
.L_329:
        /*0020*/ 	.word	0x00000000
        /*0024*/ 	.short	0x0000
        /*0026*/ 	.short	0x0000
        /*0028*/ 	.byte	0x00, 0xf0, 0x01, 0x0a


	//----- nvinfo : EIATTR_MAXREG_COUNT
	.align		4
.L_330:
        /*002c*/ 	.byte	0x03, 0x1b
        /*002e*/ 	.short	0x00ff


	//----- nvinfo : EIATTR_MERCURY_ISA_VERSION
	.align		4
        /*0030*/ 	.byte	0x03, 0x5f
        /*0032*/ 	.short	0x0000


	//----- nvinfo : EIATTR_COOP_GROUP_MASK_REGIDS
	.align		4
        /*0034*/ 	.byte	0x04, 0x29
        /*0036*/ 	.short	(.L_332 - .L_331)


	//   ....[0]....
.L_331:
        /*0038*/ 	.word	0xffffffff


	//   ....[1]....
        /*003c*/ 	.word	0xffffffff


	//   ....[2]....
        /*0040*/ 	.word	0xffffffff


	//   ....[3]....
        /*0044*/ 	.word	0xffffffff


	//----- nvinfo : EIATTR_COOP_GROUP_INSTR_OFFSETS
	.align		4
.L_332:
        /*0048*/ 	.byte	0x04, 0x28
        /*004a*/ 	.short	(.L_334 - .L_333)


	//   ....[0]....
.L_333:
        /*004c*/ 	.word	0x00000d90


	//   ....[1]....
        /*0050*/ 	.word	0x00000da0


	//   ....[2]....
        /*0054*/ 	.word	0x00000de0


	//   ....[3]....
        /*0058*/ 	.word	0x00000e00


	//----- nvinfo : EIATTR_EXIT_INSTR_OFFSETS
	.align		4
.L_334:
        /*005c*/ 	.byte	0x04, 0x1c
        /*005e*/ 	.short	(.L_336 - .L_335)


	//   ....[0]....
.L_335:
        /*0060*/ 	.word	0x00000120


	//   ....[1]....
        /*0064*/ 	.word	0x00000f80


	//----- nvinfo : EIATTR_CTAIDZ_USED
	.align		4
.L_336:
        /*0068*/ 	.byte	0x01, 0x04
	.zero		2


//--------------------- .nv.info._ZN5flash27flash_bwd_convert_dq_kernelI23Flash_bwd_kernel_traitsILi32ELi128ELi128ELi8ELi4ELi4ELi4ELb0ELb0EN7cutlass10bfloat16_tE19Flash_kernel_traitsILi32ELi128ELi128ELi8ES3_EEEEvNS_16Flash_bwd_paramsEi --------------------------
	.section	.nv.info._ZN5flash27flash_bwd_convert_dq_kernelI23Flash_bwd_kernel_traitsILi32ELi128ELi128ELi8ELi4ELi4ELi4ELb0ELb0EN7cutlass10bfloat16_tE19Flash_kernel_traitsILi32ELi128ELi128ELi8ES3_EEEEvNS_16Flash_bwd_paramsEi,"",@"SHT_CUDA_INFO"
	.sectionflags	@""
	.align	4


	//----- nvinfo : EIATTR_CUDA_API_VERSION
	.align		4
        /*0000*/ 	.byte	0x04, 0x37
        /*0002*/ 	.short	(.L_338 - .L_337)
.L_337:
        /*0004*/ 	.word	0x00000082


	//----- nvinfo : EIATTR_SW2861232_WAR
	.align		4
.L_338:
        /*0008*/ 	.byte	0x01, 0x35
	.zero		2


	//----- nvinfo : EIATTR_PARAM_CBANK
	.align		4
        /*000c*/ 	.byte	0x04, 0x0a
        /*000e*/ 	.short	(.L_340 - .L_339)
	.align		4
.L_339:
        /*0010*/ 	.word	index@(.nv.constant0._ZN5flash27flash_bwd_convert_dq_kernelI23Flash_bwd_kernel_traitsILi32ELi128ELi128ELi8ELi4ELi4ELi4ELb0ELb0EN7cutlass10bfloat16_tE19Flash_kernel_traitsILi32ELi128ELi128ELi8ES3_EEEEvNS_16Flash_bwd_paramsEi)
        /*0014*/ 	.short	0x0160
        /*0016*/ 	.short	0x0284


	//----- nvinfo : EIATTR_CBANK_PARAM_SIZE
	.align		4
.L_340:
        /*0018*/ 	.byte	0x03, 0x19
        /*001a*/ 	.short	0x0284


	//----- nvinfo : EIATTR_KPARAM_INFO
	.align		4
        /*001c*/ 	.byte	0x04, 0x17
        /*001e*/ 	.short	(.L_342 - .L_341)
.L_341:
        /*0020*/ 	.word	0x00000000
        /*0024*/ 	.short	0x0001
        /*0026*/ 	.short	0x0280
        /*0028*/ 	.byte	0x00, 0xf0, 0x11, 0x00


	//----- nvinfo : EIATTR_KPARAM_INFO
	.align		4
.L_342:
        /*002c*/ 	.byte	0x04, 0x17
        /*002e*/ 	.short	(.L_344 - .L_343)
.L_343:
        /*0030*/ 	.word	0x00000000
        /*0034*/ 	.short	0x0000
        /*0036*/ 	.short	0x0000
        /*0038*/ 	.byte	0x00, 0xf0, 0x01, 0x0a


	//----- nvinfo : EIATTR_MAXREG_COUNT
	.align		4
.L_344:
        /*003c*/ 	.byte	0x03, 0x1b
        /*003e*/ 	.short	0x00ff


	//----- nvinfo : EIATTR_NUM_BARRIERS
	.align		4
        /*0040*/ 	.byte	0x02, 0x4c
        /*0042*/ 	.byte	0x01
	.zero		1


	//----- nvinfo : EIATTR_MERCURY_ISA_VERSION
	.align		4
        /*0044*/ 	.byte	0x03, 0x5f
        /*0046*/ 	.short	0x0000


	//----- nvinfo : EIATTR_EXIT_INSTR_OFFSETS
	.align		4
        /*0048*/ 	.byte	0x04, 0x1c
        /*004a*/ 	.short	(.L_346 - .L_345)


	//   ....[0]....
.L_345:
        /*004c*/ 	.word	0x000000f0


	//   ....[1]....
        /*0050*/ 	.word	0x00001770


	//   ....[2]....
        /*0054*/ 	.word	0x00001830


	//----- nvinfo : EIATTR_CTAIDZ_USED
	.align		4
.L_346:
        /*0058*/ 	.byte	0x01, 0x04
	.zero		2


	//----- nvinfo : EIATTR_CRS_STACK_SIZE
	.align		4
        /*005c*/ 	.byte	0x04, 0x1e
        /*005e*/ 	.short	(.L_348 - .L_347)
.L_347:
        /*0060*/ 	.word	0x00000000
.L_348:


//--------------------- .nv.info._ZN5flash44flash_bwd_dq_dk_dv_loop_seqk_parallel_kernelI23Flash_bwd_kernel_traitsILi32ELi128ELi128ELi8ELi4ELi4ELi4ELb0ELb0EN7cutlass10bfloat16_tE19Flash_kernel_traitsILi32ELi128ELi128ELi8ES3_EELb1ELb1ELb0ELb0ELb0ELb0ELb0EEEvNS_16Flash_bwd_paramsE --------------------------
	.section	.nv.info._ZN5flash44flash_bwd_dq_dk_dv_loop_seqk_parallel_kernelI23Flash_bwd_kernel_traitsILi32ELi128ELi128ELi8ELi4ELi4ELi4ELb0ELb0EN7cutlass10bfloat16_tE19Flash_kernel_traitsILi32ELi128ELi128ELi8ES3_EELb1ELb1ELb0ELb0ELb0ELb0ELb0EEEvNS_16Flash_bwd_paramsE,"",@"SHT_CUDA_INFO"
	.sectionflags	@""
	.align	4


	//----- nvinfo : EIATTR_CUDA_API_VERSION
	.align		4
        /*0000*/ 	.byte	0x04, 0x37
        /*0002*/ 	.short	(.L_350 - .L_349)
.L_349:
        /*0004*/ 	.word	0x00000082


	//----- nvinfo : EIATTR_SW2861232_WAR
	.align		4
.L_350:
        /*0008*/ 	.byte	0x01, 0x35
	.zero		2


	//----- nvinfo : EIATTR_PARAM_CBANK
	.align		4
        /*000c*/ 	.byte	0x04, 0x0a
        /*000e*/ 	.short	(.L_352 - .L_351)
	.align		4
.L_351:
        /*0010*/ 	.word	index@(.nv.constant0._ZN5flash44flash_bwd_dq_dk_dv_loop_seqk_parallel_kernelI23Flash_bwd_kernel_traitsILi32ELi128ELi128ELi8ELi4ELi4ELi4ELb0ELb0EN7cutlass10bfloat16_tE19Flash_kernel_traitsILi32ELi128ELi128ELi8ES3_EELb1ELb1ELb0ELb0ELb0ELb0ELb0EEEvNS_16Flash_bwd_paramsE)
        /*0014*/ 	.short	0x0160
        /*0016*/ 	.short	0x0280


	//----- nvinfo : EIATTR_CBANK_PARAM_SIZE
	.align		4
.L_352:
        /*0018*/ 	.byte	0x03, 0x19
        /*001a*/ 	.short	0x0280


	//----- nvinfo : EIATTR_KPARAM_INFO
	.align		4
        /*001c*/ 	.byte	0x04, 0x17
        /*001e*/ 	.short	(.L_354 - .L_353)
.L_353:
        /*0020*/ 	.word	0x00000000
        /*0024*/ 	.short	0x0000
        /*0026*/ 	.short	0x0000
        /*0028*/ 	.byte	0x00, 0xf0, 0x01, 0x0a


	//----- nvinfo : EIATTR_MAXREG_COUNT
	.align		4
.L_354:
        /*002c*/ 	.byte	0x03, 0x1b
        /*002e*/ 	.short	0x00ff


	//----- nvinfo : EIATTR_NUM_BARRIERS
	.align		4
        /*0030*/ 	.byte	0x02, 0x4c
        /*0032*/ 	.byte	0x01
	.zero		1


	//----- nvinfo : EIATTR_MERCURY_ISA_VERSION
	.align		4
        /*0034*/ 	.byte	0x03, 0x5f
        /*0036*/ 	.short	0x0000


	//----- nvinfo : EIATTR_EXIT_INSTR_OFFSETS
	.align		4
        /*0038*/ 	.byte	0x04, 0x1c
        /*003a*/ 	.short	(.L_356 - .L_355)


	//   ....[0]....
.L_355:
        /*003c*/ 	.word	0x00000090


	//   ....[1]....
        /*0040*/ 	.word	0x0000a310


	//----- nvinfo : EIATTR_CTAIDZ_USED
	.align		4
.L_356:
        /*0044*/ 	.byte	0x01, 0x04
	.zero		2


	//----- nvinfo : EIATTR_CRS_STACK_SIZE
	.align		4
        /*0048*/ 	.byte	0x04, 0x1e
        /*004a*/ 	.short	(.L_358 - .L_357)
.L_357:
        /*004c*/ 	.word	0x00000000
.L_358:


//--------------------- .nv.info._ZN5flash44flash_bwd_dq_dk_dv_loop_seqk_parallel_kernelI23Flash_bwd_kernel_traitsILi32ELi128ELi128ELi8ELi4ELi4ELi4ELb0ELb0EN7cutlass10bfloat16_tE19Flash_kernel_traitsILi32ELi128ELi128ELi8ES3_EELb0ELb1ELb0ELb0ELb0ELb0ELb1EEEvNS_16Flash_bwd_paramsE --------------------------
	.section	.nv.info._ZN5flash44flash_bwd_dq_dk_dv_loop_seqk_parallel_kernelI23Flash_bwd_kernel_traitsILi32ELi128ELi128ELi8ELi4ELi4ELi4ELb0ELb0EN7cutlass10bfloat16_tE19Flash_kernel_traitsILi32ELi128ELi128ELi8ES3_EELb0ELb1ELb0ELb0ELb0ELb0ELb1EEEvNS_16Flash_bwd_paramsE,"",@"SHT_CUDA_INFO"
	.sectionflags	@""
	.align	4


	//----- nvinfo : EIATTR_CUDA_API_VERSION
	.align		4
        /*0000*/ 	.byte	0x04, 0x37
        /*0002*/ 	.short	(.L_360 - .L_359)
.L_359:
        /*0004*/ 	.word	0x00000082


	//----- nvinfo : EIATTR_SW2861232_WAR
	.align		4
.L_360:
        /*0008*/ 	.byte	0x01, 0x35
	.zero		2


	//----- nvinfo : EIATTR_PARAM_CBANK
	.align		4
        /*000c*/ 	.byte	0x04, 0x0a
        /*000e*/ 	.short	(.L_362 - .L_361)
	.align		4
.L_361:
        /*0010*/ 	.word	index@(.nv.constant0._ZN5flash44flash_bwd_dq_dk_dv_loop_seqk_parallel_kernelI23Flash_bwd_kernel_traitsILi32ELi128ELi128ELi8ELi4ELi4ELi4ELb0ELb0EN7cutlass10bfloat16_tE19Flash_kernel_traitsILi32ELi128ELi128ELi8ES3_EELb0ELb1ELb0ELb0ELb0ELb0ELb1EEEvNS_16Flash_bwd_paramsE)
        /*0014*/ 	.short	0x0160
        /*0016*/ 	.short	0x0280


	//----- nvinfo : EIATTR_CBANK_PARAM_SIZE
	.align		4
.L_362:
        /*0018*/ 	.byte	0x03, 0x19
        /*001a*/ 	.short	0x0280


	//----- nvinfo : EIATTR_KPARAM_INFO
	.align		4
        /*001c*/ 	.byte	0x04, 0x17
        /*001e*/ 	.short	(.L_364 - .L_363)
.L_363:
        /*0020*/ 	.word	0x00000000
        /*0024*/ 	.short	0x0000
        /*0026*/ 	.short	0x0000
        /*0028*/ 	.byte	0x00, 0xf0, 0x01, 0x0a


	//----- nvinfo : EIATTR_MAXREG_COUNT
	.align		4
.L_364:
        /*002c*/ 	.byte	0x03, 0x1b
        /*002e*/ 	.short	0x00ff


	//----- nvinfo : EIATTR_NUM_BARRIERS
	.align		4
        /*0030*/ 	.byte	0x02, 0x4c
        /*0032*/ 	.byte	0x01
	.zero		1


	//----- nvinfo : EIATTR_ANNOTATIONS
	.align		4
        /*0034*/ 	.byte	0x04, 0x55
        /*0036*/ 	.short	(.L_366 - .L_365)


	//   ....[0]....
.L_365:
        /* <DEDUP_REMOVED lines=57> */


	//----- nvinfo : EIATTR_MERCURY_ISA_VERSION
	.align		4
.L_366:
        /*03b0*/ 	.byte	0x03, 0x5f
        /*03b2*/ 	.short	0x0000


	//----- nvinfo : EIATTR_EXIT_INSTR_OFFSETS
	.align		4
        /*03b4*/ 	.byte	0x04, 0x1c
        /*03b6*/ 	.short	(.L_368 - .L_367)


	//   ....[0]....
.L_367:
        /*03b8*/ 	.word	0x000000a0


	//   ....[1]....
        /*03bc*/ 	.word	0x0000a2c0


	//----- nvinfo : EIATTR_CTAIDZ_USED
	.align		4
.L_368:
        /*03c0*/ 	.byte	0x01, 0x04
	.zero		2


	//----- nvinfo : EIATTR_CRS_STACK_SIZE
	.align		4
        /*03c4*/ 	.byte	0x04, 0x1e
        /*03c6*/ 	.short	(.L_370 - .L_369)
.L_369:
        /*03c8*/ 	.word	0x00000000
.L_370:


//--------------------- .nv.info._ZN5flash44flash_bwd_dq_dk_dv_loop_seqk_parallel_kernelI23Flash_bwd_kernel_traitsILi32ELi128ELi128ELi8ELi4ELi4ELi4ELb0ELb0EN7cutlass10bfloat16_tE19Flash_kernel_traitsILi32ELi128ELi128ELi8ES3_EELb1ELb1ELb0ELb0ELb1ELb1ELb0EEEvNS_16Flash_bwd_paramsE --------------------------
	.section	.nv.info._ZN5flash44flash_bwd_dq_dk_dv_loop_seqk_parallel_kernelI23Flash_bwd_kernel_traitsILi32ELi128ELi128ELi8ELi4ELi4ELi4ELb0ELb0EN7cutlass10bfloat16_tE19Flash_kernel_traitsILi32ELi128ELi128ELi8ES3_EELb1ELb1ELb0ELb0ELb1ELb1ELb0EEEvNS_16Flash_bwd_paramsE,"",@"SHT_CUDA_INFO"
	.sectionflags	@""
	.align	4


	//----- nvinfo : EIATTR_CUDA_API_VERSION
	.align		4
        /*0000*/ 	.byte	0x04, 0x37
        /*0002*/ 	.short	(.L_372 - .L_371)
.L_371:
        /*0004*/ 	.word	0x00000082


	//----- nvinfo : EIATTR_SW2861232_WAR
	.align		4
.L_372:
        /*0008*/ 	.byte	0x01, 0x35
	.zero		2


	//----- nvinfo : EIATTR_PARAM_CBANK
	.align		4
        /*000c*/ 	.byte	0x04, 0x0a
        /*000e*/ 	.short	(.L_374 - .L_373)
	.align		4
.L_373:
        /*0010*/ 	.word	index@(.nv.constant0._ZN5flash44flash_bwd_dq_dk_dv_loop_seqk_parallel_kernelI23Flash_bwd_kernel_traitsILi32ELi128ELi128ELi8ELi4ELi4ELi4ELb0ELb0EN7cutlass10bfloat16_tE19Flash_kernel_traitsILi32ELi128ELi128ELi8ES3_EELb1ELb1ELb0ELb0ELb1ELb1ELb0EEEvNS_16Flash_bwd_paramsE)
        /*0014*/ 	.short	0x0160
        /*0016*/ 	.short	0x0280


	//----- nvinfo : EIATTR_CBANK_PARAM_SIZE
	.align		4
.L_374:
        /*0018*/ 	.byte	0x03, 0x19
        /*001a*/ 	.short	0x0280


	//----- nvinfo : EIATTR_KPARAM_INFO
	.align		4
        /*001c*/ 	.byte	0x04, 0x17
        /*001e*/ 	.short	(.L_376 - .L_375)
.L_375:
        /*0020*/ 	.word	0x00000000
        /*0024*/ 	.short	0x0000
        /*0026*/ 	.short	0x0000
        /*0028*/ 	.byte	0x00, 0xf0, 0x01, 0x0a


	//----- nvinfo : EIATTR_MAXREG_COUNT
	.align		4
.L_376:
        /*002c*/ 	.byte	0x03, 0x1b
        /*002e*/ 	.short	0x00ff


	//----- nvinfo : EIATTR_NUM_BARRIERS
	.align		4
        /*0030*/ 	.byte	0x02, 0x4c
        /*0032*/ 	.byte	0x01
	.zero		1


	//----- nvinfo : EIATTR_MERCURY_ISA_VERSION
	.align		4
        /*0034*/ 	.byte	0x03, 0x5f
        /*0036*/ 	.short	0x0000


	//----- nvinfo : EIATTR_EXIT_INSTR_OFFSETS
	.align		4
        /*0038*/ 	.byte	0x04, 0x1c
        /*003a*/ 	.short	(.L_378 - .L_377)


	//   ....[0]....
.L_377:
        /*003c*/ 	.word	0x00000090


	//   ....[1]....
        /*0040*/ 	.word	0x000083a0


	//----- nvinfo : EIATTR_CTAIDZ_USED
	.align		4
.L_378:
        /*0044*/ 	.byte	0x01, 0x04
	.zero		2


//--------------------- .nv.info._ZN5flash44flash_bwd_dq_dk_dv_loop_seqk_parallel_kernelI23Flash_bwd_kernel_traitsILi32ELi128ELi128ELi8ELi4ELi4ELi4ELb0ELb0EN7cutlass10bfloat16_tE19Flash_kernel_traitsILi32ELi128ELi128ELi8ES3_EELb0ELb1ELb0ELb0ELb1ELb1ELb1EEEvNS_16Flash_bwd_paramsE --------------------------
	.section	.nv.info._ZN5flash44flash_bwd_dq_dk_dv_loop_seqk_parallel_kernelI23Flash_bwd_kernel_traitsILi32ELi128ELi128ELi8ELi4ELi4ELi4ELb0ELb0EN7cutlass10bfloat16_tE19Flash_kernel_traitsILi32ELi128ELi128ELi8ES3_EELb0ELb1ELb0ELb0ELb1ELb1ELb1EEEvNS_16Flash_bwd_paramsE,"",@"SHT_CUDA_INFO"
	.sectionflags	@""
	.align	4


	//----- nvinfo : EIATTR_CUDA_API_VERSION
	.align		4
        /*0000*/ 	.byte	0x04, 0x37
        /*0002*/ 	.short	(.L_380 - .L_379)
.L_379:
        /*0004*/ 	.word	0x00000082


	//----- nvinfo : EIATTR_SW2861232_WAR
	.align		4
.L_380:
        /*0008*/ 	.byte	0x01, 0x35
	.zero		2


	//----- nvinfo : EIATTR_PARAM_CBANK
	.align		4
        /*000c*/ 	.byte	0x04, 0x0a
        /*000e*/ 	.short	(.L_382 - .L_381)
	.align		4
.L_381:
        /*0010*/ 	.word	index@(.nv.constant0._ZN5flash44flash_bwd_dq_dk_dv_loop_seqk_parallel_kernelI23Flash_bwd_kernel_traitsILi32ELi128ELi128ELi8ELi4ELi4ELi4ELb0ELb0EN7cutlass10bfloat16_tE19Flash_kernel_traitsILi32ELi128ELi128ELi8ES3_EELb0ELb1ELb0ELb0ELb1ELb1ELb1EEEvNS_16Flash_bwd_paramsE)
        /*0014*/ 	.short	0x0160
        /*0016*/ 	.short	0x0280


	//----- nvinfo : EIATTR_CBANK_PARAM_SIZE
	.align		4
.L_382:
        /*0018*/ 	.byte	0x03, 0x19
        /*001a*/ 	.short	0x0280


	//----- nvinfo : EIATTR_KPARAM_INFO
	.align		4
        /*001c*/ 	.byte	0x04, 0x17
        /*001e*/ 	.short	(.L_384 - .L_383)
.L_383:
        /*0020*/ 	.word	0x00000000
        /*0024*/ 	.short	0x0000
        /*0026*/ 	.short	0x0000
        /*0028*/ 	.byte	0x00, 0xf0, 0x01, 0x0a


	//----- nvinfo : EIATTR_MAXREG_COUNT
	.align		4
.L_384:
        /*002c*/ 	.byte	0x03, 0x1b
        /*002e*/ 	.short	0x00ff


	//----- nvinfo : EIATTR_NUM_BARRIERS
	.align		4
        /*0030*/ 	.byte	0x02, 0x4c
        /*0032*/ 	.byte	0x01
	.zero		1


	//----- nvinfo : EIATTR_ANNOTATIONS
	.align		4
        /*0034*/ 	.byte	0x04, 0x55
        /*0036*/ 	.short	(.L_386 - .L_385)


	//   ....[0]....
.L_385:
        /* <DEDUP_REMOVED lines=39> */


	//----- nvinfo : EIATTR_MERCURY_ISA_VERSION
	.align		4
.L_386:
        /*0298*/ 	.byte	0x03, 0x5f
        /*029a*/ 	.short	0x0000


	//----- nvinfo : EIATTR_EXIT_INSTR_OFFSETS
	.align		4
        /*029c*/ 	.byte	0x04, 0x1c
        /*029e*/ 	.short	(.L_388 - .L_387)


	//   ....[0]....
.L_387:
        /*02a0*/ 	.word	0x000000a0


	//   ....[1]....
        /*02a4*/ 	.word	0x00008360


	//----- nvinfo : EIATTR_CTAIDZ_USED
	.align		4
.L_388:
        /*02a8*/ 	.byte	0x01, 0x04
	.zero		2


//--------------------- .nv.info._ZN5flash44flash_bwd_dq_dk_dv_loop_seqk_parallel_kernelI23Flash_bwd_kernel_traitsILi32ELi128ELi128ELi8ELi4ELi4ELi4ELb0ELb0EN7cutlass10bfloat16_tE19Flash_kernel_traitsILi32ELi128ELi128ELi8ES3_EELb1ELb1ELb0ELb0ELb0ELb1ELb0EEEvNS_16Flash_bwd_paramsE --------------------------
	.section	.nv.info._ZN5flash44flash_bwd_dq_dk_dv_loop_seqk_parallel_kernelI23Flash_bwd_kernel_traitsILi32ELi128ELi128ELi8ELi4ELi4ELi4ELb0ELb0EN7cutlass10bfloat16_tE19Flash_kernel_traitsILi32ELi128ELi128ELi8ES3_EELb1ELb1ELb0ELb0ELb0ELb1ELb0EEEvNS_16Flash_bwd_paramsE,"",@"SHT_CUDA_INFO"
	.sectionflags	@""
	.align	4


	//----- nvinfo : EIATTR_CUDA_API_VERSION
	.align		4
        /*0000*/ 	.byte	0x04, 0x37
        /*0002*/ 	.short	(.L_390 - .L_389)
.L_389:
        /*0004*/ 	.word	0x00000082


	//----- nvinfo : EIATTR_SW2861232_WAR
	.align		4
.L_390:
        /*0008*/ 	.byte	0x01, 0x35
	.zero		2


	//----- nvinfo : EIATTR_PARAM_CBANK
	.align		4
        /*000c*/ 	.byte	0x04, 0x0a
        /*000e*/ 	.short	(.L_392 - .L_391)
	.align		4
.L_391:
        /*0010*/ 	.word	index@(.nv.constant0._ZN5flash44flash_bwd_dq_dk_dv_loop_seqk_parallel_kernelI23Flash_bwd_kernel_traitsILi32ELi128ELi128ELi8ELi4ELi4ELi4ELb0ELb0EN7cutlass10bfloat16_tE19Flash_kernel_traitsILi32ELi128ELi128ELi8ES3_EELb1ELb1ELb0ELb0ELb0ELb1ELb0EEEvNS_16Flash_bwd_paramsE)
        /*0014*/ 	.short	0x0160
        /*0016*/ 	.short	0x0280


	//----- nvinfo : EIATTR_CBANK_PARAM_SIZE
	.align		4
.L_392:
        /*0018*/ 	.byte	0x03, 0x19
        /*001a*/ 	.short	0x0280


	//----- nvinfo : EIATTR_KPARAM_INFO
	.align		4
        /*001c*/ 	.byte	0x04, 0x17
        /*001e*/ 	.short	(.L_394 - .L_393)
.L_393:
        /*0020*/ 	.word	0x00000000
        /*0024*/ 	.short	0x0000
        /*0026*/ 	.short	0x0000
        /*0028*/ 	.byte	0x00, 0xf0, 0x01, 0x0a


	//----- nvinfo : EIATTR_MAXREG_COUNT
	.align		4
.L_394:
        /*002c*/ 	.byte	0x03, 0x1b
        /*002e*/ 	.short	0x00ff


	//----- nvinfo : EIATTR_NUM_BARRIERS
	.align		4
        /*0030*/ 	.byte	0x02, 0x4c
        /*0032*/ 	.byte	0x01
	.zero		1


	//----- nvinfo : EIATTR_MERCURY_ISA_VERSION
	.align		4
        /*0034*/ 	.byte	0x03, 0x5f
        /*0036*/ 	.short	0x0000


	//----- nvinfo : EIATTR_EXIT_INSTR_OFFSETS
	.align		4
        /*0038*/ 	.byte	0x04, 0x1c
        /*003a*/ 	.short	(.L_396 - .L_395)


	//   ....[0]....
.L_395:
        /*003c*/ 	.word	0x00000090


	//   ....[1]....
        /*0040*/ 	.word	0x00009db0


	//----- nvinfo : EIATTR_CTAIDZ_USED
	.align		4
.L_396:
        /*0044*/ 	.byte	0x01, 0x04
	.zero		2


	//----- nvinfo : EIATTR_CRS_STACK_SIZE
	.align		4
        /*0048*/ 	.byte	0x04, 0x1e
        /*004a*/ 	.short	(.L_398 - .L_397)
.L_397:
        /*004c*/ 	.word	0x00000000
.L_398:


//--------------------- .nv.info._ZN5flash44flash_bwd_dq_dk_dv_loop_seqk_parallel_kernelI23Flash_bwd_kernel_traitsILi32ELi128ELi128ELi8ELi4ELi4ELi4ELb0ELb0EN7cutlass10bfloat16_tE19Flash_kernel_traitsILi32ELi128ELi128ELi8ES3_EELb0ELb1ELb0ELb0ELb0ELb1ELb1EEEvNS_16Flash_bwd_paramsE --------------------------
	.section	.nv.info._ZN5flash44flash_bwd_dq_dk_dv_loop_seqk_parallel_kernelI23Flash_bwd_kernel_traitsILi32ELi128ELi128ELi8ELi4ELi4ELi4ELb0ELb0EN7cutlass10bfloat16_tE19Flash_kernel_traitsILi32ELi128ELi128ELi8ES3_EELb0ELb1ELb0ELb0ELb0ELb1ELb1EEEvNS_16Flash_bwd_paramsE,"",@"SHT_CUDA_INFO"
	.sectionflags	@""
	.align	4


	//----- nvinfo : EIATTR_CUDA_API_VERSION
	.align		4
        /*0000*/ 	.byte	0x04, 0x37
        /*0002*/ 	.short	(.L_400 - .L_399)
.L_399:
        /*0004*/ 	.word	0x00000082


	//----- nvinfo : EIATTR_SW2861232_WAR
	.align		4
.L_400:
        /*0008*/ 	.byte	0x01, 0x35
	.zero		2


	//----- nvinfo : EIATTR_PARAM_CBANK
	.align		4
        /*000c*/ 	.byte	0x04, 0x0a
        /*000e*/ 	.short	(.L_402 - .L_401)
	.align		4
.L_401:
        /*0010*/ 	.word	index@(.nv.constant0._ZN5flash44flash_bwd_dq_dk_dv_loop_seqk_parallel_kernelI23Flash_bwd_kernel_traitsILi32ELi128ELi128ELi8ELi4ELi4ELi4ELb0ELb0EN7cutlass10bfloat16_tE19Flash_kernel_traitsILi32ELi128ELi128ELi8ES3_EELb0ELb1ELb0ELb0ELb0ELb1ELb1EEEvNS_16Flash_bwd_paramsE)
        /*0014*/ 	.short	0x0160
        /*0016*/ 	.short	0x0280


	//----- nvinfo : EIATTR_CBANK_PARAM_SIZE
	.align		4
.L_402:
        /*0018*/ 	.byte	0x03, 0x19
        /*001a*/ 	.short	0x0280


	//----- nvinfo : EIATTR_KPARAM_INFO
	.align		4
        /*001c*/ 	.byte	0x04, 0x17
        /*001e*/ 	.short	(.L_404 - .L_403)
.L_403:
        /*0020*/ 	.word	0x00000000
        /*0024*/ 	.short	0x0000
        /*0026*/ 	.short	0x0000
        /*0028*/ 	.byte	0x00, 0xf0, 0x01, 0x0a


	//----- nvinfo : EIATTR_MAXREG_COUNT
	.align		4
.L_404:
        /*002c*/ 	.byte	0x03, 0x1b
        /*002e*/ 	.short	0x00ff


	//----- nvinfo : EIATTR_NUM_BARRIERS
	.align		4
        /*0030*/ 	.byte	0x02, 0x4c
        /*0032*/ 	.byte	0x01
	.zero		1


	//----- nvinfo : EIATTR_ANNOTATIONS
	.align		4
        /*0034*/ 	.byte	0x04, 0x55
        /*0036*/ 	.short	(.L_406 - .L_405)


	//   ....[0]....
.L_405:
        /* <DEDUP_REMOVED lines=50> */


	//----- nvinfo : EIATTR_MERCURY_ISA_VERSION
	.align		4
.L_406:
        /*0340*/ 	.byte	0x03, 0x5f
        /*0342*/ 	.short	0x0000


	//----- nvinfo : EIATTR_EXIT_INSTR_OFFSETS
	.align		4
        /*0344*/ 	.byte	0x04, 0x1c
        /*0346*/ 	.short	(.L_408 - .L_407)


	//   ....[0]....
.L_407:
        /*0348*/ 	.word	0x000000a0


	//   ....[1]....
        /*034c*/ 	.word	0x00009c80


	//----- nvinfo : EIATTR_CTAIDZ_USED
	.align		4
.L_408:
        /*0350*/ 	.byte	0x01, 0x04
	.zero		2


	//----- nvinfo : EIATTR_CRS_STACK_SIZE
	.align		4
        /*0354*/ 	.byte	0x04, 0x1e
        /*0356*/ 	.short	(.L_410 - .L_409)
.L_409:
        /*0358*/ 	.word	0x00000000
.L_410:


//--------------------- .nv.info._ZN5flash44flash_bwd_dq_dk_dv_loop_seqk_parallel_kernelI23Flash_bwd_kernel_traitsILi32ELi128ELi128ELi8ELi4ELi4ELi4ELb0ELb0EN7cutlass10bfloat16_tE19Flash_kernel_traitsILi32ELi128ELi128ELi8ES3_EELb1ELb1ELb0ELb1ELb0ELb0ELb0EEEvNS_16Flash_bwd_paramsE --------------------------
	.section	.nv.info._ZN5flash44flash_bwd_dq_dk_dv_loop_seqk_parallel_kernelI23Flash_bwd_kernel_traitsILi32ELi128ELi128ELi8ELi4ELi4ELi4ELb0ELb0EN7cutlass10bfloat16_tE19Flash_kernel_traitsILi32ELi128ELi128ELi8ES3_EELb1ELb1ELb0ELb1ELb0ELb0ELb0EEEvNS_16Flash_bwd_paramsE,"",@"SHT_CUDA_INFO"
	.sectionflags	@""
	.align	4


	//----- nvinfo : EIATTR_CUDA_API_VERSION
	.align		4
        /*0000*/ 	.byte	0x04, 0x37
        /*0002*/ 	.short	(.L_412 - .L_411)
.L_411:
        /*0004*/ 	.word	0x00000082


	//----- nvinfo : EIATTR_SW2861232_WAR
	.align		4
.L_412:
        /*0008*/ 	.byte	0x01, 0x35
	.zero		2


	//----- nvinfo : EIATTR_PARAM_CBANK
	.align		4
        /*000c*/ 	.byte	0x04, 0x0a
        /*000e*/ 	.short	(.L_414 - .L_413)
	.align		4
.L_413:
        /*0010*/ 	.word	index@(.nv.constant0._ZN5flash44flash_bwd_dq_dk_dv_loop_seqk_parallel_kernelI23Flash_bwd_kernel_traitsILi32ELi128ELi128ELi8ELi4ELi4ELi4ELb0ELb0EN7cutlass10bfloat16_tE19Flash_kernel_traitsILi32ELi128ELi128ELi8ES3_EELb1ELb1ELb0ELb1ELb0ELb0ELb0EEEvNS_16Flash_bwd_paramsE)
        /*0014*/ 	.short	0x0160
        /*0016*/ 	.short	0x0280


	//----- nvinfo : EIATTR_CBANK_PARAM_SIZE
	.align		4
.L_414:
        /*0018*/ 	.byte	0x03, 0x19
        /*001a*/ 	.short	0x0280


	//----- nvinfo : EIATTR_KPARAM_INFO
	.align		4
        /*001c*/ 	.byte	0x04, 0x17
        /*001e*/ 	.short	(.L_416 - .L_415)
.L_415:
        /*0020*/ 	.word	0x00000000
        /*0024*/ 	.short	0x0000
        /*0026*/ 	.short	0x0000
        /*0028*/ 	.byte	0x00, 0xf0, 0x01, 0x0a


	//----- nvinfo : EIATTR_MAXREG_COUNT
	.align		4
.L_416:
        /*002c*/ 	.byte	0x03, 0x1b
        /*002e*/ 	.short	0x00ff


	//----- nvinfo : EIATTR_NUM_BARRIERS
	.align		4
        /*0030*/ 	.byte	0x02, 0x4c
        /*0032*/ 	.byte	0x01
	.zero		1


	//----- nvinfo : EIATTR_ANNOTATIONS
	.align		4
        /*0034*/ 	.byte	0x04, 0x55
        /*0036*/ 	.short	(.L_418 - .L_417)


	//   ....[0]....
.L_417:
        /* <DEDUP_REMOVED lines=12> */


	//----- nvinfo : EIATTR_MERCURY_ISA_VERSION
	.align		4
.L_418:
        /*00e8*/ 	.byte	0x03, 0x5f
        /*00ea*/ 	.short	0x0000


	//----- nvinfo : EIATTR_EXIT_INSTR_OFFSETS
	.align		4
        /*00ec*/ 	.byte	0x04, 0x1c
        /*00ee*/ 	.short	(.L_420 - .L_419)


	//   ....[0]....
.L_419:
        /*00f0*/ 	.word	0x000000a0


	//   ....[1]....
        /*00f4*/ 	.word	0x0000ab00


	//----- nvinfo : EIATTR_CTAIDZ_USED
	.align		4
.L_420:
        /*00f8*/ 	.byte	0x01, 0x04
	.zero		2


	//----- nvinfo : EIATTR_CRS_STACK_SIZE
	.align		4
        /*00fc*/ 	.byte	0x04, 0x1e
        /*00fe*/ 	.short	(.L_422 - .L_421)
.L_421:
        /*0100*/ 	.word	0x00000000
.L_422:


//--------------------- .nv.info._ZN5flash44flash_bwd_dq_dk_dv_loop_seqk_parallel_kernelI23Flash_bwd_kernel_traitsILi32ELi128ELi128ELi8ELi4ELi4ELi4ELb0ELb0EN7cutlass10bfloat16_tE19Flash_kernel_traitsILi32ELi128ELi128ELi8ES3_EELb0ELb1ELb0ELb1ELb0ELb0ELb1EEEvNS_16Flash_bwd_paramsE --------------------------
	.section	.nv.info._ZN5flash44flash_bwd_dq_dk_dv_loop_seqk_parallel_kernelI23Flash_bwd_kernel_traitsILi32ELi128ELi128ELi8ELi4ELi4ELi4ELb0ELb0EN7cutlass10bfloat16_tE19Flash_kernel_traitsILi32ELi128ELi128ELi8ES3_EELb0ELb1ELb0ELb1ELb0ELb0ELb1EEEvNS_16Flash_bwd_paramsE,"",@"SHT_CUDA_INFO"
	.sectionflags	@""
	.align	4


	//----- nvinfo : EIATTR_CUDA_API_VERSION
	.align		4
        /*0000*/ 	.byte	0x04, 0x37
        /*0002*/ 	.short	(.L_424 - .L_423)
.L_423:
        /*0004*/ 	.word	0x00000082


	//----- nvinfo : EIATTR_SW2861232_WAR
	.align		4
.L_424:
        /*0008*/ 	.byte	0x01, 0x35
	.zero		2


	//----- nvinfo : EIATTR_PARAM_CBANK
	.align		4
        /*000c*/ 	.byte	0x04, 0x0a
        /*000e*/ 	.short	(.L_426 - .L_425)
	.align		4
.L_425:
        /*0010*/ 	.word	index@(.nv.constant0._ZN5flash44flash_bwd_dq_dk_dv_loop_seqk_parallel_kernelI23Flash_bwd_kernel_traitsILi32ELi128ELi128ELi8ELi4ELi4ELi4ELb0ELb0EN7cutlass10bfloat16_tE19Flash_kernel_traitsILi32ELi128ELi128ELi8ES3_EELb0ELb1ELb0ELb1ELb0ELb0ELb1EEEvNS_16Flash_bwd_paramsE)
        /*0014*/ 	.short	0x0160
        /*0016*/ 	.short	0x0280


	//----- nvinfo : EIATTR_CBANK_PARAM_SIZE
	.align		4
.L_426:
        /*0018*/ 	.byte	0x03, 0x19
        /*001a*/ 	.short	0x0280


	//----- nvinfo : EIATTR_KPARAM_INFO
	.align		4
        /*001c*/ 	.byte	0x04, 0x17
        /*001e*/ 	.short	(.L_428 - .L_427)
.L_427:
        /*0020*/ 	.word	0x00000000
        /*0024*/ 	.short	0x0000
        /*0026*/ 	.short	0x0000
        /*0028*/ 	.byte	0x00, 0xf0, 0x01, 0x0a


	//----- nvinfo : EIATTR_MAXREG_COUNT
	.align		4
.L_428:
        /*002c*/ 	.byte	0x03, 0x1b
        /*002e*/ 	.short	0x00ff


	//----- nvinfo : EIATTR_NUM_BARRIERS
	.align		4
        /*0030*/ 	.byte	0x02, 0x4c
        /*0032*/ 	.byte	0x01
	.zero		1


	//----- nvinfo : EIATTR_ANNOTATIONS
	.align		4
        /*0034*/ 	.byte	0x04, 0x55
        /*0036*/ 	.short	(.L_430 - .L_429)


	//   ....[0]....
.L_429:
        /* <DEDUP_REMOVED lines=89> */


	//----- nvinfo : EIATTR_MERCURY_ISA_VERSION
	.align		4
.L_430:
        /*05b8*/ 	.byte	0x03, 0x5f
        /*05ba*/ 	.short	0x0000


	//----- nvinfo : EIATTR_EXIT_INSTR_OFFSETS
	.align		4
        /*05bc*/ 	.byte	0x04, 0x1c
        /*05be*/ 	.short	(.L_432 - .L_431)


	//   ....[0]....
.L_431:
        /*05c0*/ 	.word	0x000000a0


	//   ....[1]....
        /*05c4*/ 	.word	0x0000a960


	//----- nvinfo : EIATTR_CTAIDZ_USED
	.align		4
.L_432:
        /*05c8*/ 	.byte	0x01, 0x04
	.zero		2


	//----- nvinfo : EIATTR_CRS_STACK_SIZE
	.align		4
        /*05cc*/ 	.byte	0x04, 0x1e
        /*05ce*/ 	.short	(.L_434 - .L_433)
.L_433:
        /*05d0*/ 	.word	0x00000000
.L_434:


//--------------------- .nv.info._ZN5flash25flash_bwd_dot_do_o_kernelILb0E23Flash_bwd_kernel_traitsILi32ELi128ELi128ELi8ELi4ELi4ELi4ELb0ELb0EN7cutlass10bfloat16_tE19Flash_kernel_traitsILi32ELi128ELi128ELi8ES3_EEEEvNS_16Flash_bwd_paramsE --------------------------
	.section	.nv.info._ZN5flash25flash_bwd_dot_do_o_kernelILb0E23Flash_bwd_kernel_traitsILi32ELi128ELi128ELi8ELi4ELi4ELi4ELb0ELb0EN7cutlass10bfloat16_tE19Flash_kernel_traitsILi32ELi128ELi128ELi8ES3_EEEEvNS_16Flash_bwd_paramsE,"",@"SHT_CUDA_INFO"
	.sectionflags	@""
	.align	4


	//----- nvinfo : EIATTR_CUDA_API_VERSION
	.align		4
        /*0000*/ 	.byte	0x04, 0x37
        /*0002*/ 	.short	(.L_436 - .L_435)
.L_435:
        /*0004*/ 	.word	0x00000082


	//----- nvinfo : EIATTR_SW2861232_WAR
	.align		4
.L_436:
        /*0008*/ 	.byte	0x01, 0x35
	.zero		2


	//----- nvinfo : EIATTR_PARAM_CBANK
	.align		4
        /*000c*/ 	.byte	0x04, 0x0a
        /*000e*/ 	.short	(.L_438 - .L_437)
	.align		4
.L_437:
        /*0010*/ 	.word	index@(.nv.constant0._ZN5flash25flash_bwd_dot_do_o_kernelILb0E23Flash_bwd_kernel_traitsILi32ELi128ELi128ELi8ELi4ELi4ELi4ELb0ELb0EN7cutlass10bfloat16_tE19Flash_kernel_traitsILi32ELi128ELi128ELi8ES3_EEEEvNS_16Flash_bwd_paramsE)
        /*0014*/ 	.short	0x0160
        /*0016*/ 	.short	0x0280


	//----- nvinfo : EIATTR_CBANK_PARAM_SIZE
	.align		4
.L_438:
        /*0018*/ 	.byte	0x03, 0x19
        /*001a*/ 	.short	0x0280


	//----- nvinfo : EIATTR_KPARAM_INFO
	.align		4
        /*001c*/ 	.byte	0x04, 0x17
        /*001e*/ 	.short	(.L_440 - .L_439)
.L_439:
        /*0020*/ 	.word	0x00000000
        /*0024*/ 	.short	0x0000
        /*0026*/ 	.short	0x0000
        /*0028*/ 	.byte	0x00, 0xf0, 0x01, 0x0a


	//----- nvinfo : EIATTR_MAXREG_COUNT
	.align		4
.L_440:
        /*002c*/ 	.byte	0x03, 0x1b
        /*002e*/ 	.short	0x00ff


	//----- nvinfo : EIATTR_MERCURY_ISA_VERSION
	.align		4
        /*0030*/ 	.byte	0x03, 0x5f
        /*0032*/ 	.short	0x0000


	//----- nvinfo : EIATTR_COOP_GROUP_MASK_REGIDS
	.align		4
        /*0034*/ 	.byte	0x04, 0x29
        /*0036*/ 	.short	(.L_442 - .L_441)


	//   ....[0]....
.L_441:
        /*0038*/ 	.word	0xffffffff


	//   ....[1]....
        /*003c*/ 	.word	0xffffffff


	//   ....[2]....
        /*0040*/ 	.word	0xffffffff


	//   ....[3]....
        /*0044*/ 	.word	0xffffffff


	//----- nvinfo : EIATTR_COOP_GROUP_INSTR_OFFSETS
	.align		4
.L_442:
        /*0048*/ 	.byte	0x04, 0x28
        /*004a*/ 	.short	(.L_444 - .L_443)


	//   ....[0]....
.L_443:
        /*004c*/ 	.word	0x00000ad0


	//   ....[1]....
        /*0050*/ 	.word	0x00000b00


	//   ....[2]....
        /*0054*/ 	.word	0x00000b20


	//   ....[3]....
        /*0058*/ 	.word	0x00000b50


	//----- nvinfo : EIATTR_EXIT_INSTR_OFFSETS
	.align		4
.L_444:
        /*005c*/ 	.byte	0x04, 0x1c
        /*005e*/ 	.short	(.L_446 - .L_445)


	//   ....[0]....
.L_445:
        /*0060*/ 	.word	0x00000120


	//   ....[1]....
        /*0064*/ 	.word	0x00000bf0


	//   ....[2]....
        /*0068*/ 	.word	0x00000c20


	//----- nvinfo : EIATTR_CTAIDZ_USED
	.align		4
.L_446:
        /*006c*/ 	.byte	0x01, 0x04
	.zero		2


//--------------------- .nv.info._ZN5flash25flash_bwd_dot_do_o_kernelILb1E23Flash_bwd_kernel_traitsILi32ELi128ELi128ELi8ELi4ELi4ELi4ELb0ELb0EN7cutlass10bfloat16_tE19Flash_kernel_traitsILi32ELi128ELi128ELi8ES3_EEEEvNS_16Flash_bwd_paramsE --------------------------
	.section	.nv.info._ZN5flash25flash_bwd_dot_do_o_kernelILb1E23Flash_bwd_kernel_traitsILi32ELi128ELi128ELi8ELi4ELi4ELi4ELb0ELb0EN7cutlass10bfloat16_tE19Flash_kernel_traitsILi32ELi128ELi128ELi8ES3_EEEEvNS_16Flash_bwd_paramsE,"",@"SHT_CUDA_INFO"
	.sectionflags	@""
	.align	4


	//----- nvinfo : EIATTR_CUDA_API_VERSION
	.align		4
        /*0000*/ 	.byte	0x04, 0x37
        /*0002*/ 	.short	(.L_448 - .L_447)
.L_447:
        /*0004*/ 	.word	0x00000082


	//----- nvinfo : EIATTR_SW2861232_WAR
	.align		4
.L_448:
        /*0008*/ 	.byte	0x01, 0x35
	.zero		2


	//----- nvinfo : EIATTR_PARAM_CBANK
	.align		4
        /*000c*/ 	.byte	0x04, 0x0a
        /*000e*/ 	.short	(.L_450 - .L_449)
	.align		4
.L_449:
        /*0010*/ 	.word	index@(.nv.constant0._ZN5flash25flash_bwd_dot_do_o_kernelILb1E23Flash_bwd_kernel_traitsILi32ELi128ELi128ELi8ELi4ELi4ELi4ELb0ELb0EN7cutlass10bfloat16_tE19Flash_kernel_traitsILi32ELi128ELi128ELi8ES3_EEEEvNS_16Flash_bwd_paramsE)
        /*0014*/ 	.short	0x0160
        /*0016*/ 	.short	0x0280


	//----- nvinfo : EIATTR_CBANK_PARAM_SIZE
	.align		4
.L_450:
        /*0018*/ 	.byte	0x03, 0x19
        /*001a*/ 	.short	0x0280


	//----- nvinfo : EIATTR_KPARAM_INFO
	.align		4
        /*001c*/ 	.byte	0x04, 0x17
        /*001e*/ 	.short	(.L_452 - .L_451)
.L_451:
        /*0020*/ 	.word	0x00000000
        /*0024*/ 	.short	0x0000
        /*0026*/ 	.short	0x0000
        /*0028*/ 	.byte	0x00, 0xf0, 0x01, 0x0a


	//----- nvinfo : EIATTR_MAXREG_COUNT
	.align		4
.L_452:
        /*002c*/ 	.byte	0x03, 0x1b
        /*002e*/ 	.short	0x00ff


	//----- nvinfo : EIATTR_MERCURY_ISA_VERSION
	.align		4
        /*0030*/ 	.byte	0x03, 0x5f
        /*0032*/ 	.short	0x0000


	//----- nvinfo : EIATTR_COOP_GROUP_MASK_REGIDS
	.align		4
        /*0034*/ 	.byte	0x04, 0x29
        /*0036*/ 	.short	(.L_454 - .L_453)


	//   ....[0]....
.L_453:
        /*0038*/ 	.word	0xffffffff


	//   ....[1]....
        /*003c*/ 	.word	0xffffffff


	//   ....[2]....
        /*0040*/ 	.word	0xffffffff


	//   ....[3]....
        /*0044*/ 	.word	0xffffffff


	//----- nvinfo : EIATTR_COOP_GROUP_INSTR_OFFSETS
	.align		4
.L_454:
        /*0048*/ 	.byte	0x04, 0x28
        /*004a*/ 	.short	(.L_456 - .L_455)


	//   ....[0]....
.L_455:
        /*004c*/ 	.word	0x00000d90


	//   ....[1]....
        /*0050*/ 	.word	0x00000da0


	//   ....[2]....
        /*0054*/ 	.word	0x00000de0


	//   ....[3]....
        /*0058*/ 	.word	0x00000e00


	//----- nvinfo : EIATTR_EXIT_INSTR_OFFSETS
	.align		4
.L_456:
        /*005c*/ 	.byte	0x04, 0x1c
        /*005e*/ 	.short	(.L_458 - .L_457)


	//   ....[0]....
.L_457:
        /*0060*/ 	.word	0x00000120


	//   ....[1]....
        /*0064*/ 	.word	0x00000f80


	//----- nvinfo : EIATTR_CTAIDZ_USED
	.align		4
.L_458:
        /*0068*/ 	.byte	0x01, 0x04
	.zero		2


//--------------------- .nv.callgraph             --------------------------
	.section	.nv.callgraph,"",@"SHT_CUDA_CALLGRAPH"
	.align	4
	.sectionentsize	8
	.align		4
        /*0000*/ 	.word	0x00000000
	.align		4
        /*0004*/ 	.word	0xffffffff
	.align		4
        /*0008*/ 	.word	0x00000000
	.align		4
        /*000c*/ 	.word	0xfffffffe
	.align		4
        /*0010*/ 	.word	0x00000000
	.align		4
        /*0014*/ 	.word	0xfffffffd
	.align		4
        /*0018*/ 	.word	0x00000000
	.align		4
        /*001c*/ 	.word	0xfffffffc


//--------------------- .nv.rel.action            --------------------------
	.section	.nv.rel.action,"",@"SHT_CUDA_RELOCINFO"
	.align	8
	.sectionentsize	8
        /*0000*/ 	.byte	0x73, 0x00, 0x00, 0x00, 0x00, 0x00, 0x00, 0x00, 0x00, 0x00, 0x00, 0x11, 0x25, 0x00, 0x05, 0x36


//--------------------- .nv.constant4             --------------------------
	.section	.nv.constant4,"a",@progbits
	.align	8
	.align		8
.nv.constant4:
        /*0000*/ 	.dword	_ZN72_INTERNAL_2fda2f0d_36_flash_bwd_hdim32_bf16_causal_sm80_cu_ea41c527_28294cuda3std3__45__cpo5beginE
	.align		8
        /*0008*/ 	.dword	_ZN72_INTERNAL_2fda2f0d_36_flash_bwd_hdim32_bf16_causal_sm80_cu_ea41c527_28294cuda3std3__45__cpo3endE
	.align		8
        /*0010*/ 	.dword	_ZN72_INTERNAL_2fda2f0d_36_flash_bwd_hdim32_bf16_causal_sm80_cu_ea41c527_28294cuda3std3__45__cpo6cbeginE
	.align		8
        /*0018*/ 	.dword	_ZN72_INTERNAL_2fda2f0d_36_flash_bwd_hdim32_bf16_causal_sm80_cu_ea41c527_28294cuda3std3__45__cpo4cendE
	.align		8
        /*0020*/ 	.dword	_ZN72_INTERNAL_2fda2f0d_36_flash_bwd_hdim32_bf16_causal_sm80_cu_ea41c527_28294cuda3std3__474_GLOBAL__N__2fda2f0d_36_flash_bwd_hdim32_bf16_causal_sm80_cu_ea41c527_28296ignoreE
	.align		8
        /*0028*/ 	.dword	_ZN72_INTERNAL_2fda2f0d_36_flash_bwd_hdim32_bf16_causal_sm80_cu_ea41c527_28294cuda3std3__419piecewise_constructE
	.align		8
        /*0030*/ 	.dword	_ZN72_INTERNAL_2fda2f0d_36_flash_bwd_hdim32_bf16_causal_sm80_cu_ea41c527_28294cuda3std3__48in_placeE
	.align		8
        /*0038*/ 	.dword	_ZN72_INTERNAL_2fda2f0d_36_flash_bwd_hdim32_bf16_causal_sm80_cu_ea41c527_28294cuda3std6ranges3__45__cpo4swapE
	.align		8
        /*0040*/ 	.dword	_ZN72_INTERNAL_2fda2f0d_36_flash_bwd_hdim32_bf16_causal_sm80_cu_ea41c527_28294cuda3std6ranges3__45__cpo9iter_moveE
	.align		8
        /*0048*/ 	.dword	_ZN72_INTERNAL_2fda2f0d_36_flash_bwd_hdim32_bf16_causal_sm80_cu_ea41c527_28294cute7productE
	.align		8
        /*0050*/ 	.dword	_ZN72_INTERNAL_2fda2f0d_36_flash_bwd_hdim32_bf16_causal_sm80_cu_ea41c527_28294cute1_E


//--------------------- .nv.constant0._ZN5flash44flash_bwd_dq_dk_dv_loop_seqk_parallel_kernelI23Flash_bwd_kernel_traitsILi32ELi128ELi128ELi8ELi4ELi4ELi4ELb1ELb0EN7cutlass10bfloat16_tE19Flash_kernel_traitsILi32ELi128ELi128ELi8ES3_EELb0ELb1ELb0ELb0ELb0ELb0ELb0EEEvNS_16Flash_bwd_paramsE --------------------------
	.section	.nv.constant0._ZN5flash44flash_bwd_dq_dk_dv_loop_seqk_parallel_kernelI23Flash_bwd_kernel_traitsILi32ELi128ELi128ELi8ELi4ELi4ELi4ELb1ELb0EN7cutlass10bfloat16_tE19Flash_kernel_traitsILi32ELi128ELi128ELi8ES3_EELb0ELb1ELb0ELb0ELb0ELb0ELb0EEEvNS_16Flash_bwd_paramsE,"a",@progbits
	.sectionflags	@""
	.align	4
.nv.constant0._ZN5flash44flash_bwd_dq_dk_dv_loop_seqk_parallel_kernelI23Flash_bwd_kernel_traitsILi32ELi128ELi128ELi8ELi4ELi4ELi4ELb1ELb0EN7cutlass10bfloat16_tE19Flash_kernel_traitsILi32ELi128ELi128ELi8ES3_EELb0ELb1ELb0ELb0ELb0ELb0ELb0EEEvNS_16Flash_bwd_paramsE:
	.zero		992


//--------------------- .nv.constant0._ZN5flash44flash_bwd_dq_dk_dv_loop_seqk_parallel_kernelI23Flash_bwd_kernel_traitsILi32ELi128ELi128ELi8ELi4ELi4ELi4ELb1ELb0EN7cutlass10bfloat16_tE19Flash_kernel_traitsILi32ELi128ELi128ELi8ES3_EELb0ELb1ELb0ELb0ELb1ELb1ELb0EEEvNS_16Flash_bwd_paramsE --------------------------
	.section	.nv.constant0._ZN5flash44flash_bwd_dq_dk_dv_loop_seqk_parallel_kernelI23Flash_bwd_kernel_traitsILi32ELi128ELi128ELi8ELi4ELi4ELi4ELb1ELb0EN7cutlass10bfloat16_tE19Flash_kernel_traitsILi32ELi128ELi128ELi8ES3_EELb0ELb1ELb0ELb0ELb1ELb1ELb0EEEvNS_16Flash_bwd_paramsE,"a",@progbits
	.sectionflags	@""
	.align	4
.nv.constant0._ZN5flash44flash_bwd_dq_dk_dv_loop_seqk_parallel_kernelI23Flash_bwd_kernel_traitsILi32ELi128ELi128ELi8ELi4ELi4ELi4ELb1ELb0EN7cutlass10bfloat16_tE19Flash_kernel_traitsILi32ELi128ELi128ELi8ES3_EELb0ELb1ELb0ELb0ELb1ELb1ELb0EEEvNS_16Flash_bwd_paramsE:
	.zero		992


//--------------------- .nv.constant0._ZN5flash44flash_bwd_dq_dk_dv_loop_seqk_parallel_kernelI23Flash_bwd_kernel_traitsILi32ELi128ELi128ELi8ELi4ELi4ELi4ELb1ELb0EN7cutlass10bfloat16_tE19Flash_kernel_traitsILi32ELi128ELi128ELi8ES3_EELb0ELb1ELb0ELb0ELb0ELb1ELb0EEEvNS_16Flash_bwd_paramsE --------------------------
	.section	.nv.constant0._ZN5flash44flash_bwd_dq_dk_dv_loop_seqk_parallel_kernelI23Flash_bwd_kernel_traitsILi32ELi128ELi128ELi8ELi4ELi4ELi4ELb1ELb0EN7cutlass10bfloat16_tE19Flash_kernel_traitsILi32ELi128ELi128ELi8ES3_EELb0ELb1ELb0ELb0ELb0ELb1ELb0EEEvNS_16Flash_bwd_paramsE,"a",@progbits
	.sectionflags	@""
	.align	4
.nv.constant0._ZN5flash44flash_bwd_dq_dk_dv_loop_seqk_parallel_kernelI23Flash_bwd_kernel_traitsILi32ELi128ELi128ELi8ELi4ELi4ELi4ELb1ELb0EN7cutlass10bfloat16_tE19Flash_kernel_traitsILi32ELi128ELi128ELi8ES3_EELb0ELb1ELb0ELb0ELb0ELb1ELb0EEEvNS_16Flash_bwd_paramsE:
	.zero		992


//--------------------- .nv.constant0._ZN5flash44flash_bwd_dq_dk_dv_loop_seqk_parallel_kernelI23Flash_bwd_kernel_traitsILi32ELi128ELi128ELi8ELi4ELi4ELi4ELb1ELb0EN7cutlass10bfloat16_tE19Flash_kernel_traitsILi32ELi128ELi128ELi8ES3_EELb0ELb1ELb0ELb1ELb0ELb0ELb0EEEvNS_16Flash_bwd_paramsE --------------------------
	.section	.nv.constant0._ZN5flash44flash_bwd_dq_dk_dv_loop_seqk_parallel_kernelI23Flash_bwd_kernel_traitsILi32ELi128ELi128ELi8ELi4ELi4ELi4ELb1ELb0EN7cutlass10bfloat16_tE19Flash_kernel_traitsILi32ELi128ELi128ELi8ES3_EELb0ELb1ELb0ELb1ELb0ELb0ELb0EEEvNS_16Flash_bwd_paramsE,"a",@progbits
	.sectionflags	@""
	.align	4
.nv.constant0._ZN5flash44flash_bwd_dq_dk_dv_loop_seqk_parallel_kernelI23Flash_bwd_kernel_traitsILi32ELi128ELi128ELi8ELi4ELi4ELi4ELb1ELb0EN7cutlass10bfloat16_tE19Flash_kernel_traitsILi32ELi128ELi128ELi8ES3_EELb0ELb1ELb0ELb1ELb0ELb0ELb0EEEvNS_16Flash_bwd_paramsE:
	.zero		992


//--------------------- .nv.constant0._ZN5flash27flash_bwd_convert_dq_kernelI23Flash_bwd_kernel_traitsILi32ELi128ELi128ELi8ELi4ELi4ELi4ELb1ELb0EN7cutlass10bfloat16_tE19Flash_kernel_traitsILi32ELi128ELi128ELi8ES3_EEEEvNS_16Flash_bwd_paramsEi --------------------------
	.section	.nv.constant0._ZN5flash27flash_bwd_convert_dq_kernelI23Flash_bwd_kernel_traitsILi32ELi128ELi128ELi8ELi4ELi4ELi4ELb1ELb0EN7cutlass10bfloat16_tE19Flash_kernel_traitsILi32ELi128ELi128ELi8ES3_EEEEvNS_16Flash_bwd_paramsEi,"a",@progbits
	.sectionflags	@""
	.align	4
.nv.constant0._ZN5flash27flash_bwd_convert_dq_kernelI23Flash_bwd_kernel_traitsILi32ELi128ELi128ELi8ELi4ELi4ELi4ELb1ELb0EN7cutlass10bfloat16_tE19Flash_kernel_traitsILi32ELi128ELi128ELi8ES3_EEEEvNS_16Flash_bwd_paramsEi:
	.zero		996


//--------------------- .nv.constant0._ZN5flash44flash_bwd_dq_dk_dv_loop_seqk_parallel_kernelI23Flash_bwd_kernel_traitsILi32ELi128ELi128ELi8ELi4ELi4ELi4ELb1ELb0EN7cutlass10bfloat16_tE19Flash_kernel_traitsILi32ELi128ELi128ELi8ES3_EELb1ELb1ELb0ELb0ELb0ELb0ELb0EEEvNS_16Flash_bwd_paramsE --------------------------
	.section	.nv.constant0._ZN5flash44flash_bwd_dq_dk_dv_loop_seqk_parallel_kernelI23Flash_bwd_kernel_traitsILi32ELi128ELi128ELi8ELi4ELi4ELi4ELb1ELb0EN7cutlass10bfloat16_tE19Flash_kernel_traitsILi32ELi128ELi128ELi8ES3_EELb1ELb1ELb0ELb0ELb0ELb0ELb0EEEvNS_16Flash_bwd_paramsE,"a",@progbits
	.sectionflags	@""
	.align	4
.nv.constant0._ZN5flash44flash_bwd_dq_dk_dv_loop_seqk_parallel_kernelI23Flash_bwd_kernel_traitsILi32ELi128ELi128ELi8ELi4ELi4ELi4ELb1ELb0EN7cutlass10bfloat16_tE19Flash_kernel_traitsILi32ELi128ELi128ELi8ES3_EELb1ELb1ELb0ELb0ELb0ELb0ELb0EEEvNS_16Flash_bwd_paramsE:
	.zero		992


//--------------------- .nv.constant0._ZN5flash44flash_bwd_dq_dk_dv_loop_seqk_parallel_kernelI23Flash_bwd_kernel_traitsILi32ELi128ELi128ELi8ELi4ELi4ELi4ELb1ELb0EN7cutlass10bfloat16_tE19Flash_kernel_traitsILi32ELi128ELi128ELi8ES3_EELb0ELb1ELb0ELb0ELb0ELb0ELb1EEEvNS_16Flash_bwd_paramsE --------------------------
	.section	.nv.constant0._ZN5flash44flash_bwd_dq_dk_dv_loop_seqk_parallel_kernelI23Flash_bwd_kernel_traitsILi32ELi128ELi128ELi8ELi4ELi4ELi4ELb1ELb0EN7cutlass10bfloat16_tE19Flash_kernel_traitsILi32ELi128ELi128ELi8ES3_EELb0ELb1ELb0ELb0ELb0ELb0ELb1EEEvNS_16Flash_bwd_paramsE,"a",@progbits
	.sectionflags	@""
	.align	4
.nv.constant0._ZN5flash44flash_bwd_dq_dk_dv_loop_seqk_parallel_kernelI23Flash_bwd_kernel_traitsILi32ELi128ELi128ELi8ELi4ELi4ELi4ELb1ELb0EN7cutlass10bfloat16_tE19Flash_kernel_traitsILi32ELi128ELi128ELi8ES3_EELb0ELb1ELb0ELb0ELb0ELb0ELb1EEEvNS_16Flash_bwd_paramsE:
	.zero		992


//--------------------- .nv.constant0._ZN5flash44flash_bwd_dq_dk_dv_loop_seqk_parallel_kernelI23Flash_bwd_kernel_traitsILi32ELi128ELi128ELi8ELi4ELi4ELi4ELb1ELb0EN7cutlass10bfloat16_tE19Flash_kernel_traitsILi32ELi128ELi128ELi8ES3_EELb1ELb1ELb0ELb0ELb1ELb1ELb0EEEvNS_16Flash_bwd_paramsE --------------------------
	.section	.nv.constant0._ZN5flash44flash_bwd_dq_dk_dv_loop_seqk_parallel_kernelI23Flash_bwd_kernel_traitsILi32ELi128ELi128ELi8ELi4ELi4ELi4ELb1ELb0EN7cutlass10bfloat16_tE19Flash_kernel_traitsILi32ELi128ELi128ELi8ES3_EELb1ELb1ELb0ELb0ELb1ELb1ELb0EEEvNS_16Flash_bwd_paramsE,"a",@progbits
	.sectionflags	@""
	.align	4
.nv.constant0._ZN5flash44flash_bwd_dq_dk_dv_loop_seqk_parallel_kernelI23Flash_bwd_kernel_traitsILi32ELi128ELi128ELi8ELi4ELi4ELi4ELb1ELb0EN7cutlass10bfloat16_tE19Flash_kernel_traitsILi32ELi128ELi128ELi8ES3_EELb1ELb1ELb0ELb0ELb1ELb1ELb0EEEvNS_16Flash_bwd_paramsE:
	.zero		992


//--------------------- .nv.constant0._ZN5flash44flash_bwd_dq_dk_dv_loop_seqk_parallel_kernelI23Flash_bwd_kernel_traitsILi32ELi128ELi128ELi8ELi4ELi4ELi4ELb1ELb0EN7cutlass10bfloat16_tE19Flash_kernel_traitsILi32ELi128ELi128ELi8ES3_EELb0ELb1ELb0ELb0ELb1ELb1ELb1EEEvNS_16Flash_bwd_paramsE --------------------------
	.section	.nv.constant0._ZN5flash44flash_bwd_dq_dk_dv_loop_seqk_parallel_kernelI23Flash_bwd_kernel_traitsILi32ELi128ELi128ELi8ELi4ELi4ELi4ELb1ELb0EN7cutlass10bfloat16_tE19Flash_kernel_traitsILi32ELi128ELi128ELi8ES3_EELb0ELb1ELb0ELb0ELb1ELb1ELb1EEEvNS_16Flash_bwd_paramsE,"a",@progbits
	.sectionflags	@""
	.align	4
.nv.constant0._ZN5flash44flash_bwd_dq_dk_dv_loop_seqk_parallel_kernelI23Flash_bwd_kernel_traitsILi32ELi128ELi128ELi8ELi4ELi4ELi4ELb1ELb0EN7cutlass10bfloat16_tE19Flash_kernel_traitsILi32ELi128ELi128ELi8ES3_EELb0ELb1ELb0ELb0ELb1ELb1ELb1EEEvNS_16Flash_bwd_paramsE:
	.zero		992


//--------------------- .nv.constant0._ZN5flash44flash_bwd_dq_dk_dv_loop_seqk_parallel_kernelI23Flash_bwd_kernel_traitsILi32ELi128ELi128ELi8ELi4ELi4ELi4ELb1ELb0EN7cutlass10bfloat16_tE19Flash_kernel_traitsILi32ELi128ELi128ELi8ES3_EELb1ELb1ELb0ELb0ELb0ELb1ELb0EEEvNS_16Flash_bwd_paramsE --------------------------
	.section	.nv.constant0._ZN5flash44flash_bwd_dq_dk_dv_loop_seqk_parallel_kernelI23Flash_bwd_kernel_traitsILi32ELi128ELi128ELi8ELi4ELi4ELi4ELb1ELb0EN7cutlass10bfloat16_tE19Flash_kernel_traitsILi32ELi128ELi128ELi8ES3_EELb1ELb1ELb0ELb0ELb0ELb1ELb0EEEvNS_16Flash_bwd_paramsE,"a",@progbits
	.sectionflags	@""
	.align	4
.nv.constant0._ZN5flash44flash_bwd_dq_dk_dv_loop_seqk_parallel_kernelI23Flash_bwd_kernel_traitsILi32ELi128ELi128ELi8ELi4ELi4ELi4ELb1ELb0EN7cutlass10bfloat16_tE19Flash_kernel_traitsILi32ELi128ELi128ELi8ES3_EELb1ELb1ELb0ELb0ELb0ELb1ELb0EEEvNS_16Flash_bwd_paramsE:
	.zero		992


//--------------------- .nv.constant0._ZN5flash44flash_bwd_dq_dk_dv_loop_seqk_parallel_kernelI23Flash_bwd_kernel_traitsILi32ELi128ELi128ELi8ELi4ELi4ELi4ELb1ELb0EN7cutlass10bfloat16_tE19Flash_kernel_traitsILi32ELi128ELi128ELi8ES3_EELb0ELb1ELb0ELb0ELb0ELb1ELb1EEEvNS_16Flash_bwd_paramsE --------------------------
	.section	.nv.constant0._ZN5flash44flash_bwd_dq_dk_dv_loop_seqk_parallel_kernelI23Flash_bwd_kernel_traitsILi32ELi128ELi128ELi8ELi4ELi4ELi4ELb1ELb0EN7cutlass10bfloat16_tE19Flash_kernel_traitsILi32ELi128ELi128ELi8ES3_EELb0ELb1ELb0ELb0ELb0ELb1ELb1EEEvNS_16Flash_bwd_paramsE,"a",@progbits
	.sectionflags	@""
	.align	4
.nv.constant0._ZN5flash44flash_bwd_dq_dk_dv_loop_seqk_parallel_kernelI23Flash_bwd_kernel_traitsILi32ELi128ELi128ELi8ELi4ELi4ELi4ELb1ELb0EN7cutlass10bfloat16_tE19Flash_kernel_traitsILi32ELi128ELi128ELi8ES3_EELb0ELb1ELb0ELb0ELb0ELb1ELb1EEEvNS_16Flash_bwd_paramsE:
	.zero		992


//--------------------- .nv.constant0._ZN5flash44flash_bwd_dq_dk_dv_loop_seqk_parallel_kernelI23Flash_bwd_kernel_traitsILi32ELi128ELi128ELi8ELi4ELi4ELi4ELb1ELb0EN7cutlass10bfloat16_tE19Flash_kernel_traitsILi32ELi128ELi128ELi8ES3_EELb1ELb1ELb0ELb1ELb0ELb0ELb0EEEvNS_16Flash_bwd_paramsE --------------------------
	.section	.nv.constant0._ZN5flash44flash_bwd_dq_dk_dv_loop_seqk_parallel_kernelI23Flash_bwd_kernel_traitsILi32ELi128ELi128ELi8ELi4ELi4ELi4ELb1ELb0EN7cutlass10bfloat16_tE19Flash_kernel_traitsILi32ELi128ELi128ELi8ES3_EELb1ELb1ELb0ELb1ELb0ELb0ELb0EEEvNS_16Flash_bwd_paramsE,"a",@progbits
	.sectionflags	@""
	.align	4
.nv.constant0._ZN5flash44flash_bwd_dq_dk_dv_loop_seqk_parallel_kernelI23Flash_bwd_kernel_traitsILi32ELi128ELi128ELi8ELi4ELi4ELi4ELb1ELb0EN7cutlass10bfloat16_tE19Flash_kernel_traitsILi32ELi128ELi128ELi8ES3_EELb1ELb1ELb0ELb1ELb0ELb0ELb0EEEvNS_16Flash_bwd_paramsE:
	.zero		992


//--------------------- .nv.constant0._ZN5flash44flash_bwd_dq_dk_dv_loop_seqk_parallel_kernelI23Flash_bwd_kernel_traitsILi32ELi128ELi128ELi8ELi4ELi4ELi4ELb1ELb0EN7cutlass10bfloat16_tE19Flash_kernel_traitsILi32ELi128ELi128ELi8ES3_EELb0ELb1ELb0ELb1ELb0ELb0ELb1EEEvNS_16Flash_bwd_paramsE --------------------------
	.section	.nv.constant0._ZN5flash44flash_bwd_dq_dk_dv_loop_seqk_parallel_kernelI23Flash_bwd_kernel_traitsILi32ELi128ELi128ELi8ELi4ELi4ELi4ELb1ELb0EN7cutlass10bfloat16_tE19Flash_kernel_traitsILi32ELi128ELi128ELi8ES3_EELb0ELb1ELb0ELb1ELb0ELb0ELb1EEEvNS_16Flash_bwd_paramsE,"a",@progbits
	.sectionflags	@""
	.align	4
.nv.constant0._ZN5flash44flash_bwd_dq_dk_dv_loop_seqk_parallel_kernelI23Flash_bwd_kernel_traitsILi32ELi128ELi128ELi8ELi4ELi4ELi4ELb1ELb0EN7cutlass10bfloat16_tE19Flash_kernel_traitsILi32ELi128ELi128ELi8ES3_EELb0ELb1ELb0ELb1ELb0ELb0ELb1EEEvNS_16Flash_bwd_paramsE:
	.zero		992


//--------------------- .nv.constant0._ZN5flash25flash_bwd_dot_do_o_kernelILb0E23Flash_bwd_kernel_traitsILi32ELi128ELi128ELi8ELi4ELi4ELi4ELb1ELb0EN7cutlass10bfloat16_tE19Flash_kernel_traitsILi32ELi128ELi128ELi8ES3_EEEEvNS_16Flash_bwd_paramsE --------------------------
	.section	.nv.constant0._ZN5flash25flash_bwd_dot_do_o_kernelILb0E23Flash_bwd_kernel_traitsILi32ELi128ELi128ELi8ELi4ELi4ELi4ELb1ELb0EN7cutlass10bfloat16_tE19Flash_kernel_traitsILi32ELi128ELi128ELi8ES3_EEEEvNS_16Flash_bwd_paramsE,"a",@progbits
	.sectionflags	@""
	.align	4
.nv.constant0._ZN5flash25flash_bwd_dot_do_o_kernelILb0E23Flash_bwd_kernel_traitsILi32ELi128ELi128ELi8ELi4ELi4ELi4ELb1ELb0EN7cutlass10bfloat16_tE19Flash_kernel_traitsILi32ELi128ELi128ELi8ES3_EEEEvNS_16Flash_bwd_paramsE:
	.zero		992


//--------------------- .nv.constant0._ZN5flash25flash_bwd_dot_do_o_kernelILb1E23Flash_bwd_kernel_traitsILi32ELi128ELi128ELi8ELi4ELi4ELi4ELb1ELb0EN7cutlass10bfloat16_tE19Flash_kernel_traitsILi32ELi128ELi128ELi8ES3_EEEEvNS_16Flash_bwd_paramsE --------------------------
	.section	.nv.constant0._ZN5flash25flash_bwd_dot_do_o_kernelILb1E23Flash_bwd_kernel_traitsILi32ELi128ELi128ELi8ELi4ELi4ELi4ELb1ELb0EN7cutlass10bfloat16_tE19Flash_kernel_traitsILi32ELi128ELi128ELi8ES3_EEEEvNS_16Flash_bwd_paramsE,"a",@progbits
	.sectionflags	@""
	.align	4
.nv.constant0._ZN5flash25flash_bwd_dot_do_o_kernelILb1E23Flash_bwd_kernel_traitsILi32ELi128ELi128ELi8ELi4ELi4ELi4ELb1ELb0EN7cutlass10bfloat16_tE19Flash_kernel_traitsILi32ELi128ELi128ELi8ES3_EEEEvNS_16Flash_bwd_paramsE:
	.zero		992


//--------------------- .nv.constant0._ZN5flash27flash_bwd_convert_dq_kernelI23Flash_bwd_kernel_traitsILi32ELi128ELi128ELi8ELi4ELi4ELi4ELb0ELb0EN7cutlass10bfloat16_tE19Flash_kernel_traitsILi32ELi128ELi128ELi8ES3_EEEEvNS_16Flash_bwd_paramsEi --------------------------
	.section	.nv.constant0._ZN5flash27flash_bwd_convert_dq_kernelI23Flash_bwd_kernel_traitsILi32ELi128ELi128ELi8ELi4ELi4ELi4ELb0ELb0EN7cutlass10bfloat16_tE19Flash_kernel_traitsILi32ELi128ELi128ELi8ES3_EEEEvNS_16Flash_bwd_paramsEi,"a",@progbits
	.sectionflags	@""
	.align	4
.nv.constant0._ZN5flash27flash_bwd_convert_dq_kernelI23Flash_bwd_kernel_traitsILi32ELi128ELi128ELi8ELi4ELi4ELi4ELb0ELb0EN7cutlass10bfloat16_tE19Flash_kernel_traitsILi32ELi128ELi128ELi8ES3_EEEEvNS_16Flash_bwd_paramsEi:
	.zero		996


//--------------------- .nv.constant0._ZN5flash44flash_bwd_dq_dk_dv_loop_seqk_parallel_kernelI23Flash_bwd_kernel_traitsILi32ELi128ELi128ELi8ELi4ELi4ELi4ELb0ELb0EN7cutlass10bfloat16_tE19Flash_kernel_traitsILi32ELi128ELi128ELi8ES3_EELb1ELb1ELb0ELb0ELb0ELb0ELb0EEEvNS_16Flash_bwd_paramsE --------------------------
	.section	.nv.constant0._ZN5flash44flash_bwd_dq_dk_dv_loop_seqk_parallel_kernelI23Flash_bwd_kernel_traitsILi32ELi128ELi128ELi8ELi4ELi4ELi4ELb0ELb0EN7cutlass10bfloat16_tE19Flash_kernel_traitsILi32ELi128ELi128ELi8ES3_EELb1ELb1ELb0ELb0ELb0ELb0ELb0EEEvNS_16Flash_bwd_paramsE,"a",@progbits
	.sectionflags	@""
	.align	4
.nv.constant0._ZN5flash44flash_bwd_dq_dk_dv_loop_seqk_parallel_kernelI23Flash_bwd_kernel_traitsILi32ELi128ELi128ELi8ELi4ELi4ELi4ELb0ELb0EN7cutlass10bfloat16_tE19Flash_kernel_traitsILi32ELi128ELi128ELi8ES3_EELb1ELb1ELb0ELb0ELb0ELb0ELb0EEEvNS_16Flash_bwd_paramsE:
	.zero		992


//--------------------- .nv.constant0._ZN5flash44flash_bwd_dq_dk_dv_loop_seqk_parallel_kernelI23Flash_bwd_kernel_traitsILi32ELi128ELi128ELi8ELi4ELi4ELi4ELb0ELb0EN7cutlass10bfloat16_tE19Flash_kernel_traitsILi32ELi128ELi128ELi8ES3_EELb0ELb1ELb0ELb0ELb0ELb0ELb1EEEvNS_16Flash_bwd_paramsE --------------------------
	.section	.nv.constant0._ZN5flash44flash_bwd_dq_dk_dv_loop_seqk_parallel_kernelI23Flash_bwd_kernel_traitsILi32ELi128ELi128ELi8ELi4ELi4ELi4ELb0ELb0EN7cutlass10bfloat16_tE19Flash_kernel_traitsILi32ELi128ELi128ELi8ES3_EELb0ELb1ELb0ELb0ELb0ELb0ELb1EEEvNS_16Flash_bwd_paramsE,"a",@progbits
	.sectionflags	@""
	.align	4
.nv.constant0._ZN5flash44flash_bwd_dq_dk_dv_loop_seqk_parallel_kernelI23Flash_bwd_kernel_traitsILi32ELi128ELi128ELi8ELi4ELi4ELi4ELb0ELb0EN7cutlass10bfloat16_tE19Flash_kernel_traitsILi32ELi128ELi128ELi8ES3_EELb0ELb1ELb0ELb0ELb0ELb0ELb1EEEvNS_16Flash_bwd_paramsE:
	.zero		992


//--------------------- .nv.constant0._ZN5flash44flash_bwd_dq_dk_dv_loop_seqk_parallel_kernelI23Flash_bwd_kernel_traitsILi32ELi128ELi128ELi8ELi4ELi4ELi4ELb0ELb0EN7cutlass10bfloat16_tE19Flash_kernel_traitsILi32ELi128ELi128ELi8ES3_EELb1ELb1ELb0ELb0ELb1ELb1ELb0EEEvNS_16Flash_bwd_paramsE --------------------------
	.section	.nv.constant0._ZN5flash44flash_bwd_dq_dk_dv_loop_seqk_parallel_kernelI23Flash_bwd_kernel_traitsILi32ELi128ELi128ELi8ELi4ELi4ELi4ELb0ELb0EN7cutlass10bfloat16_tE19Flash_kernel_traitsILi32ELi128ELi128ELi8ES3_EELb1ELb1ELb0ELb0ELb1ELb1ELb0EEEvNS_16Flash_bwd_paramsE,"a",@progbits
	.sectionflags	@""
	.align	4
.nv.constant0._ZN5flash44flash_bwd_dq_dk_dv_loop_seqk_parallel_kernelI23Flash_bwd_kernel_traitsILi32ELi128ELi128ELi8ELi4ELi4ELi4ELb0ELb0EN7cutlass10bfloat16_tE19Flash_kernel_traitsILi32ELi128ELi128ELi8ES3_EELb1ELb1ELb0ELb0ELb1ELb1ELb0EEEvNS_16Flash_bwd_paramsE:
	.zero		992


//--------------------- .nv.constant0._ZN5flash44flash_bwd_dq_dk_dv_loop_seqk_parallel_kernelI23Flash_bwd_kernel_traitsILi32ELi128ELi128ELi8ELi4ELi4ELi4ELb0ELb0EN7cutlass10bfloat16_tE19Flash_kernel_traitsILi32ELi128ELi128ELi8ES3_EELb0ELb1ELb0ELb0ELb1ELb1ELb1EEEvNS_16Flash_bwd_paramsE --------------------------
	.section	.nv.constant0._ZN5flash44flash_bwd_dq_dk_dv_loop_seqk_parallel_kernelI23Flash_bwd_kernel_traitsILi32ELi128ELi128ELi8ELi4ELi4ELi4ELb0ELb0EN7cutlass10bfloat16_tE19Flash_kernel_traitsILi32ELi128ELi128ELi8ES3_EELb0ELb1ELb0ELb0ELb1ELb1ELb1EEEvNS_16Flash_bwd_paramsE,"a",@progbits
	.sectionflags	@""
	.align	4
.nv.constant0._ZN5flash44flash_bwd_dq_dk_dv_loop_seqk_parallel_kernelI23Flash_bwd_kernel_traitsILi32ELi128ELi128ELi8ELi4ELi4ELi4ELb0ELb0EN7cutlass10bfloat16_tE19Flash_kernel_traitsILi32ELi128ELi128ELi8ES3_EELb0ELb1ELb0ELb0ELb1ELb1ELb1EEEvNS_16Flash_bwd_paramsE:
	.zero		992


//--------------------- .nv.constant0._ZN5flash44flash_bwd_dq_dk_dv_loop_seqk_parallel_kernelI23Flash_bwd_kernel_traitsILi32ELi128ELi128ELi8ELi4ELi4ELi4ELb0ELb0EN7cutlass10bfloat16_tE19Flash_kernel_traitsILi32ELi128ELi128ELi8ES3_EELb1ELb1ELb0ELb0ELb0ELb1ELb0EEEvNS_16Flash_bwd_paramsE --------------------------
	.section	.nv.constant0._ZN5flash44flash_bwd_dq_dk_dv_loop_seqk_parallel_kernelI23Flash_bwd_kernel_traitsILi32ELi128ELi128ELi8ELi4ELi4ELi4ELb0ELb0EN7cutlass10bfloat16_tE19Flash_kernel_traitsILi32ELi128ELi128ELi8ES3_EELb1ELb1ELb0ELb0ELb0ELb1ELb0EEEvNS_16Flash_bwd_paramsE,"a",@progbits
	.sectionflags	@""
	.align	4
.nv.constant0._ZN5flash44flash_bwd_dq_dk_dv_loop_seqk_parallel_kernelI23Flash_bwd_kernel_traitsILi32ELi128ELi128ELi8ELi4ELi4ELi4ELb0ELb0EN7cutlass10bfloat16_tE19Flash_kernel_traitsILi32ELi128ELi128ELi8ES3_EELb1ELb1ELb0ELb0ELb0ELb1ELb0EEEvNS_16Flash_bwd_paramsE:
	.zero		992


//--------------------- .nv.constant0._ZN5flash44flash_bwd_dq_dk_dv_loop_seqk_parallel_kernelI23Flash_bwd_kernel_traitsILi32ELi128ELi128ELi8ELi4ELi4ELi4ELb0ELb0EN7cutlass10bfloat16_tE19Flash_kernel_traitsILi32ELi128ELi128ELi8ES3_EELb0ELb1ELb0ELb0ELb0ELb1ELb1EEEvNS_16Flash_bwd_paramsE --------------------------
	.section	.nv.constant0._ZN5flash44flash_bwd_dq_dk_dv_loop_seqk_parallel_kernelI23Flash_bwd_kernel_traitsILi32ELi128ELi128ELi8ELi4ELi4ELi4ELb0ELb0EN7cutlass10bfloat16_tE19Flash_kernel_traitsILi32ELi128ELi128ELi8ES3_EELb0ELb1ELb0ELb0ELb0ELb1ELb1EEEvNS_16Flash_bwd_paramsE,"a",@progbits
	.sectionflags	@""
	.align	4
.nv.constant0._ZN5flash44flash_bwd_dq_dk_dv_loop_seqk_parallel_kernelI23Flash_bwd_kernel_traitsILi32ELi128ELi128ELi8ELi4ELi4ELi4ELb0ELb0EN7cutlass10bfloat16_tE19Flash_kernel_traitsILi32ELi128ELi128ELi8ES3_EELb0ELb1ELb0ELb0ELb0ELb1ELb1EEEvNS_16Flash_bwd_paramsE:
	.zero		992


//--------------------- .nv.constant0._ZN5flash44flash_bwd_dq_dk_dv_loop_seqk_parallel_kernelI23Flash_bwd_kernel_traitsILi32ELi128ELi128ELi8ELi4ELi4ELi4ELb0ELb0EN7cutlass10bfloat16_tE19Flash_kernel_traitsILi32ELi128ELi128ELi8ES3_EELb1ELb1ELb0ELb1ELb0ELb0ELb0EEEvNS_16Flash_bwd_paramsE --------------------------
	.section	.nv.constant0._ZN5flash44flash_bwd_dq_dk_dv_loop_seqk_parallel_kernelI23Flash_bwd_kernel_traitsILi32ELi128ELi128ELi8ELi4ELi4ELi4ELb0ELb0EN7cutlass10bfloat16_tE19Flash_kernel_traitsILi32ELi128ELi128ELi8ES3_EELb1ELb1ELb0ELb1ELb0ELb0ELb0EEEvNS_16Flash_bwd_paramsE,"a",@progbits
	.sectionflags	@""
	.align	4
.nv.constant0._ZN5flash44flash_bwd_dq_dk_dv_loop_seqk_parallel_kernelI23Flash_bwd_kernel_traitsILi32ELi128ELi128ELi8ELi4ELi4ELi4ELb0ELb0EN7cutlass10bfloat16_tE19Flash_kernel_traitsILi32ELi128ELi128ELi8ES3_EELb1ELb1ELb0ELb1ELb0ELb0ELb0EEEvNS_16Flash_bwd_paramsE:
	.zero		992


//--------------------- .nv.constant0._ZN5flash44flash_bwd_dq_dk_dv_loop_seqk_parallel_kernelI23Flash_bwd_kernel_traitsILi32ELi128ELi128ELi8ELi4ELi4ELi4ELb0ELb0EN7cutlass10bfloat16_tE19Flash_kernel_traitsILi32ELi128ELi128ELi8ES3_EELb0ELb1ELb0ELb1ELb0ELb0ELb1EEEvNS_16Flash_bwd_paramsE --------------------------
	.section	.nv.constant0._ZN5flash44flash_bwd_dq_dk_dv_loop_seqk_parallel_kernelI23Flash_bwd_kernel_traitsILi32ELi128ELi128ELi8ELi4ELi4ELi4ELb0ELb0EN7cutlass10bfloat16_tE19Flash_kernel_traitsILi32ELi128ELi128ELi8ES3_EELb0ELb1ELb0ELb1ELb0ELb0ELb1EEEvNS_16Flash_bwd_paramsE,"a",@progbits
	.sectionflags	@""
	.align	4
.nv.constant0._ZN5flash44flash_bwd_dq_dk_dv_loop_seqk_parallel_kernelI23Flash_bwd_kernel_traitsILi32ELi128ELi128ELi8ELi4ELi4ELi4ELb0ELb0EN7cutlass10bfloat16_tE19Flash_kernel_traitsILi32ELi128ELi128ELi8ES3_EELb0ELb1ELb0ELb1ELb0ELb0ELb1EEEvNS_16Flash_bwd_paramsE:
	.zero		992


//--------------------- .nv.constant0._ZN5flash25flash_bwd_dot_do_o_kernelILb0E23Flash_bwd_kernel_traitsILi32ELi128ELi128ELi8ELi4ELi4ELi4ELb0ELb0EN7cutlass10bfloat16_tE19Flash_kernel_traitsILi32ELi128ELi128ELi8ES3_EEEEvNS_16Flash_bwd_paramsE --------------------------
	.section	.nv.constant0._ZN5flash25flash_bwd_dot_do_o_kernelILb0E23Flash_bwd_kernel_traitsILi32ELi128ELi128ELi8ELi4ELi4ELi4ELb0ELb0EN7cutlass10bfloat16_tE19Flash_kernel_traitsILi32ELi128ELi128ELi8ES3_EEEEvNS_16Flash_bwd_paramsE,"a",@progbits
	.sectionflags	@""
	.align	4
.nv.constant0._ZN5flash25flash_bwd_dot_do_o_kernelILb0E23Flash_bwd_kernel_traitsILi32ELi128ELi128ELi8ELi4ELi4ELi4ELb0ELb0EN7cutlass10bfloat16_tE19Flash_kernel_traitsILi32ELi128ELi128ELi8ES3_EEEEvNS_16Flash_bwd_paramsE:
	.zero		992


//--------------------- .nv.constant0._ZN5flash25flash_bwd_dot_do_o_kernelILb1E23Flash_bwd_kernel_traitsILi32ELi128ELi128ELi8ELi4ELi4ELi4ELb0ELb0EN7cutlass10bfloat16_tE19Flash_kernel_traitsILi32ELi128ELi128ELi8ES3_EEEEvNS_16Flash_bwd_paramsE --------------------------
	.section	.nv.constant0._ZN5flash25flash_bwd_dot_do_o_kernelILb1E23Flash_bwd_kernel_traitsILi32ELi128ELi128ELi8ELi4ELi4ELi4ELb0ELb0EN7cutlass10bfloat16_tE19Flash_kernel_traitsILi32ELi128ELi128ELi8ES3_EEEEvNS_16Flash_bwd_paramsE,"a",@progbits
	.sectionflags	@""
	.align	4
.nv.constant0._ZN5flash25flash_bwd_dot_do_o_kernelILb1E23Flash_bwd_kernel_traitsILi32ELi128ELi128ELi8ELi4ELi4ELi4ELb0ELb0EN7cutlass10bfloat16_tE19Flash_kernel_traitsILi32ELi128ELi128ELi8ES3_EEEEvNS_16Flash_bwd_paramsE:
	.zero		992


//--------------------- .text._ZN5flash44flash_bwd_dq_dk_dv_loop_seqk_parallel_kernelI23Flash_bwd_kernel_traitsILi32ELi128ELi128ELi8ELi4ELi4ELi4ELb1ELb0EN7cutlass10bfloat16_tE19Flash_kernel_traitsILi32ELi128ELi128ELi8ES3_EELb0ELb1ELb0ELb0ELb0ELb0ELb0EEEvNS_16Flash_bwd_paramsE --------------------------
	.section	.text._ZN5flash44flash_bwd_dq_dk_dv_loop_seqk_parallel_kernelI23Flash_bwd_kernel_traitsILi32ELi128ELi128ELi8ELi4ELi4ELi4ELb1ELb0EN7cutlass10bfloat16_tE19Flash_kernel_traitsILi32ELi128ELi128ELi8ES3_EELb0ELb1ELb0ELb0ELb0ELb0ELb0EEEvNS_16Flash_bwd_paramsE,"ax",@progbits
	.sectioninfo	@"SHI_REGISTERS=255"
	.align	128
        .global         _ZN5flash44flash_bwd_dq_dk_dv_loop_seqk_parallel_kernelI23Flash_bwd_kernel_traitsILi32ELi128ELi128ELi8ELi4ELi4ELi4ELb1ELb0EN7cutlass10bfloat16_tE19Flash_kernel_traitsILi32ELi128ELi128ELi8ES3_EELb0ELb1ELb0ELb0ELb0ELb0ELb0EEEvNS_16Flash_bwd_paramsE
        .type           _ZN5flash44flash_bwd_dq_dk_dv_loop_seqk_parallel_kernelI23Flash_bwd_kernel_traitsILi32ELi128ELi128ELi8ELi4ELi4ELi4ELb1ELb0EN7cutlass10bfloat16_tE19Flash_kernel_traitsILi32ELi128ELi128ELi8ES3_EELb0ELb1ELb0ELb0ELb0ELb0ELb0EEEvNS_16Flash_bwd_paramsE,@function
        .size           _ZN5flash44flash_bwd_dq_dk_dv_loop_seqk_parallel_kernelI23Flash_bwd_kernel_traitsILi32ELi128ELi128ELi8ELi4ELi4ELi4ELb1ELb0EN7cutlass10bfloat16_tE19Flash_kernel_traitsILi32ELi128ELi128ELi8ES3_EELb0ELb1ELb0ELb0ELb0ELb0ELb0EEEvNS_16Flash_bwd_paramsE,(.L_x_684 - _ZN5flash44flash_bwd_dq_dk_dv_loop_seqk_parallel_kernelI23Flash_bwd_kernel_traitsILi32ELi128ELi128ELi8ELi4ELi4ELi4ELb1ELb0EN7cutlass10bfloat16_tE19Flash_kernel_traitsILi32ELi128ELi128ELi8ES3_EELb0ELb1ELb0ELb0ELb0ELb0ELb0EEEvNS_16Flash_bwd_paramsE)
        .other          _ZN5flash44flash_bwd_dq_dk_dv_loop_seqk_parallel_kernelI23Flash_bwd_kernel_traitsILi32ELi128ELi128ELi8ELi4ELi4ELi4ELb1ELb0EN7cutlass10bfloat16_tE19Flash_kernel_traitsILi32ELi128ELi128ELi8ES3_EELb0ELb1ELb0ELb0ELb0ELb0ELb0EEEvNS_16Flash_bwd_paramsE,@"STO_CUDA_ENTRY STV_DEFAULT"
_ZN5flash44flash_bwd_dq_dk_dv_loop_seqk_parallel_kernelI23Flash_bwd_kernel_traitsILi32ELi128ELi128ELi8ELi4ELi4ELi4ELb1ELb0EN7cutlass10bfloat16_tE19Flash_kernel_traitsILi32ELi128ELi128ELi8ES3_EELb0ELb1ELb0ELb0ELb0ELb0ELb0EEEvNS_16Flash_bwd_paramsE:
.text._ZN5flash44flash_bwd_dq_dk_dv_loop_seqk_parallel_kernelI23Flash_bwd_kernel_traitsILi32ELi128ELi128ELi8ELi4ELi4ELi4ELb1ELb0EN7cutlass10bfloat16_tE19Flash_kernel_traitsILi32ELi128ELi128ELi8ES3_EELb0ELb1ELb0ELb0ELb0ELb0ELb0EEEvNS_16Flash_bwd_paramsE:
[----:B------:R-:W-:Y:S02]  /*0000*/  MOV R1, c[0x0][0x28] ;  /* 0x00000a0000017a02 */ /* 0x000fe40000000f00 */
[----:B------:R-:W1:Y:S01]  /*0010*/  S2UR UR11, SR_CTAID.X ;  /* 0x00000000000b79c3 */ /* 0x000e620000002500 */
[----:B------:R-:W-:Y:S01]  /*0020*/  ULDC UR4, c[0x0][0x218] ;  /* 0x0000860000047ab9 */ /* 0x000fe20000000800 */
[----:B------:R-:W-:Y:S01]  /*0030*/  IADD3 R1, R1, -0x50, RZ ;  /* 0xffffffb001017810 */ /* 0x000fe20007ffe0ff */
[----:B------:R-:W-:-:S04]  /*0040*/  UIADD3 UR5, UR4, 0x7f, URZ ;  /* 0x0000007f04057890 */ /* 0x000fc8000fffe03f */
[----:B------:R-:W-:-:S04]  /*0050*/  USHF.R.S32.HI UR4, URZ, 0x1f, UR5 ;  /* 0x0000001f3f047899 */ /* 0x000fc80008011405 */
[----:B------:R-:W-:-:S04]  /*0060*/  ULEA.HI UR4, UR4, UR5, URZ, 0x7 ;  /* 0x0000000504047291 */ /* 0x000fc8000f8f383f */
[----:B------:R-:W-:-:S04]  /*0070*/  USHF.R.S32.HI UR4, URZ, 0x7, UR4 ;  /* 0x000000073f047899 */ /* 0x000fc80008011404 */
[----:B-1----:R-:W-:-:S06]  /*0080*/  UISETP.GE.AND UP0, UPT, UR11, UR4, UPT ;  /* 0x000000040b00728c */ /* 0x002fcc000bf06270 */
[----:B------:R-:W-:-:S13]  /*0090*/  PLOP3.LUT P0, PT, PT, PT, UP0, 0x80, 0x0 ;  /* 0x000000000000781c */ /* 0x000fda0003f0f008 */
[----:B------:R-:W-:Y:S05]  /*00a0*/  @P0 EXIT ;  /* 0x000000000000094d */ /* 0x000fea0003800000 */
[----:B------:R-:W1:Y:S01]  /*00b0*/  S2R R19, SR_TID.X ;  /* 0x0000000000137919 */ /* 0x000e620000002100 */
[----:B------:R-:W-:Y:S01]  /*00c0*/  UMOV UR9, 0x80 ;  /* 0x0000008000097882 */ /* 0x000fe20000000000 */
[----:B------:R-:W2:Y:S01]  /*00d0*/  S2UR UR56, SR_CTAID.Z ;  /* 0x00000000003879c3 */ /* 0x000ea20000002700 */
[----:B------:R-:W-:Y:S01]  /*00e0*/  ULDC UR8, c[0x0][0x210] ;  /* 0x0000840000087ab9 */ /* 0x000fe20000000800 */
[----:B------:R-:W-:Y:S01]  /*00f0*/  IMAD.MOV.U32 R177, RZ, RZ, -0x10 ;  /* 0xfffffff0ffb17424 */ /* 0x000fe200078e00ff */
[----:B------:R-:W-:Y:S01]  /*0100*/  ULDC UR4, c[0x0][0x234] ;  /* 0x00008d0000047ab9 */ /* 0x000fe20000000800 */
[----:B------:R-:W-:Y:S01]  /*0110*/  IMAD.MOV.U32 R153, RZ, RZ, 0x20 ;  /* 0x00000020ff997424 */ /* 0x000fe200078e00ff */
[----:B------:R-:W-:Y:S01]  /*0120*/  UIMAD UR4, UR9, UR8, UR4 ;  /* 0x00000008090472a4 */ /* 0x000fe2000f8e0204 */
[----:B------:R-:W-:Y:S01]  /*0130*/  IMAD.MOV.U32 R148, RZ, RZ, 0x40 ;  /* 0x00000040ff947424 */ /* 0x000fe200078e00ff */
[----:B------:R-:W-:Y:S01]  /*0140*/  ULDC UR5, c[0x0][0x22c] ;  /* 0x00008b0000057ab9 */ /* 0x000fe20000000800 */
[----:B------:R-:W3:Y:S01]  /*0150*/  S2UR UR49, SR_CTAID.Y ;  /* 0x00000000003179c3 */ /* 0x000ee20000002600 */
[----:B------:R-:W-:-:S02]  /*0160*/  ULDC UR54, c[0x0][0x1c0] ;  /* 0x0000700000367ab9 */ /* 0x000fc40000000800 */
[----:B------:R-:W-:Y:S02]  /*0170*/  ULDC UR14, c[0x0][0x1c0] ;  /* 0x00007000000e7ab9 */ /* 0x000fe40000000800 */
[----:B------:R-:W-:Y:S02]  /*0180*/  ULDC UR15, c[0x0][0x1c8] ;  /* 0x00007200000f7ab9 */ /* 0x000fe40000000800 */
[----:B------:R-:W-:Y:S02]  /*0190*/  UIMAD.WIDE UR54, UR5, UR54, URZ ;  /* 0x00000036053672a5 */ /* 0x000fe4000f8e023f */
[----:B------:R-:W-:Y:S02]  /*01a0*/  UIMAD UR14, UR5, UR14, URZ ;  /* 0x0000000e050e72a4 */ /* 0x000fe4000f8e023f */
[----:B------:R-:W-:Y:S02]  /*01b0*/  ULDC.U8 UR12, c[0x0][0x328] ;  /* 0x0000ca00000c7ab9 */ /* 0x000fe40000000000 */
[----:B------:R-:W-:Y:S01]  /*01c0*/  UISETP.NE.AND UP5, UPT, UR12, URZ, UPT ;  /* 0x0000003f0c00728c */ /* 0x000fe2000bfa5270 */
[----:B-1----:R-:W-:Y:S01]  /*01d0*/  SHF.R.S32.HI R8, RZ, 0x1f, R19 ;  /* 0x0000001fff087819 */ /* 0x002fe20000011413 */
[----:B------:R-:W-:-:S02]  /*01e0*/  ULDC UR16, c[0x0][0x214] ;  /* 0x0000850000107ab9 */ /* 0x000fc40000000800 */
[----:B--2---:R-:W-:Y:S01]  /*01f0*/  UIMAD UR19, UR56, UR5, URZ ;  /* 0x00000005381372a4 */ /* 0x004fe2000f8e023f */
[CC--:B------:R-:W-:Y:S01]  /*0200*/  LEA.HI R5, R8.reuse, R19.reuse, RZ, 0x5 ;  /* 0x0000001308057211 */ /* 0x0c0fe200078f28ff */
[----:B------:R-:W-:Y:S01]  /*0210*/  ULOP3.LUT UR5, UR56, UR15, URZ, 0x3c, !UPT ;  /* 0x0000000f38057292 */ /* 0x000fe2000f8e3c3f */
[CC--:B------:R-:W-:Y:S01]  /*0220*/  LEA.HI R9, R8.reuse, R19.reuse, RZ, 0x4 ;  /* 0x0000001308097211 */ /* 0x0c0fe200078f20ff */
[----:B------:R-:W-:Y:S01]  /*0230*/  USHF.R.S32.HI UR8, URZ, 0x1f, UR56 ;  /* 0x0000001f3f087899 */ /* 0x000fe20008011438 */
[----:B------:R-:W-:Y:S01]  /*0240*/  LOP3.LUT R0, R5, 0xffffffe0, RZ, 0xc0, !PT ;  /* 0xffffffe005007812 */ /* 0x000fe200078ec0ff */
[----:B------:R-:W-:Y:S01]  /*0250*/  ULDC UR10, c[0x0][0x1c0] ;  /* 0x00007000000a7ab9 */ /* 0x000fe20000000800 */
[----:B------:R-:W-:Y:S01]  /*0260*/  SHF.R.S32.HI R2, RZ, 0x4, R9 ;  /* 0x00000004ff027819 */ /* 0x000fe20000011409 */
[----:B---3--:R-:W-:Y:S01]  /*0270*/  USHF.L.U32 UR9, UR49, 0x7, URZ ;  /* 0x0000000731097899 */ /* 0x008fe2000800063f */
[CC--:B------:R-:W-:Y:S01]  /*0280*/  LEA.HI R6, R8.reuse, R19.reuse, RZ, 0x2 ;  /* 0x0000001308067211 */ /* 0x0c0fe200078f10ff */
[----:B------:R-:W-:Y:S01]  /*0290*/  IMAD.IADD R0, R19, 0x1, -R0 ;  /* 0x0000000113007824 */ /* 0x000fe200078e0a00 */
[----:B------:R-:W-:Y:S01]  /*02a0*/  LEA.HI R4, R9, R2, RZ, 0x1 ;  /* 0x0000000209047211 */ /* 0x000fe200078f08ff */
[----:B------:R-:W-:Y:S01]  /*02b0*/  ULDC UR18, c[0x0][0x224] ;  /* 0x0000890000127ab9 */ /* 0x000fe20000000800 */
[----:B------:R-:W-:Y:S01]  /*02c0*/  SHF.R.S32.HI R7, RZ, 0x2, R6 ;  /* 0x00000002ff077819 */ /* 0x000fe20000011406 */
[----:B------:R-:W-:Y:S01]  /*02d0*/  ULDC UR20, c[0x0][0x224] ;  /* 0x0000890000147ab9 */ /* 0x000fe20000000800 */
[----:B------:R-:W-:Y:S01]  /*02e0*/  SHF.R.S32.HI R3, RZ, 0x1f, R0 ;  /* 0x0000001fff037819 */ /* 0x000fe20000011400 */
[----:B------:R-:W-:Y:S01]  /*02f0*/  ULDC.U8 UR13, c[0x0][0x3d0] ;  /* 0x0000f400000d7ab9 */ /* 0x000fe20000000000 */
[----:B------:R-:W-:Y:S01]  /*0300*/  LEA.HI R20, R8, R19, RZ, 0x3 ;  /* 0x0000001308147211 */ /* 0x000fe200078f18ff */
[----:B------:R-:W-:Y:S01]  /*0310*/  UISETP.NE.AND UP6, UPT, UR13, URZ, UPT ;  /* 0x0000003f0d00728c */ /* 0x000fe2000bfc5270 */
[----:B------:R-:W-:Y:S01]  /*0320*/  LEA.HI R18, R3, R0, RZ, 0x2 ;  /* 0x0000000003127211 */ /* 0x000fe200078f10ff */
[----:B------:R-:W-:Y:S01]  /*0330*/  UIMAD.WIDE.U32 UR12, UR49, UR20, URZ ;  /* 0x00000014310c72a5 */ /* 0x000fe2000f8e003f */
[----:B------:R-:W-:Y:S01]  /*0340*/  LOP3.LUT R0, R4, 0xfffffffe, RZ, 0xc0, !PT ;  /* 0xfffffffe04007812 */ /* 0x000fe200078ec0ff */
[----:B------:R-:W-:Y:S01]  /*0350*/  ULDC UR17, c[0x0][0x1c0] ;  /* 0x0000700000117ab9 */ /* 0x000fe20000000800 */
[----:B------:R-:W-:Y:S01]  /*0360*/  SHF.R.S32.HI R3, RZ, 0x1f, R6 ;  /* 0x0000001fff037819 */ /* 0x000fe20000011406 */
[----:B------:R-:W-:-:S02]  /*0370*/  ULDC.64 UR6, c[0x0][0x118] ;  /* 0x0000460000067ab9 */ /* 0x000fc40000000a00 */
[----:B------:R-:W-:Y:S01]  /*0380*/  IMAD.IADD R15, R2, 0x1, -R0 ;  /* 0x00000001020f7824 */ /* 0x000fe200078e0a00 */
[--C-:B------:R-:W-:Y:S01]  /*0390*/  SHF.R.S32.HI R2, RZ, 0x5, R5.reuse ;  /* 0x00000005ff027819 */ /* 0x100fe20000011405 */
[----:B------:R-:W-:Y:S01]  /*03a0*/  UIMAD.WIDE.U32 UR60, UR54, UR12, URZ ;  /* 0x0000000c363c72a5 */ /* 0x000fe2000f8e003f */
[----:B------:R-:W-:Y:S01]  /*03b0*/  SHF.R.S32.HI R0, RZ, 0x1f, R5 ;  /* 0x0000001fff007819 */ /* 0x000fe20000011405 */
[----:B------:R-:W-:Y:S01]  /*03c0*/  USHF.L.U32 UR31, UR14, 0x3, URZ ;  /* 0x000000030e1f7899 */ /* 0x000fe2000800063f */
[-C--:B------:R-:W-:Y:S01]  /*03d0*/  LEA.HI R5, R6, R7.reuse, RZ, 0x1 ;  /* 0x0000000706057211 */ /* 0x080fe200078f08ff */
[----:B------:R-:W-:Y:S01]  /*03e0*/  USHF.L.U32 UR30, UR14, 0x4, URZ ;  /* 0x000000040e1e7899 */ /* 0x000fe2000800063f */
[----:B------:R-:W-:Y:S01]  /*03f0*/  LEA.HI R0, R0, R2, RZ, 0x2 ;  /* 0x0000000200007211 */ /* 0x000fe200078f10ff */
[----:B------:R-:W-:Y:S01]  /*0400*/  UIMAD UR29, UR14, 0x18, URZ ;  /* 0x000000180e1d78a4 */ /* 0x000fe2000f8e023f */
[----:B------:R-:W-:Y:S01]  /*0410*/  LEA.HI R3, R3, R7, RZ, 0x3 ;  /* 0x0000000703037211 */ /* 0x000fe200078f18ff */
[----:B------:R-:W-:Y:S01]  /*0420*/  USHF.L.U32 UR28, UR14, 0x5, URZ ;  /* 0x000000050e1c7899 */ /* 0x000fe2000800063f */
[----:B------:R-:W-:Y:S01]  /*0430*/  LOP3.LUT R5, R5, 0x7fffffe, RZ, 0xc0, !PT ;  /* 0x07fffffe05057812 */ /* 0x000fe200078ec0ff */
[----:B------:R-:W-:Y:S01]  /*0440*/  UIMAD UR27, UR14, 0x28, URZ ;  /* 0x000000280e1b78a4 */ /* 0x000fe2000f8e023f */
[----:B------:R-:W-:Y:S01]  /*0450*/  LOP3.LUT R0, R0, 0xfffffffc, RZ, 0xc0, !PT ;  /* 0xfffffffc00007812 */ /* 0x000fe200078ec0ff */
[----:B------:R-:W-:Y:S01]  /*0460*/  UIMAD UR26, UR14, 0x30, URZ ;  /* 0x000000300e1a78a4 */ /* 0x000fe2000f8e023f */
[----:B------:R-:W-:Y:S01]  /*0470*/  LOP3.LUT R4, R3, 0xfffffff8, RZ, 0xc0, !PT ;  /* 0xfffffff803047812 */ /* 0x000fe200078ec0ff */
[C---:B------:R-:W-:Y:S01]  /*0480*/  IMAD.IADD R3, R7.reuse, 0x1, -R5 ;  /* 0x0000000107037824 */ /* 0x040fe200078e0a05 */
[----:B------:R-:W-:Y:S01]  /*0490*/  LEA.HI R5, R8, R19, RZ, 0x7 ;  /* 0x0000001308057211 */ /* 0x000fe200078f38ff */
[----:B------:R-:W-:Y:S01]  /*04a0*/  IMAD.IADD R158, R2, 0x1, -R0 ;  /* 0x00000001029e7824 */ /* 0x000fe200078e0a00 */
[----:B------:R-:W-:Y:S01]  /*04b0*/  LOP3.LUT R0, R20, 0xfffffff8, RZ, 0xc0, !PT ;  /* 0xfffffff814007812 */ /* 0x000fe200078ec0ff */
[----:B------:R-:W-:Y:S01]  /*04c0*/  IMAD R12, R2, 0x8, R3 ;  /* 0x00000008020c7824 */ /* 0x000fe200078e0203 */
[----:B------:R-:W-:Y:S01]  /*04d0*/  SHF.R.S32.HI R3, RZ, 0x3, R20 ;  /* 0x00000003ff037819 */ /* 0x000fe20000011414 */
[----:B------:R-:W-:Y:S01]  /*04e0*/  IMAD.IADD R4, R7, 0x1, -R4 ;  /* 0x0000000107047824 */ /* 0x000fe200078e0a04 */
[----:B------:R-:W-:Y:S01]  /*04f0*/  LOP3.LUT R2, R6, 0xfffffffc, RZ, 0xc0, !PT ;  /* 0xfffffffc06027812 */ /* 0x000fe200078ec0ff */
[----:B------:R-:W-:Y:S01]  /*0500*/  IMAD.IADD R7, R19, 0x1, -R0 ;  /* 0x0000000113077824 */ /* 0x000fe200078e0a00 */
[----:B------:R-:W-:Y:S01]  /*0510*/  SHF.R.S32.HI R11, RZ, 0x7, R5 ;  /* 0x00000007ff0b7819 */ /* 0x000fe20000011405 */
[----:B------:R-:W-:Y:S01]  /*0520*/  IMAD.SHL.U32 R0, R3, 0x40, RZ ;  /* 0x0000004003007824 */ /* 0x000fe200078e00ff */
[----:B------:R-:W-:Y:S01]  /*0530*/  LOP3.LUT P5, RZ, R4, 0x2, RZ, 0xc0, !PT ;  /* 0x0000000204ff7812 */ /* 0x000fe200078ac0ff */
[----:B------:R-:W-:Y:S01]  /*0540*/  IMAD.IADD R10, R19, 0x1, -R2 ;  /* 0x00000001130a7824 */ /* 0x000fe200078e0a02 */
[----:B------:R-:W-:Y:S01]  /*0550*/  LEA.HI R8, R7, R7, RZ, 0x1 ;  /* 0x0000000707087211 */ /* 0x000fe200078f08ff */
[----:B------:R-:W-:Y:S01]  /*0560*/  UIMAD UR25, UR14, 0x38, URZ ;  /* 0x000000380e1978a4 */ /* 0x000fe2000f8e023f */
[----:B------:R-:W-:Y:S01]  /*0570*/  LOP3.LUT R0, R0, 0xc0, RZ, 0xc0, !PT ;  /* 0x000000c000007812 */ /* 0x000fe200078ec0ff */
[----:B------:R-:W-:Y:S01]  /*0580*/  IMAD.SHL.U32 R218, R10, 0x8, RZ ;  /* 0x000000080ada7824 */ /* 0x000fe200078e00ff */
[----:B------:R-:W-:Y:S01]  /*0590*/  LOP3.LUT R2, R9, 0xfffffff0, RZ, 0xc0, !PT ;  /* 0xfffffff009027812 */ /* 0x000fe200078ec0ff */
[----:B------:R-:W-:Y:S01]  /*05a0*/  USHF.L.U32 UR24, UR14, 0x6, URZ ;  /* 0x000000060e187899 */ /* 0x000fe2000800063f */
[----:B------:R-:W-:Y:S01]  /*05b0*/  LOP3.LUT R3, R8, 0x3fffffe, RZ, 0xc0, !PT ;  /* 0x03fffffe08037812 */ /* 0x000fe200078ec0ff */
[----:B------:R-:W-:Y:S01]  /*05c0*/  UIMAD UR23, UR14, 0x48, URZ ;  /* 0x000000480e1778a4 */ /* 0x000fe2000f8e023f */
[----:B------:R-:W-:Y:S01]  /*05d0*/  SHF.R.U32.HI R6, RZ, 0x3, R0 ;  /* 0x00000003ff067819 */ /* 0x000fe20000011600 */
[----:B------:R-:W-:Y:S01]  /*05e0*/  UIMAD UR22, UR14, 0x50, URZ ;  /* 0x000000500e1678a4 */ /* 0x000fe2000f8e023f */
[----:B------:R-:W-:Y:S01]  /*05f0*/  LOP3.LUT R5, R0, 0x18, R218, 0xf8, !PT ;  /* 0x0000001800057812 */ /* 0x000fe200078ef8da */
[----:B------:R-:W-:Y:S01]  /*0600*/  IMAD.IADD R0, R19, 0x1, -R2 ;  /* 0x0000000113007824 */ /* 0x000fe200078e0a02 */
[----:B------:R-:W-:Y:S01]  /*0610*/  LOP3.LUT P4, RZ, R4, 0x4, RZ, 0xc0, !PT ;  /* 0x0000000404ff7812 */ /* 0x000fe2000788c0ff */
[----:B------:R-:W-:Y:S01]  /*0620*/  IMAD.IADD R3, R7, 0x1, -R3 ;  /* 0x0000000107037824 */ /* 0x000fe200078e0a03 */
[----:B------:R-:W-:Y:S01]  /*0630*/  LOP3.LUT R5, R5, R6, RZ, 0x3c, !PT ;  /* 0x0000000605057212 */ /* 0x000fe200078e3cff */
[----:B------:R-:W-:Y:S01]  /*0640*/  IMAD R2, R11, 0x8, R15 ;  /* 0x000000080b027824 */ /* 0x000fe200078e020f */
[----:B------:R-:W-:Y:S01]  /*0650*/  SHF.R.S32.HI R9, RZ, 0x1f, R0 ;  /* 0x0000001fff097819 */ /* 0x000fe20000011400 */
[----:B------:R-:W-:Y:S01]  /*0660*/  IMAD.U32 R6, RZ, RZ, UR4 ;  /* 0x00000004ff067e24 */ /* 0x000fe2000f8e00ff */
[----:B------:R-:W-:Y:S01]  /*0670*/  UIMAD UR4, UR49, UR10, UR56 ;  /* 0x0000000a310472a4 */ /* 0x000fe2000f8e0238 */
[----:B------:R-:W-:Y:S01]  /*0680*/  IMAD R146, R2, 0x8, R3 ;  /* 0x0000000802927824 */ /* 0x000fe200078e0203 */
[-C--:B------:R-:W-:Y:S01]  /*0690*/  LEA.HI R2, R0, R0.reuse, RZ, 0x1 ;  /* 0x0000000000027211 */ /* 0x080fe200078f08ff */
[----:B------:R-:W-:Y:S01]  /*06a0*/  IMAD.U32 R3, R12, 0x20, R5 ;  /* 0x000000200c037824 */ /* 0x000fe200078e0005 */
[----:B------:R-:W-:Y:S01]  /*06b0*/  LEA.HI R9, R9, R0, RZ, 0x3 ;  /* 0x0000000009097211 */ /* 0x000fe200078f18ff */
[----:B------:R1:W-:Y:S01]  /*06c0*/  STL [R1+0x48], R6 ;  /* 0x0000480601007387 */ /* 0x0003e20000100800 */
[----:B------:R-:W-:Y:S01]  /*06d0*/  UIMAD UR4, UR4, UR18, URZ ;  /* 0x00000012040472a4 */ /* 0x000fe2000f8e023f */
[----:B------:R-:W-:Y:S01]  /*06e0*/  SEL R178, R153, 0xffffffe0, !P5 ;  /* 0xffffffe099b27807 */ /* 0x000fe20006800000 */
[----:B------:R-:W-:Y:S01]  /*06f0*/  UIMAD UR21, UR14, 0x58, URZ ;  /* 0x000000580e1578a4 */ /* 0x000fe2000f8e023f */
[----:B------:R2:W-:Y:S01]  /*0700*/  STL [R1+0x4], R3 ;  /* 0x0000040301007387 */ /* 0x0005e20000100800 */
[----:B------:R-:W-:Y:S01]  /*0710*/  LOP3.LUT R5, R9, 0xfffffff8, RZ, 0xc0, !PT ;  /* 0xfffffff809057812 */ /* 0x000fe200078ec0ff */
[----:B------:R-:W-:-:S02]  /*0720*/  UIMAD UR18, UR14, 0x70, URZ ;  /* 0x000000700e1278a4 */ /* 0x000fc4000f8e023f */
[----:B------:R-:W-:Y:S02]  /*0730*/  UMOV UR59, 0xffffe000 ;  /* 0xffffe000003b7882 */ /* 0x000fe40000000000 */
[----:B------:R-:W-:Y:S01]  /*0740*/  IMAD.IADD R16, R0, 0x1, -R5 ;  /* 0x0000000100107824 */ /* 0x000fe200078e0a05 */
[----:B-1----:R-:W-:Y:S02]  /*0750*/  LOP3.LUT R6, R2, 0x7fffffe, RZ, 0xc0, !PT ;  /* 0x07fffffe02067812 */ /* 0x002fe400078ec0ff */
[----:B--2---:R-:W-:-:S03]  /*0760*/  SHF.R.S32.HI R3, RZ, 0x1, R2 ;  /* 0x00000001ff037819 */ /* 0x004fc60000011402 */
[----:B------:R-:W-:Y:S01]  /*0770*/  IMAD.IADD R14, R0, 0x1, -R6 ;  /* 0x00000001000e7824 */ /* 0x000fe200078e0a06 */
[----:B------:R-:W-:-:S04]  /*0780*/  SHF.R.S32.HI R2, RZ, 0x1f, R2 ;  /* 0x0000001fff027819 */ /* 0x000fc80000011402 */
[----:B------:R-:W-:Y:S02]  /*0790*/  LEA.HI R0, R2, R3, RZ, 0x2 ;  /* 0x0000000302007211 */ /* 0x000fe400078f10ff */
[----:B------:R-:W-:Y:S02]  /*07a0*/  LOP3.LUT R2, R4, 0x1, RZ, 0xc0, !PT ;  /* 0x0000000104027812 */ /* 0x000fe400078ec0ff */
[----:B------:R-:W-:Y:S02]  /*07b0*/  LOP3.LUT R0, R0, 0xfffffffc, RZ, 0xc0, !PT ;  /* 0xfffffffc00007812 */ /* 0x000fe400078ec0ff */
[----:B------:R-:W-:Y:S01]  /*07c0*/  ISETP.NE.U32.AND P6, PT, R2, 0x1, PT ;  /* 0x000000010200780c */ /* 0x000fe20003fc5070 */
[----:B------:R-:W-:Y:S02]  /*07d0*/  IMAD.SHL.U32 R2, R7, 0x40, RZ ;  /* 0x0000004007027824 */ /* 0x000fe400078e00ff */
[----:B------:R-:W-:Y:S01]  /*07e0*/  IMAD.IADD R13, R3, 0x1, -R0 ;  /* 0x00000001030d7824 */ /* 0x000fe200078e0a00 */
[----:B------:R-:W-:Y:S01]  /*07f0*/  SEL R177, R177, 0x10, !P6 ;  /* 0x00000010b1b17807 */ /* 0x000fe20007000000 */
[----:B------:R-:W-:-:S02]  /*0800*/  IMAD.U32 R0, RZ, RZ, UR19 ;  /* 0x00000013ff007e24 */ /* 0x000fc4000f8e00ff */
[----:B------:R-:W-:Y:S02]  /*0810*/  IMAD.U32 R3, RZ, RZ, UR14 ;  /* 0x0000000eff037e24 */ /* 0x000fe4000f8e00ff */
[----:B------:R-:W-:Y:S01]  /*0820*/  IMAD.SHL.U32 R7, R10, 0x2, RZ ;  /* 0x000000020a077824 */ /* 0x000fe200078e00ff */
[----:B------:R1:W-:Y:S01]  /*0830*/  STL [R1+0x1c], R0 ;  /* 0x00001c0001007387 */ /* 0x0003e20000100800 */
[C---:B------:R-:W-:Y:S02]  /*0840*/  LEA.HI R10, R4.reuse, R4, RZ, 0x1 ;  /* 0x00000004040a7211 */ /* 0x040fe400078f08ff */
[----:B------:R-:W-:Y:S01]  /*0850*/  IMAD R17, R11, 0x2000, R7 ;  /* 0x000020000b117824 */ /* 0x000fe200078e0207 */
[----:B------:R2:W-:Y:S01]  /*0860*/  STL [R1+0x24], R3 ;  /* 0x0000240301007387 */ /* 0x0005e20000100800 */
[----:B-1----:R-:W-:Y:S01]  /*0870*/  IMAD.U32 R0, RZ, RZ, UR5 ;  /* 0x00000005ff007e24 */ /* 0x002fe2000f8e00ff */
[----:B------:R-:W-:Y:S02]  /*0880*/  USHF.R.S32.HI UR5, URZ, 0x1f, UR20 ;  /* 0x0000001f3f057899 */ /* 0x000fe40008011414 */
[----:B------:R-:W-:Y:S01]  /*0890*/  UIMAD UR20, UR14, 0x60, URZ ;  /* 0x000000600e1478a4 */ /* 0x000fe2000f8e023f */
[----:B--2---:R-:W-:Y:S01]  /*08a0*/  IMAD.SHL.U32 R3, R4, 0x40, RZ ;  /* 0x0000004004037824 */ /* 0x004fe200078e00ff */
[----:B------:R1:W-:Y:S01]  /*08b0*/  STL [R1+0x44], R0 ;  /* 0x0000440001007387 */ /* 0x0003e20000100800 */
[----:B------:R-:W-:-:S03]  /*08c0*/  UIMAD UR5, UR5, UR49, URZ ;  /* 0x00000031050572a4 */ /* 0x000fc6000f8e023f */
[----:B------:R-:W-:-:S04]  /*08d0*/  LOP3.LUT R3, R3, 0x1c0, RZ, 0xc0, !PT ;  /* 0x000001c003037812 */ /* 0x000fc800078ec0ff */
[----:B------:R-:W-:Y:S02]  /*08e0*/  LEA.HI R3, R3, R3, RZ, 0x1d ;  /* 0x0000000303037211 */ /* 0x000fe400078fe8ff */
[----:B-1----:R-:W-:Y:S02]  /*08f0*/  SHF.R.S32.HI R0, RZ, 0x1, R8 ;  /* 0x00000001ff007819 */ /* 0x002fe40000011408 */
[----:B------:R-:W-:Y:S02]  /*0900*/  LOP3.LUT R8, R2, 0x1c0, RZ, 0xc0, !PT ;  /* 0x000001c002087812 */ /* 0x000fe400078ec0ff */
[----:B------:R-:W-:Y:S01]  /*0910*/  LOP3.LUT R2, R10, 0x3fffffe, RZ, 0xc0, !PT ;  /* 0x03fffffe0a027812 */ /* 0x000fe200078ec0ff */
[C---:B------:R-:W-:Y:S01]  /*0920*/  IMAD.SHL.U32 R6, R0.reuse, 0x40, RZ ;  /* 0x0000004000067824 */ /* 0x040fe200078e00ff */
[----:B------:R-:W-:Y:S01]  /*0930*/  LOP3.LUT P0, RZ, R0, 0x2, RZ, 0xc0, !PT ;  /* 0x0000000200ff7812 */ /* 0x000fe2000780c0ff */
[----:B------:R-:W-:Y:S02]  /*0940*/  IMAD.SHL.U32 R0, R158, 0x10, RZ ;  /* 0x000000109e007824 */ /* 0x000fe400078e00ff */
[----:B------:R-:W-:Y:S01]  /*0950*/  IMAD.IADD R12, R4, 0x1, -R2 ;  /* 0x00000001040c7824 */ /* 0x000fe200078e0a02 */
[----:B------:R-:W-:Y:S01]  /*0960*/  SHF.R.S32.HI R4, RZ, 0x3, R9 ;  /* 0x00000003ff047819 */ /* 0x000fe20000011409 */
[----:B------:R-:W-:Y:S01]  /*0970*/  IMAD.SHL.U32 R2, R158, 0x400, RZ ;  /* 0x000004009e027824 */ /* 0x000fe200078e00ff */
[----:B------:R-:W-:Y:S01]  /*0980*/  LEA.HI.SX32 R18, R18, R0, 0x1e ;  /* 0x0000000012127211 */ /* 0x000fe200078ff2ff */
[----:B------:R-:W-:Y:S01]  /*0990*/  IMAD.U32 R9, RZ, RZ, UR13 ;  /* 0x0000000dff097e24 */ /* 0x000fe2000f8e00ff */
[----:B------:R-:W-:Y:S01]  /*09a0*/  LOP3.LUT R5, R8, 0x30, R0, 0xf8, !PT ;  /* 0x0000003008057812 */ /* 0x000fe200078ef800 */
[----:B------:R-:W-:Y:S01]  /*09b0*/  IMAD R14, R4, 0x8, R14 ;  /* 0x00000008040e7824 */ /* 0x000fe200078e020e */
[----:B------:R-:W-:Y:S01]  /*09c0*/  LOP3.LUT R0, R6, 0xc0, RZ, 0xc0, !PT ;  /* 0x000000c006007812 */ /* 0x000fe200078ec0ff */
[--C-:B------:R-:W-:Y:S01]  /*09d0*/  IMAD R147, R4, 0x200, R2.reuse ;  /* 0x0000020004937824 */ /* 0x100fe200078e0202 */
[----:B------:R-:W-:Y:S01]  /*09e0*/  IADD3 R17, R3, R17, R2 ;  /* 0x0000001103117210 */ /* 0x000fe20007ffe002 */
[----:B------:R-:W-:Y:S01]  /*09f0*/  STL [R1+0x10], R18 ;  /* 0x0000101201007387 */ /* 0x000fe20000100800 */
[----:B------:R-:W-:-:S02]  /*0a00*/  LOP3.LUT R4, R0, 0x8, R20, 0xf8, !PT ;  /* 0x0000000800047812 */ /* 0x000fc400078ef814 */
[----:B------:R-:W-:Y:S01]  /*0a10*/  SHF.R.U32.HI R2, RZ, 0x3, R0 ;  /* 0x00000003ff027819 */ /* 0x000fe20000011600 */
[----:B------:R-:W-:Y:S01]  /*0a20*/  IMAD.SHL.U32 R183, R17, 0x2, RZ ;  /* 0x0000000211b77824 */ /* 0x000fe200078e00ff */
[----:B------:R-:W-:Y:S01]  /*0a30*/  LOP3.LUT R3, R5, 0x8, R20, 0xf8, !PT ;  /* 0x0000000805037812 */ /* 0x000fe200078ef814 */
[----:B------:R-:W-:Y:S01]  /*0a40*/  IMAD.U32 R5, RZ, RZ, UR8 ;  /* 0x00000008ff057e24 */ /* 0x000fe2000f8e00ff */
[----:B------:R-:W-:Y:S01]  /*0a50*/  SHF.R.U32.HI R0, RZ, 0x3, R8 ;  /* 0x00000003ff007819 */ /* 0x000fe20000011608 */
[----:B------:R-:W-:Y:S01]  /*0a60*/  USHF.R.S32.HI UR8, URZ, 0x1f, UR49 ;  /* 0x0000001f3f087899 */ /* 0x000fe20008011431 */
[----:B------:R-:W-:Y:S01]  /*0a70*/  LOP3.LUT R4, R4, R2, RZ, 0x3c, !PT ;  /* 0x0000000204047212 */ /* 0x000fe200078e3cff */
[----:B------:R-:W-:Y:S01]  /*0a80*/  IMAD R2, R158, 0x200, R7 ;  /* 0x000002009e027824 */ /* 0x000fe200078e0207 */
[----:B------:R-:W-:Y:S01]  /*0a90*/  LOP3.LUT R5, R3, R0, RZ, 0x3c, !PT ;  /* 0x0000000003057212 */ /* 0x000fe200078e3cff */
[----:B------:R-:W-:Y:S01]  /*0aa0*/  IMAD.U32 R0, RZ, RZ, UR9 ;  /* 0x00000009ff007e24 */ /* 0x000fe2000f8e00ff */
[----:B------:R-:W-:Y:S01]  /*0ab0*/  USHF.R.S32.HI UR9, URZ, 0x1f, UR56 ;  /* 0x0000001f3f097899 */ /* 0x000fe20008011438 */
[----:B------:R-:W-:Y:S01]  /*0ac0*/  IMAD.U32 R3, RZ, RZ, UR8 ;  /* 0x00000008ff037e24 */ /* 0x000fe2000f8e00ff */
[----:B------:R-:W-:Y:S01]  /*0ad0*/  IADD3 R0, R18, -0x80, RZ ;  /* 0xffffff8012007810 */ /* 0x000fe20007ffe0ff */
[----:B------:R-:W-:Y:S01]  /*0ae0*/  IMAD R12, R12, 0x20, R2 ;  /* 0x000000200c0c7824 */ /* 0x000fe200078e0202 */
[----:B------:R-:W-:Y:S01]  /*0af0*/  @!UP5 UIMAD UR8, UR49, UR17, UR56 ;  /* 0x000000113108d2a4 */ /* 0x000fe2000f8e0238 */
[----:B------:R-:W-:Y:S01]  /*0b00*/  IMAD.U32 R146, R146, 0x20, R4 ;  /* 0x0000002092927824 */ /* 0x000fe200078e0004 */
[----:B------:R-:W-:Y:S01]  /*0b10*/  SHF.R.S32.HI R2, RZ, 0x1f, R0 ;  /* 0x0000001fff027819 */ /* 0x000fe20000011400 */
[----:B------:R-:W-:Y:S01]  /*0b20*/  IMAD.U32 R3, RZ, RZ, UR9 ;  /* 0x00000009ff037e24 */ /* 0x000fe2000f8e00ff */
[----:B------:R-:W-:Y:S01]  /*0b30*/  @UP5 UIMAD UR9, UR49, UR16, URZ ;  /* 0x00000010310952a4 */ /* 0x000fe2000f8e023f */
[----:B------:R-:W-:Y:S01]  /*0b40*/  IMAD.U32 R8, RZ, RZ, UR12 ;  /* 0x0000000cff087e24 */ /* 0x000fe2000f8e00ff */
[----:B------:R-:W-:Y:S01]  /*0b50*/  SHF.L.U64.HI R2, R0, 0x2, R2 ;  /* 0x0000000200027819 */ /* 0x000fe20000010202 */
[----:B------:R-:W-:Y:S01]  /*0b60*/  IMAD.U32 R0, RZ, RZ, UR5 ;  /* 0x00000005ff007e24 */ /* 0x000fe2000f8e00ff */
[----:B------:R-:W-:Y:S01]  /*0b70*/  UIMAD UR5, UR55, UR12, URZ ;  /* 0x0000000c370572a4 */ /* 0x000fe2000f8e023f */
[C---:B------:R-:W-:Y:S01]  /*0b80*/  IADD3 R176, R183.reuse, 0x40, RZ ;  /* 0x00000040b7b07810 */ /* 0x040fe20007ffe0ff */
[----:B------:R-:W-:Y:S01]  /*0b90*/  IMAD.U32 R3, RZ, RZ, UR9 ;  /* 0x00000009ff037e24 */ /* 0x000fe2000f8e00ff */
[----:B------:R-:W-:Y:S01]  /*0ba0*/  @!UP5 UIMAD UR8, UR8, UR16, URZ ;  /* 0x000000100808d2a4 */ /* 0x000fe2000f8e023f */
[C---:B------:R-:W-:Y:S01]  /*0bb0*/  @P4 IADD3 R176, R183.reuse, -0x40, RZ ;  /* 0xffffffc0b7b04810 */ /* 0x040fe20007ffe0ff */
[----:B------:R-:W-:Y:S01]  /*0bc0*/  IMAD.IADD R181, R183, 0x1, R177 ;  /* 0x00000001b7b57824 */ /* 0x000fe200078e02b1 */
[----:B------:R-:W-:Y:S01]  /*0bd0*/  SEL R145, R153, 0xffffffe0, !P0 ;  /* 0xffffffe099917807 */ /* 0x000fe20004000000 */
[----:B------:R1:W-:Y:S01]  /*0be0*/  STL [R1+0x40], R3 ;  /* 0x0000400301007387 */ /* 0x0003e20000100800 */
[----:B------:R-:W-:Y:S01]  /*0bf0*/  IMAD.IADD R182, R183, 0x1, R178 ;  /* 0x00000001b7b67824 */ /* 0x000fe200078e02b2 */
[----:B------:R-:W-:Y:S01]  /*0c00*/  UIMAD UR17, UR14, 0x78, URZ ;  /* 0x000000780e1178a4 */ /* 0x000fe2000f8e023f */
[----:B------:R-:W-:-:S02]  /*0c10*/  IMAD.IADD R177, R177, 0x1, R176 ;  /* 0x00000001b1b17824 */ /* 0x000fc400078e02b0 */
[----:B------:R-:W-:Y:S02]  /*0c20*/  IMAD R145, R146, 0x2, R145 ;  /* 0x0000000292917824 */ /* 0x000fe400078e0291 */
[----:B------:R-:W-:Y:S02]  /*0c30*/  IMAD.IADD R180, R181, 0x1, R178 ;  /* 0x00000001b5b47824 */ /* 0x000fe400078e02b2 */
[----:B------:R-:W-:Y:S02]  /*0c40*/  IMAD.IADD R179, R178, 0x1, R176 ;  /* 0x00000001b2b37824 */ /* 0x000fe400078e02b0 */
[----:B------:R-:W-:Y:S02]  /*0c50*/  IMAD.SHL.U32 R146, R146, 0x2, RZ ;  /* 0x0000000292927824 */ /* 0x000fe400078e00ff */
[----:B------:R-:W-:Y:S02]  /*0c60*/  IMAD.IADD R178, R178, 0x1, R177 ;  /* 0x00000001b2b27824 */ /* 0x000fe400078e02b1 */
[----:B-1----:R-:W-:Y:S01]  /*0c70*/  IMAD.U32 R3, RZ, RZ, UR4 ;  /* 0x00000004ff037e24 */ /* 0x002fe2000f8e00ff */
[----:B------:R-:W-:-:S02]  /*0c80*/  USHF.R.S32.HI UR4, URZ, 0x1f, UR19 ;  /* 0x0000001f3f047899 */ /* 0x000fc40008011413 */
[----:B------:R-:W-:Y:S02]  /*0c90*/  UIMAD UR19, UR14, 0x68, URZ ;  /* 0x000000680e1378a4 */ /* 0x000fe4000f8e023f */
[----:B------:R1:W-:Y:S04]  /*0ca0*/  STL [R1+0x3c], R3 ;  /* 0x00003c0301007387 */ /* 0x0003e80000100800 */
[----:B------:R2:W-:Y:S04]  /*0cb0*/  STL [R1+0xc], R2 ;  /* 0x00000c0201007387 */ /* 0x0005e80000100800 */
[----:B------:R3:W-:Y:S01]  /*0cc0*/  STL [R1+0x38], R0 ;  /* 0x0000380001007387 */ /* 0x0007e20000100800 */
[----:B-1----:R-:W-:Y:S01]  /*0cd0*/  IMAD.U32 R3, RZ, RZ, UR4 ;  /* 0x00000004ff037e24 */ /* 0x002fe2000f8e00ff */
[----:B------:R-:W-:Y:S01]  /*0ce0*/  USHF.L.U32 UR4, UR14, 0x7, URZ ;  /* 0x000000070e047899 */ /* 0x000fe2000800063f */
[----:B--2---:R-:W-:-:S03]  /*0cf0*/  IMAD.SHL.U32 R2, R19, 0x2, RZ ;  /* 0x0000000213027824 */ /* 0x004fc600078e00ff */
[----:B------:R1:W-:Y:S01]  /*0d00*/  STL [R1+0x34], R3 ;  /* 0x0000340301007387 */ /* 0x0003e20000100800 */
[----:B------:R-:W-:Y:S01]  /*0d10*/  UIADD3 UR16, -UR4, URZ, URZ ;  /* 0x0000003f04107290 */ /* 0x000fe2000fffe13f */
[----:B---3--:R-:W-:Y:S02]  /*0d20*/  SHF.R.S32.HI R0, RZ, 0x1, R10 ;  /* 0x00000001ff007819 */ /* 0x008fe4000001140a */
[----:B------:R-:W-:Y:S02]  /*0d30*/  LOP3.LUT R2, R2, 0x6, RZ, 0xc0, !PT ;  /* 0x0000000602027812 */ /* 0x000fe400078ec0ff */
[C---:B------:R-:W-:Y:S01]  /*0d40*/  LOP3.LUT P3, RZ, R0.reuse, 0x2, RZ, 0xc0, !PT ;  /* 0x0000000200ff7812 */ /* 0x040fe2000786c0ff */
[----:B------:R-:W-:Y:S02]  /*0d50*/  IMAD.SHL.U32 R0, R0, 0x40, RZ ;  /* 0x0000004000007824 */ /* 0x000fe400078e00ff */
[C---:B------:R-:W-:Y:S01]  /*0d60*/  IMAD R4, R11.reuse, 0x40, R2 ;  /* 0x000000400b047824 */ /* 0x040fe200078e0202 */
[----:B------:R-:W-:Y:S01]  /*0d70*/  R2P PR, R16, 0x6 ;  /* 0x0000000610007804 */ /* 0x000fe20000000000 */
[----:B------:R-:W-:Y:S01]  /*0d80*/  IMAD.SHL.U32 R2, R11, 0x8, RZ ;  /* 0x000000080b027824 */ /* 0x000fe200078e00ff */
[----:B------:R-:W-:-:S02]  /*0d90*/  LOP3.LUT R0, R0, 0xc0, RZ, 0xc0, !PT ;  /* 0x000000c000007812 */ /* 0x000fc400078ec0ff */
[----:B------:R-:W-:Y:S02]  /*0da0*/  LOP3.LUT P0, RZ, R13, 0x2, RZ, 0xc0, !PT ;  /* 0x000000020dff7812 */ /* 0x000fe4000780c0ff */
[----:B------:R-:W-:Y:S02]  /*0db0*/  LOP3.LUT R2, R2, 0x8, RZ, 0xc0, !PT ;  /* 0x0000000802027812 */ /* 0x000fe400078ec0ff */
[----:B------:R-:W-:Y:S02]  /*0dc0*/  SEL R148, R148, 0xffffffc0, !P2 ;  /* 0xffffffc094947807 */ /* 0x000fe40005000000 */
[----:B------:R-:W-:Y:S01]  /*0dd0*/  SEL R153, R153, 0xffffffe0, !P0 ;  /* 0xffffffe099997807 */ /* 0x000fe20004000000 */
[----:B-1----:R-:W-:Y:S01]  /*0de0*/  IMAD.U32 R3, RZ, RZ, UR5 ;  /* 0x00000005ff037e24 */ /* 0x002fe2000f8e00ff */
[----:B------:R-:W-:-:S04]  /*0df0*/  USHF.R.S32.HI UR5, URZ, 0x1f, UR4 ;  /* 0x0000001f3f057899 */ /* 0x000fc80008011404 */
[----:B------:R1:W-:Y:S04]  /*0e00*/  STL [R1+0x30], R3 ;  /* 0x0000300301007387 */ /* 0x0003e80000100800 */
[----:B------:R2:W-:Y:S01]  /*0e10*/  STL [R1+0x8], R4 ;  /* 0x0000080401007387 */ /* 0x0005e20000100800 */
[----:B-1----:R-:W-:Y:S02]  /*0e20*/  IMAD.U32 R3, RZ, RZ, UR4 ;  /* 0x00000004ff037e24 */ /* 0x002fe4000f8e00ff */
[----:B--2---:R-:W-:-:S03]  /*0e30*/  IMAD.SHL.U32 R4, R15, 0x10, RZ ;  /* 0x000000100f047824 */ /* 0x004fc600078e00ff */
[----:B------:R1:W-:Y:S02]  /*0e40*/  STL [R1+0x2c], R3 ;  /* 0x00002c0301007387 */ /* 0x0003e40000100800 */
[----:B------:R-:W-:Y:S02]  /*0e50*/  LOP3.LUT R7, R2, 0x10, R4, 0xf8, !PT ;  /* 0x0000001002077812 */ /* 0x000fe400078ef804 */
[----:B-1----:R-:W-:-:S04]  /*0e60*/  SHF.R.U32.HI R3, RZ, 0x3, R0 ;  /* 0x00000003ff037819 */ /* 0x002fc80000011600 */
[----:B------:R-:W-:Y:S01]  /*0e70*/  LOP3.LUT R8, R3, R0, R2, 0x1e, !PT ;  /* 0x0000000003087212 */ /* 0x000fe200078e1e02 */
[----:B------:R-:W-:Y:S02]  /*0e80*/  IMAD.SHL.U32 R0, R16, 0x40, RZ ;  /* 0x0000004010007824 */ /* 0x000fe400078e00ff */
[----:B------:R-:W-:Y:S02]  /*0e90*/  IMAD.SHL.U32 R2, R13, 0x40, RZ ;  /* 0x000000400d027824 */ /* 0x000fe400078e00ff */
[C---:B------:R-:W-:Y:S01]  /*0ea0*/  IMAD R3, R15.reuse, 0x200, R5 ;  /* 0x000002000f037824 */ /* 0x040fe200078e0205 */
[----:B------:R-:W-:Y:S01]  /*0eb0*/  LOP3.LUT R0, R0, 0x1c0, RZ, 0xc0, !PT ;  /* 0x000001c000007812 */ /* 0x000fe200078ec0ff */
[----:B------:R-:W-:Y:S01]  /*0ec0*/  IMAD.SHL.U32 R5, R15, 0x8, RZ ;  /* 0x000000080f057824 */ /* 0x000fe200078e00ff */
[----:B------:R-:W-:Y:S01]  /*0ed0*/  LOP3.LUT R2, R2, 0xc0, RZ, 0xc0, !PT ;  /* 0x000000c002027812 */ /* 0x000fe200078ec0ff */
[----:B------:R-:W-:Y:S01]  /*0ee0*/  IMAD.IADD R8, R8, 0x1, R12 ;  /* 0x0000000108087824 */ /* 0x000fe200078e020c */
[----:B------:R-:W-:-:S02]  /*0ef0*/  SHF.R.U32.HI R6, RZ, 0x3, R0 ;  /* 0x00000003ff067819 */ /* 0x000fc40000011600 */
[----:B------:R-:W-:Y:S02]  /*0f00*/  LOP3.LUT R5, R5, 0x8, RZ, 0xc0, !PT ;  /* 0x0000000805057812 */ /* 0x000fe400078ec0ff */
[--C-:B------:R-:W-:Y:S02]  /*0f10*/  SHF.R.U32.HI R4, RZ, 0x3, R2.reuse ;  /* 0x00000003ff047819 */ /* 0x100fe40000011602 */
[--C-:B------:R-:W-:Y:S01]  /*0f20*/  LOP3.LUT R6, R6, R0, R5.reuse, 0x1e, !PT ;  /* 0x0000000006067212 */ /* 0x100fe200078e1e05 */
[----:B------:R-:W-:Y:S01]  /*0f30*/  IMAD.SHL.U32 R0, R14, 0x20, RZ ;  /* 0x000000200e007824 */ /* 0x000fe200078e00ff */
[C---:B------:R-:W-:Y:S02]  /*0f40*/  LOP3.LUT R5, R4.reuse, R2, R5, 0x1e, !PT ;  /* 0x0000000204057212 */ /* 0x040fe400078e1e05 */
[----:B------:R-:W-:Y:S01]  /*0f50*/  LOP3.LUT R2, R4, R7, R2, 0x1e, !PT ;  /* 0x0000000704027212 */ /* 0x000fe200078e1e02 */
[----:B------:R-:W-:Y:S01]  /*0f60*/  IMAD R158, R158, 0x200, R0 ;  /* 0x000002009e9e7824 */ /* 0x000fe200078e0200 */
[----:B------:R-:W-:Y:S01]  /*0f70*/  LEA R4, R8, 0x6000, 0x1 ;  /* 0x0000600008047811 */ /* 0x000fe200078e08ff */
[----:B------:R-:W-:-:S02]  /*0f80*/  IMAD.IADD R147, R147, 0x1, R6 ;  /* 0x0000000193937824 */ /* 0x000fc400078e0206 */
[----:B------:R-:W-:Y:S02]  /*0f90*/  IMAD.IADD R152, R0, 0x1, R2 ;  /* 0x0000000100987824 */ /* 0x000fe400078e0202 */
[----:B------:R-:W-:Y:S01]  /*0fa0*/  IMAD.U32 R0, RZ, RZ, UR8 ;  /* 0x00000008ff007e24 */ /* 0x000fe2000f8e00ff */
[----:B------:R-:W-:Y:S01]  /*0fb0*/  LEA R147, R147, 0x8000, 0x1 ;  /* 0x0000800093937811 */ /* 0x000fe200078e08ff */
[----:B------:R-:W-:Y:S02]  /*0fc0*/  IMAD.IADD R158, R158, 0x1, R5 ;  /* 0x000000019e9e7824 */ /* 0x000fe400078e0205 */
[----:B------:R-:W-:Y:S01]  /*0fd0*/  IMAD.SHL.U32 R2, R3, 0x2, RZ ;  /* 0x0000000203027824 */ /* 0x000fe200078e00ff */
[----:B------:R1:W-:Y:S01]  /*0fe0*/  STL [R1+0x20], R0 ;  /* 0x0000200001007387 */ /* 0x0003e20000100800 */
[C---:B------:R-:W-:Y:S01]  /*0ff0*/  IADD3 R154, R147.reuse, 0x20, RZ ;  /* 0x00000020939a7810 */ /* 0x040fe20007ffe0ff */
[C---:B------:R-:W-:Y:S01]  /*1000*/  IMAD.IADD R149, R147.reuse, 0x1, R148 ;  /* 0x0000000193957824 */ /* 0x040fe200078e0294 */
[----:B------:R-:W-:-:S04]  /*1010*/  @P1 IADD3 R154, R147, -0x20, RZ ;  /* 0xffffffe0939a1810 */ /* 0x000fc80007ffe0ff */
[----:B------:R-:W-:Y:S01]  /*1020*/  IADD3 R157, R154, 0x2000, RZ ;  /* 0x000020009a9d7810 */ /* 0x000fe20007ffe0ff */
[----:B------:R-:W-:Y:S01]  /*1030*/  IMAD.IADD R148, R148, 0x1, R154 ;  /* 0x0000000194947824 */ /* 0x000fe200078e029a */
[C---:B------:R-:W-:Y:S02]  /*1040*/  IADD3 R156, R154.reuse, 0x4000, RZ ;  /* 0x000040009a9c7810 */ /* 0x040fe40007ffe0ff */
[----:B------:R-:W-:Y:S01]  /*1050*/  IADD3 R155, R154, 0x6000, RZ ;  /* 0x000060009a9b7810 */ /* 0x000fe20007ffe0ff */
[----:B-1----:R-:W-:-:S05]  /*1060*/  IMAD.U32 R0, RZ, RZ, UR5 ;  /* 0x00000005ff007e24 */ /* 0x002fca000f8e00ff */
[----:B------:R1:W-:Y:S04]  /*1070*/  STL [R1+0x28], R0 ;  /* 0x0000280001007387 */ /* 0x0003e80000100800 */
[----:B------:R2:W-:Y:S01]  /*1080*/  STL [R1+0x14], R4 ;  /* 0x0000140401007387 */ /* 0x0005e20000100800 */
[C---:B-1----:R-:W-:Y:S02]  /*1090*/  IADD3 R0, R4.reuse, 0x20, RZ ;  /* 0x0000002004007810 */ /* 0x042fe40007ffe0ff */
[----:B------:R-:W-:-:S05]  /*10a0*/  @P3 IADD3 R0, R4, -0x20, RZ ;  /* 0xffffffe004003810 */ /* 0x000fca0007ffe0ff */
[----:B------:R2:W-:Y:S02]  /*10b0*/  STL [R1+0x18], R0 ;  /* 0x0000180001007387 */ /* 0x0005e40000100800 */
.L_x_44:
[----:B------:R-:W-:Y:S02]  /*10c0*/  ULDC.64 UR8, c[0x0][0x250] ;  /* 0x0000940000087ab9 */ /* 0x000fe40000000a00 */
[----:B------:R-:W-:Y:S02]  /*10d0*/  UISETP.NE.U32.AND UP3, UPT, URZ, UR8, UPT ;  /* 0x000000083f00728c */ /* 0x000fe4000bf65070 */
[----:B------:R-:W-:Y:S02]  /*10e0*/  USHF.L.U32 UR10, UR49, 0x2, URZ ;  /* 0x00000002310a7899 */ /* 0x000fe4000800063f */
[----:B------:R-:W-:Y:S02]  /*10f0*/  UISETP.NE.AND.EX UP3, UPT, URZ, UR9, UPT, UP3 ;  /* 0x000000093f00728c */ /* 0x000fe4000bf65330 */
[----:B------:R-:W-:Y:S02]  /*1100*/  USHF.R.S32.HI UR58, URZ, 0x1f, UR49 ;  /* 0x0000001f3f3a7899 */ /* 0x000fe40008011431 */
[----:B------:R-:W-:-:S02]  /*1110*/  ULDC.U8 UR4, c[0x0][0x312] ;  /* 0x0000c48000047ab9 */ /* 0x000fc40000000000 */
[----:B------:R-:W-:Y:S01]  /*1120*/  USHF.L.U64.HI UR5, UR49, 0x2, UR58 ;  /* 0x0000000231057899 */ /* 0x000fe2000801023a */
[----:B------:R-:W-:Y:S01]  /*1130*/  PLOP3.LUT P0, PT, PT, PT, UP3, 0x80, 0x0 ;  /* 0x000000000000781c */ /* 0x000fe20003f0f038 */
[----:B------:R-:W-:Y:S02]  /*1140*/  UISETP.NE.AND UP4, UPT, UR4, URZ, UPT ;  /* 0x0000003f0400728c */ /* 0x000fe4000bf85270 */
[----:B------:R-:W-:Y:S02]  /*1150*/  ULDC.64 UR34, c[0x0][0x118] ;  /* 0x0000460000227ab9 */ /* 0x000fe40000000a00 */
[----:B------:R-:W-:-:S04]  /*1160*/  @UP3 UIADD3 UR8, UP0, UR10, UR8, URZ ;  /* 0x000000080a083290 */ /* 0x000fc8000ff1e03f */
[----:B------:R-:W-:Y:S02]  /*1170*/  @UP3 UIADD3.X UR9, UR5, UR9, URZ, UP0, !UPT ;  /* 0x0000000905093290 */ /* 0x000fe400087fe43f */
[----:B-12---:R-:W-:-:S04]  /*1180*/  IMAD.U32 R8, RZ, RZ, UR8 ;  /* 0x00000008ff087e24 */ /* 0x006fc8000f8e00ff */
[----:B------:R-:W-:Y:S01]  /*1190*/  IMAD.U32 R9, RZ, RZ, UR9 ;  /* 0x00000009ff097e24 */ /* 0x000fe2000f8e00ff */
[----:B------:R-:W-:Y:S02]  /*11a0*/  ULDC.64 UR8, c[0x0][0x240] ;  /* 0x0000900000087ab9 */ /* 0x000fe40000000a00 */
[----:B------:R-:W-:Y:S02]  /*11b0*/  UISETP.NE.U32.AND UP1, UPT, URZ, UR8, UPT ;  /* 0x000000083f00728c */ /* 0x000fe4000bf25070 */
[----:B------:R-:W-:Y:S01]  /*11c0*/  UIADD3 UR8, UP0, UR10, UR8, URZ ;  /* 0x000000080a087290 */ /* 0x000fe2000ff1e03f */
[----:B---3--:R-:W3:Y:S01]  /*11d0*/  @P0 LDG.E R8, [R8.64] ;  /* 0x0000002208080981 */ /* 0x008ee2000c1e1900 */
[----:B------:R-:W-:Y:S02]  /*11e0*/  UISETP.NE.AND.EX UP1, UPT, URZ, UR9, UPT, UP1 ;  /* 0x000000093f00728c */ /* 0x000fe4000bf25310 */
[----:B------:R-:W-:Y:S02]  /*11f0*/  UIADD3.X UR4, UR5, UR9, URZ, UP0, !UPT ;  /* 0x0000000905047290 */ /* 0x000fe400087fe43f */
[----:B------:R-:W-:Y:S01]  /*1200*/  IMAD.U32 R6, RZ, RZ, UR8 ;  /* 0x00000008ff067e24 */ /* 0x000fe2000f8e00ff */
[----:B------:R-:W-:Y:S01]  /*1210*/  ULDC.64 UR8, c[0x0][0x248] ;  /* 0x0000920000087ab9 */ /* 0x000fe20000000a00 */
[----:B------:R-:W-:Y:S01]  /*1220*/  PLOP3.LUT P2, PT, PT, PT, UP1, 0x80, 0x0 ;  /* 0x000000000000781c */ /* 0x000fe20003f4f018 */
[----:B------:R-:W-:Y:S01]  /*1230*/  UISETP.EQ.U32.AND UP2, UPT, URZ, UR8, UPT ;  /* 0x000000083f00728c */ /* 0x000fe2000bf42070 */
[----:B------:R-:W-:Y:S01]  /*1240*/  IMAD.U32 R7, RZ, RZ, UR4 ;  /* 0x00000004ff077e24 */ /* 0x000fe2000f8e00ff */
[----:B------:R-:W-:-:S02]  /*1250*/  UIADD3 UR8, UP0, UR10, UR8, URZ ;  /* 0x000000080a087290 */ /* 0x000fc4000ff1e03f */
[----:B------:R-:W-:Y:S02]  /*1260*/  UISETP.EQ.OR.EX UP2, UPT, URZ, UR9, !UP4, UP2 ;  /* 0x000000093f00728c */ /* 0x000fe4000e742720 */
[----:B------:R-:W-:Y:S02]  /*1270*/  UIADD3.X UR9, UR5, UR9, URZ, UP0, !UPT ;  /* 0x0000000905097290 */ /* 0x000fe400087fe43f */
[----:B--2---:R-:W-:Y:S02]  /*1280*/  MOV R4, UR8 ;  /* 0x0000000800047c02 */ /* 0x004fe40008000f00 */
[----:B------:R-:W-:Y:S02]  /*1290*/  PLOP3.LUT P1, PT, PT, PT, UP2, 0x80, 0x0 ;  /* 0x000000000000781c */ /* 0x000fe40003f2f028 */
[----:B------:R1:W2:Y:S01]  /*12a0*/  @P2 LDG.E R3, [R6.64] ;  /* 0x0000002206032981 */ /* 0x0002a2000c1e1900 */
[----:B------:R-:W-:-:S10]  /*12b0*/  MOV R5, UR9 ;  /* 0x0000000900057c02 */ /* 0x000fd40008000f00 */
[----:B----4-:R-:W4:Y:S04]  /*12c0*/  @!P1 LDG.E R0, [R4.64] ;  /* 0x0000002204009981 */ /* 0x010f28000c1e1900 */
[----:B-1---5:R-:W5:Y:S01]  /*12d0*/  @P2 LDG.E R6, [R6.64+0x4] ;  /* 0x0000042206062981 */ /* 0x022f62000c1e1900 */
[----:B------:R-:W-:Y:S02]  /*12e0*/  UMOV UR4, 0xffffffff ;  /* 0xffffffff00047882 */ /* 0x000fe40000000000 */
[----:B------:R-:W-:Y:S02]  /*12f0*/  UMOV UR32, URZ ;  /* 0x0000003f00207c82 */ /* 0x000fe40008000000 */
[----:B------:R-:W-:Y:S02]  /*1300*/  UMOV UR36, 0xffffffff ;  /* 0xffffffff00247882 */ /* 0x000fe40000000000 */
[----:B------:R-:W-:Y:S01]  /*1310*/  ULDC UR8, c[0x0][0x218] ;  /* 0x0000860000087ab9 */ /* 0x000fe20000000800 */
[----:B---3--:R1:W3:Y:S01]  /*1320*/  @P0 R2UR UR32, R8 ;  /* 0x00000000082003c2 */ /* 0x0082e200000e0000 */
[----:B------:R-:W-:-:S07]  /*1330*/  ISETP.NE.U32.AND P0, PT, RZ, c[0x0][0x248], PT ;  /* 0x00009200ff007a0c */ /* 0x000fce0003f05070 */
[----:B--2---:R-:W2:Y:S01]  /*1340*/  @P2 R2UR UR4, R3 ;  /* 0x00000000030423c2 */ /* 0x004ea200000e0000 */
[----:B------:R-:W-:-:S07]  /*1350*/  ISETP.NE.AND.EX P0, PT, RZ, c[0x0][0x24c], PT, P0 ;  /* 0x00009300ff007a0c */ /* 0x000fce0003f05300 */
[----:B-----5:R-:W2:Y:S08]  /*1360*/  @P2 R2UR UR14, R6 ;  /* 0x00000000060e23c2 */ /* 0x020eb000000e0000 */
[----:B----4-:R1:W4:Y:S01]  /*1370*/  @!P1 R2UR UR36, R0 ;  /* 0x00000000002493c2 */ /* 0x01032200000e0000 */
[----:B--2---:R-:W-:-:S07]  /*1380*/  @UP1 UIADD3 UR14, UR14, -UR4, URZ ;  /* 0x800000040e0e1290 */ /* 0x004fce000fffe03f */
[----:B------:R-:W-:Y:S01]  /*1390*/  @!UP1 ULDC UR14, c[0x0][0x214] ;  /* 0x00008500000e9ab9 */ /* 0x000fe20000000800 */
[----:B------:R-:W-:Y:S05]  /*13a0*/  @!P0 BRA `(.L_x_0) ;  /* 0x0000007000008947 */ /* 0x000fea0003800000 */
[----:B-1-34-:R-:W-:-:S13]  /*13b0*/  PLOP3.LUT P0, PT, PT, PT, UP4, 0x80, 0x0 ;  /* 0x000000000000781c */ /* 0x01afda0003f0f048 */
[----:B------:R-:W2:Y:S04]  /*13c0*/  @P0 LDG.E R0, [R4.64+0x4] ;  /* 0x0000042204000981 */ /* 0x000ea8000c1e1900 */
[----:B------:R-:W3:Y:S01]  /*13d0*/  @!P0 LDG.E R4, [R4.64] ;  /* 0x0000002204048981 */ /* 0x000ee2000c1e1900 */
[----:B--2---:R-:W1:Y:S02]  /*13e0*/  @P0 R2UR UR8, R0 ;  /* 0x00000000000803c2 */ /* 0x004e6400000e0000 */
[----:B-1----:R-:W-:-:S11]  /*13f0*/  @UP4 UIADD3 UR8, UR8, -UR36, URZ ;  /* 0x8000002408084290 */ /* 0x002fd6000fffe03f */
[----:B---3--:R1:W2:Y:S01]  /*1400*/  @!P0 R2UR UR8, R4 ;  /* 0x00000000040883c2 */ /* 0x0082a200000e0000 */
[----:B------:R-:W-:-:S07]  /*1410*/  DEPBAR.LE SB1, 0x0, {2} ;  /* 0x000090040000791a */ /* 0x000fce0000000000 */
.L_x_0:
[----:B-1-34-:R-:W-:Y:S02]  /*1420*/  ULDC.64 UR12, c[0x0][0x258] ;  /* 0x00009600000c7ab9 */ /* 0x01afe40000000a00 */
[----:B------:R-:W-:Y:S02]  /*1430*/  UISETP.NE.U32.AND UP2, UPT, URZ, UR12, UPT ;  /* 0x0000000c3f00728c */ /* 0x000fe4000bf45070 */
[----:B------:R-:W-:Y:S02]  /*1440*/  ULDC UR9, c[0x0][0x21c] ;  /* 0x0000870000097ab9 */ /* 0x000fe40000000800 */
[----:B------:R-:W-:-:S06]  /*1450*/  UISETP.NE.AND.EX UP2, UPT, URZ, UR13, UPT, UP2 ;  /* 0x0000000d3f00728c */ /* 0x000fcc000bf45320 */
[----:B------:R-:W-:-:S05]  /*1460*/  PLOP3.LUT P0, PT, PT, PT, UP2, 0x80, 0x0 ;  /* 0x000000000000781c */ /* 0x000fca0003f0f028 */
[----:B------:R-:W-:-:S04]  /*1470*/  @UP2 UIADD3 UR12, UP0, UR10, UR12, URZ ;  /* 0x0000000c0a0c2290 */ /* 0x000fc8000ff1e03f */
[----:B------:R-:W-:Y:S02]  /*1480*/  @UP2 UIADD3.X UR13, UR5, UR13, URZ, UP0, !UPT ;  /* 0x0000000d050d2290 */ /* 0x000fe400087fe43f */
[----:B------:R-:W-:-:S04]  /*1490*/  IMAD.U32 R4, RZ, RZ, UR12 ;  /* 0x0000000cff047e24 */ /* 0x000fc8000f8e00ff */
[----:B------:R-:W-:Y:S01]  /*14a0*/  IMAD.U32 R5, RZ, RZ, UR13 ;  /* 0x0000000dff057e24 */ /* 0x000fe2000f8e00ff */
[----:B------:R-:W-:Y:S02]  /*14b0*/  ULDC.64 UR12, c[0x0][0x268] ;  /* 0x00009a00000c7ab9 */ /* 0x000fe40000000a00 */
[----:B------:R-:W-:Y:S02]  /*14c0*/  @!UP2 UISETP.NE.U32.AND UP0, UPT, URZ, UR12, UPT ;  /* 0x0000000c3f00a28c */ /* 0x000fe4000bf05070 */
[----:B------:R-:W2:Y:S02]  /*14d0*/  @P0 LDG.E R0, [R4.64] ;  /* 0x0000002204000981 */ /* 0x000ea4000c1e1900 */
[----:B------:R-:W-:-:S04]  /*14e0*/  @!UP2 UISETP.NE.AND.EX UP0, UPT, URZ, UR13, UPT, UP0 ;  /* 0x0000000d3f00a28c */ /* 0x000fc8000bf05300 */
[----:B------:R-:W-:Y:S01]  /*14f0*/  @!UP2 USEL UR9, URZ, UR9, !UP0 ;  /* 0x000000093f09a287 */ /* 0x000fe2000c000000 */
[----:B--2---:R-:W1:Y:S02]  /*1500*/  @P0 R2UR UR5, R0 ;  /* 0x00000000000503c2 */ /* 0x004e6400000e0000 */
[----:B-1----:R-:W-:Y:S02]  /*1510*/  @UP2 UIADD3 UR5, UR5, -UR32, URZ ;  /* 0x8000002005052290 */ /* 0x002fe4000fffe03f */
[----:B------:R-:W-:Y:S02]  /*1520*/  @!UP2 UIADD3 UR5, UR9, UR8, -UR32 ;  /* 0x000000080905a290 */ /* 0x000fe4000fffe820 */
[----:B------:R-:W-:-:S04]  /*1530*/  USHF.L.U32 UR8, UR11, 0x7, URZ ;  /* 0x000000070b087899 */ /* 0x000fc8000800063f */
[----:B------:R-:W-:-:S06]  /*1540*/  UISETP.GT.AND UP0, UPT, UR5, UR8, UPT ;  /* 0x000000080500728c */ /* 0x000fcc000bf04270 */
[----:B------:R-:W-:-:S13]  /*1550*/  PLOP3.LUT P0, PT, PT, PT, UP0, 0x80, 0x0 ;  /* 0x000000000000781c */ /* 0x000fda0003f0f008 */
[----:B------:R-:W-:Y:S05]  /*1560*/  @!P0 BRA `(.L_x_1) ;  /* 0x0000703000008947 */ /* 0x000fea0003800000 */
[----:B------:R-:W-:Y:S02]  /*1570*/  ULDC.64 UR38, c[0x0][0x178] ;  /* 0x00005e0000267ab9 */ /* 0x000fe40000000a00 */
[----:B------:R-:W-:Y:S02]  /*1580*/  UIMAD UR9, UR58, UR38, URZ ;  /* 0x000000263a0972a4 */ /* 0x000fe4000f8e023f */
[----:B------:R-:W-:Y:S02]  /*1590*/  UISETP.NE.AND UP2, UPT, UR4, -0x1, UPT ;  /* 0xffffffff0400788c */ /* 0x000fe4000bf45270 */
[----:B------:R-:W-:Y:S02]  /*15a0*/  UIMAD UR9, UR49, UR39, UR9 ;  /* 0x00000027310972a4 */ /* 0x000fe4000f8e0209 */
[----:B------:R-:W-:Y:S02]  /*15b0*/  UIMAD.WIDE.U32 UR38, UR49, UR38, URZ ;  /* 0x00000026312672a5 */ /* 0x000fe4000f8e003f */
[----:B------:R-:W-:-:S02]  /*15c0*/  ULDC.64 UR40, c[0x0][0x190] ;  /* 0x0000640000287ab9 */ /* 0x000fc40000000a00 */
[----:B------:R-:W-:Y:S02]  /*15d0*/  UIADD3 UR53, UR39, UR9, URZ ;  /* 0x0000000927357290 */ /* 0x000fe4000fffe03f */
[----:B------:R-:W-:Y:S02]  /*15e0*/  UIMAD.WIDE.U32 UR12, UR4, UR40, URZ ;  /* 0x00000028040c72a5 */ /* 0x000fe4000f8e003f */
[----:B------:R-:W-:Y:S02]  /*15f0*/  UIMAD UR9, UR4, UR41, URZ ;  /* 0x00000029040972a4 */ /* 0x000fe4000f8e023f */
[----:B------:R-:W-:Y:S02]  /*1600*/  UISETP.NE.AND UP0, UPT, UR36, -0x1, UPT ;  /* 0xffffffff2400788c */ /* 0x000fe4000bf05270 */
[----:B------:R-:W-:Y:S02]  /*1610*/  @UP2 UIADD3 UR53, UR13, UR9, URZ ;  /* 0x000000090d352290 */ /* 0x000fe4000fffe03f */
[----:B------:R-:W-:-:S02]  /*1620*/  UIADD3 UR9, UR14, 0x7f, URZ ;  /* 0x0000007f0e097890 */ /* 0x000fc4000fffe03f */
[----:B------:R-:W-:Y:S01]  /*1630*/  USEL UR57, UR38, UR12, !UP2 ;  /* 0x0000000c26397287 */ /* 0x000fe2000d000000 */
[----:B------:R-:W-:Y:S01]  /*1640*/  PLOP3.LUT P1, PT, PT, PT, UP0, 0x80, 0x0 ;  /* 0x000000000000781c */ /* 0x000fe20003f2f008 */
[----:B------:R-:W-:Y:S02]  /*1650*/  USHF.R.S32.HI UR10, URZ, 0x1f, UR9 ;  /* 0x0000001f3f0a7899 */ /* 0x000fe40008011409 */
[----:B------:R-:W-:Y:S02]  /*1660*/  ULDC.64 UR38, c[0x0][0x198] ;  /* 0x0000660000267ab9 */ /* 0x000fe40000000a00 */
[----:B------:R-:W-:Y:S02]  /*1670*/  ULEA.HI UR10, UR10, UR9, URZ, 0x7 ;  /* 0x000000090a0a7291 */ /* 0x000fe4000f8f383f */
[----:B------:R-:W-:Y:S02]  /*1680*/  @UP0 UIADD3 UR9, UR32, UR36, URZ ;  /* 0x0000002420090290 */ /* 0x000fe4000fffe03f */
[----:B------:R-:W-:-:S02]  /*1690*/  USHF.R.S32.HI UR52, URZ, 0x7, UR10 ;  /* 0x000000073f347899 */ /* 0x000fc4000801140a */
[----:B------:R-:W-:-:S04]  /*16a0*/  @UP0 UIMAD.WIDE.U32 UR12, UR9, UR38, URZ ;  /* 0x00000026090c02a5 */ /* 0x000fc8000f8e003f */
[----:B------:R-:W-:-:S03]  /*16b0*/  @UP0 UIMAD UR43, UR9, UR39, UR13 ;  /* 0x00000027092b02a4 */ /* 0x000fc6000f8e020d */
[----:B------:R-:W-:Y:S02]  /*16c0*/  @UP0 UMOV UR42, UR12 ;  /* 0x0000000c002a0c82 */ /* 0x000fe40008000000 */
[----:B------:R-:W-:-:S04]  /*16d0*/  ULOP3.LUT UR12, UR10, 0xffffff80, URZ, 0xc0, !UPT ;  /* 0xffffff800a0c7892 */ /* 0x000fc8000f8ec03f */
[----:B------:R-:W-:-:S04]  /*16e0*/  UIADD3 UR12, UR12, -0x80, URZ ;  /* 0xffffff800c0c7890 */ /* 0x000fc8000fffe03f */
[----:B------:R-:W-:Y:S01]  /*16f0*/  USHF.R.S32.HI UR46, URZ, 0x1f, UR12 ;  /* 0x0000001f3f2e7899 */ /* 0x000fe2000801140c */
[----:B------:R-:W-:Y:S05]  /*1700*/  @P1 BRA `(.L_x_2) ;  /* 0x000000c000001947 */ /* 0x000fea0003800000 */
[----:B------:R-:W-:Y:S02]  /*1710*/  USHF.R.S32.HI UR9, URZ, 0x1f, UR32 ;  /* 0x0000001f3f097899 */ /* 0x000fe40008011420 */
[----:B------:R-:W-:Y:S02]  /*1720*/  ULDC.64 UR38, c[0x0][0x198] ;  /* 0x0000660000267ab9 */ /* 0x000fe40000000a00 */
[----:B------:R-:W-:Y:S02]  /*1730*/  UIMAD UR9, UR9, UR38, URZ ;  /* 0x00000026090972a4 */ /* 0x000fe4000f8e023f */
[----:B------:R-:W-:Y:S02]  /*1740*/  ULDC.64 UR40, c[0x0][0x180] ;  /* 0x0000600000287ab9 */ /* 0x000fe40000000a00 */
[----:B------:R-:W-:Y:S02]  /*1750*/  UIMAD UR10, UR32, UR39, UR9 ;  /* 0x00000027200a72a4 */ /* 0x000fe4000f8e0209 */
[----:B------:R-:W-:-:S02]  /*1760*/  UIMAD.WIDE.U32 UR38, UR32, UR38, URZ ;  /* 0x00000026202672a5 */ /* 0x000fc4000f8e003f */
[----:B------:R-:W-:Y:S02]  /*1770*/  UIMAD UR9, UR58, UR40, URZ ;  /* 0x000000283a0972a4 */ /* 0x000fe4000f8e023f */
[----:B------:R-:W-:Y:S02]  /*1780*/  UIADD3 UR39, UR39, UR10, URZ ;  /* 0x0000000a27277290 */ /* 0x000fe4000fffe03f */
[----:B------:R-:W-:Y:S02]  /*1790*/  UIMAD UR9, UR49, UR41, UR9 ;  /* 0x00000029310972a4 */ /* 0x000fe4000f8e0209 */
[----:B------:R-:W-:-:S04]  /*17a0*/  UIMAD.WIDE.U32 UR38, UR49, UR40, UR38 ;  /* 0x00000028312672a5 */ /* 0x000fc8000f8e0026 */
[----:B------:R-:W-:-:S03]  /*17b0*/  UIADD3 UR43, UR39, UR9, URZ ;  /* 0x00000009272b7290 */ /* 0x000fc6000fffe03f */
[----:B------:R-:W-:Y:S02]  /*17c0*/  UMOV UR42, UR38 ;  /* 0x00000026002a7c82 */ /* 0x000fe40008000000 */
.L_x_2:
[----:B------:R-:W-:Y:S02]  /*17d0*/  @UP0 UIADD3 UR9, UR32, UR36, URZ ;  /* 0x0000002420090290 */ /* 0x000fe4000fffe03f */
[----:B------:R-:W-:Y:S02]  /*17e0*/  ULDC.64 UR40, c[0x0][0x1a0] ;  /* 0x0000680000287ab9 */ /* 0x000fe40000000a00 */
[----:B------:R-:W-:-:S04]  /*17f0*/  @UP0 UIMAD.WIDE.U32 UR38, UR9, UR40, URZ ;  /* 0x00000028092602a5 */ /* 0x000fc8000f8e003f */
[----:B------:R-:W-:-:S03]  /*1800*/  @UP0 UIMAD UR51, UR9, UR41, UR39 ;  /* 0x00000029093302a4 */ /* 0x000fc6000f8e0227 */
[----:B------:R-:W-:Y:S01]  /*1810*/  @UP0 UMOV UR50, UR38 ;  /* 0x0000002600320c82 */ /* 0x000fe20008000000 */
        /* <DEDUP_REMOVED lines=13> */
.L_x_3:
[----:B------:R-:W2:Y:S01]  /*18f0*/  LDL R0, [R1+0x30] ;  /* 0x0000300001007983 */ /* 0x000ea20000100800 */
[----:B------:R-:W-:-:S03]  /*1900*/  ULDC.64 UR40, c[0x0][0x370] ;  /* 0x0000dc0000287ab9 */ /* 0x000fc60000000a00 */
[----:B------:R-:W3:Y:S04]  /*1910*/  LDL R5, [R1+0x38] ;  /* 0x0000380001057983 */ /* 0x000ee80000100800 */
[----:B------:R-:W4:Y:S04]  /*1920*/  LDL R4, [R1+0x44] ;  /* 0x0000440001047983 */ /* 0x000f280000100800 */
[----:B------:R-:W2:Y:S01]  /*1930*/  LDL R3, [R1+0x40] ;  /* 0x0000400001037983 */ /* 0x000ea20000100800 */
[----:B------:R-:W-:-:S04]  /*1940*/  @UP2 UIMAD.WIDE.U32 UR38, UR4, UR40, URZ ;  /* 0x00000028042622a5 */ /* 0x000fc8000f8e003f */
[----:B------:R-:W-:-:S03]  /*1950*/  @UP2 UIMAD UR47, UR4, UR41, UR39 ;  /* 0x00000029042f22a4 */ /* 0x000fc6000f8e0227 */
[----:B------:R-:W-:Y:S02]  /*1960*/  @UP2 UMOV UR44, UR38 ;  /* 0x00000026002c2c82 */ /* 0x000fe40008000000 */
[----:B------:R-:W-:Y:S02]  /*1970*/  ULDC.64 UR38, c[0x0][0x368] ;  /* 0x0000da0000267ab9 */ /* 0x000fe40000000a00 */
[----:B------:R-:W-:-:S04]  /*1980*/  @!UP2 UIMAD UR9, UR58, UR38, URZ ;  /* 0x000000263a09a2a4 */ /* 0x000fc8000f8e023f */
[----:B------:R-:W-:Y:S02]  /*1990*/  @!UP2 UIMAD UR9, UR49, UR39, UR9 ;  /* 0x000000273109a2a4 */ /* 0x000fe4000f8e0209 */
[----:B------:R-:W-:Y:S02]  /*19a0*/  @!UP2 UIMAD.WIDE.U32 UR38, UR49, UR38, URZ ;  /* 0x000000263126a2a5 */ /* 0x000fe4000f8e003f */
[----:B------:R-:W-:Y:S02]  /*19b0*/  ULDC UR13, c[0x0][0x224] ;  /* 0x00008900000d7ab9 */ /* 0x000fe40000000800 */
[----:B------:R-:W-:Y:S02]  /*19c0*/  @!UP2 UIADD3 UR47, UR39, UR9, URZ ;  /* 0x00000009272fa290 */ /* 0x000fe4000fffe03f */
[----:B------:R-:W-:Y:S02]  /*19d0*/  UIMAD.WIDE.U32 UR40, UR49, UR13, URZ ;  /* 0x0000000d312872a5 */ /* 0x000fe4000f8e003f */
[----:B------:R-:W-:-:S02]  /*19e0*/  @!UP2 UMOV UR44, UR38 ;  /* 0x00000026002cac82 */ /* 0x000fc40008000000 */
[----:B------:R-:W-:Y:S01]  /*19f0*/  UIMAD.WIDE.U32 UR38, UR54, UR4, URZ ;  /* 0x00000004362672a5 */ /* 0x000fe2000f8e003f */
[----:B------:R-:W-:-:S03]  /*1a00*/  IABS R6, c[0x0][0x1c8] ;  /* 0x0000720000067a13 */ /* 0x000fc60000000000 */
[----:B------:R-:W-:Y:S01]  /*1a10*/  USEL UR33, UR60, UR38, !UP2 ;  /* 0x000000263c217287 */ /* 0x000fe2000d000000 */
[----:B--2---:R1:W2:Y:S02]  /*1a20*/  R2UR UR10, R0 ;  /* 0x00000000000a73c2 */ /* 0x0042a400000e0000 */
[----:B-1----:R-:W5:Y:S06]  /*1a30*/  LDL R0, [R1+0x20] ;  /* 0x0000200001007983 */ /* 0x002f6c0000100800 */
[----:B---3--:R-:W1:Y:S02]  /*1a40*/  R2UR UR15, R5 ;  /* 0x00000000050f73c2 */ /* 0x008e6400000e0000 */
[----:B-1----:R-:W-:-:S04]  /*1a50*/  UIMAD UR9, UR58, UR13, UR15 ;  /* 0x0000000d3a0972a4 */ /* 0x002fc8000f8e020f */
[----:B------:R-:W-:-:S03]  /*1a60*/  UIADD3 UR9, UR41, UR9, URZ ;  /* 0x0000000929097290 */ /* 0x000fc6000fffe03f */
[----:B------:R-:W-:Y:S02]  /*1a70*/  ULDC.64 UR40, c[0x0][0x3d8] ;  /* 0x0000f60000287ab9 */ /* 0x000fe40000000a00 */
[----:B--2---:R-:W-:Y:S01]  /*1a80*/  UIMAD UR9, UR54, UR9, UR10 ;  /* 0x00000009360972a4 */ /* 0x004fe2000f8e020a */
[----:B------:R-:W1:Y:S03]  /*1a90*/  S2UR UR10, SR_CTAID.X ;  /* 0x00000000000a79c3 */ /* 0x000e660000002500 */
[----:B------:R-:W-:Y:S02]  /*1aa0*/  UIADD3 UR13, UR61, UR9, URZ ;  /* 0x000000093d0d7290 */ /* 0x000fe4000fffe03f */
[----:B------:R-:W-:-:S04]  /*1ab0*/  UIMAD UR9, UR55, UR4, URZ ;  /* 0x00000004370972a4 */ /* 0x000fc8000f8e023f */
[----:B------:R-:W-:Y:S02]  /*1ac0*/  @UP2 UIADD3 UR13, UR39, UR9, URZ ;  /* 0x00000009270d2290 */ /* 0x000fe4000fffe03f */
[----:B-1----:R-:W-:Y:S01]  /*1ad0*/  UIMAD.WIDE.U32 UR38, UR10, UR40, URZ ;  /* 0x000000280a2672a5 */ /* 0x002fe2000f8e003f */
[----:B----4-:R1:W2:Y:S02]  /*1ae0*/  R2UR UR40, R4 ;  /* 0x00000000042873c2 */ /* 0x0102a400000e0000 */
[----:B-1----:R-:W1:Y:S08]  /*1af0*/  I2F.RP R4, R6 ;  /* 0x0000000600047306 */ /* 0x002e700000209400 */
[----:B-1----:R-:W1:Y:S02]  /*1b00*/  MUFU.RCP R4, R4 ;  /* 0x0000000400047308 */ /* 0x002e640000001000 */
[----:B-1----:R-:W-:-:S06]  /*1b10*/  IADD3 R4, R4, 0xffffffe, RZ ;  /* 0x0ffffffe04047810 */ /* 0x002fcc0007ffe0ff */
[----:B------:R1:W3:Y:S01]  /*1b20*/  F2I.FTZ.U32.TRUNC.NTZ R5, R4 ;  /* 0x0000000400057305 */ /* 0x0002e2000021f000 */
[----:B------:R4:W2:Y:S01]  /*1b30*/  R2UR UR45, R3 ;  /* 0x00000000032d73c2 */ /* 0x0008a200000e0000 */
[----:B-1----:R-:W-:Y:S01]  /*1b40*/  IMAD.MOV.U32 R4, RZ, RZ, RZ ;  /* 0x000000ffff047224 */ /* 0x002fe200078e00ff */
[----:B----4-:R-:W-:Y:S01]  /*1b50*/  IABS R3, UR56 ;  /* 0x0000003800037c13 */ /* 0x010fe20008000000 */
[----:B------:R-:W-:Y:S02]  /*1b60*/  UIMAD UR41, UR10, UR41, UR39 ;  /* 0x000000290a2972a4 */ /* 0x000fe4000f8e0227 */
[----:B------:R-:W-:Y:S02]  /*1b70*/  USHF.L.U32 UR10, UR49, 0x7, URZ ;  /* 0x00000007310a7899 */ /* 0x000fe4000800063f */
[----:B------:R-:W-:Y:S02]  /*1b80*/  USEL UR15, UR38, URZ, UP6 ;  /* 0x0000003f260f7287 */ /* 0x000fe4000b000000 */
[----:B------:R-:W-:-:S02]  /*1b90*/  USHF.L.U64.HI UR9, UR49, 0x7, UR58 ;  /* 0x0000000731097899 */ /* 0x000fc4000801023a */
[----:B------:R-:W-:Y:S02]  /*1ba0*/  USEL UR38, UR10, URZ, UP1 ;  /* 0x0000003f0a267287 */ /* 0x000fe40008800000 */
[----:B------:R-:W-:Y:S02]  /*1bb0*/  USEL UR9, UR9, URZ, UP1 ;  /* 0x0000003f09097287 */ /* 0x000fe40008800000 */
[----:B------:R-:W-:-:S04]  /*1bc0*/  UIADD3 UR38, UP1, UR12, UR38, URZ ;  /* 0x000000260c267290 */ /* 0x000fc8000ff3e03f */
[----:B------:R-:W-:Y:S02]  /*1bd0*/  UIADD3.X UR10, UR46, UR9, URZ, UP1, !UPT ;  /* 0x000000092e0a7290 */ /* 0x000fe40008ffe43f */
[----:B------:R-:W-:Y:S01]  /*1be0*/  UIMAD UR9, UR55, UR38, URZ ;  /* 0x00000026370972a4 */ /* 0x000fe2000f8e023f */
[----:B------:R-:W-:-:S03]  /*1bf0*/  ISETP.NE.AND P2, PT, RZ, c[0x0][0x1c8], PT ;  /* 0x00007200ff007a0c */ /* 0x000fc60003f45270 */
[----:B------:R-:W-:Y:S02]  /*1c00*/  UIMAD UR10, UR54, UR10, UR9 ;  /* 0x0000000a360a72a4 */ /* 0x000fe4000f8e0209 */
[----:B--2---:R-:W-:Y:S02]  /*1c10*/  @UP5 USEL UR9, UR45, UR4, !UP2 ;  /* 0x000000042d095287 */ /* 0x004fe4000d000000 */
[----:B------:R-:W-:Y:S02]  /*1c20*/  UIMAD.WIDE.U32 UR38, UR54, UR38, URZ ;  /* 0x00000026362672a5 */ /* 0x000fe4000f8e003f */
[----:B------:R-:W-:Y:S02]  /*1c30*/  USEL UR41, UR41, URZ, UP6 ;  /* 0x0000003f29297287 */ /* 0x000fe4000b000000 */
[----:B------:R-:W-:Y:S01]  /*1c40*/  UIADD3 UR10, UR39, UR10, URZ ;  /* 0x0000000a270a7290 */ /* 0x000fe2000fffe03f */
[----:B-----5:R3:W1:Y:S02]  /*1c50*/  R2UR UR37, R0 ;  /* 0x00000000002573c2 */ /* 0x02066400000e0000 */
[----:B---3--:R-:W-:-:S04]  /*1c60*/  IMAD.MOV R0, RZ, RZ, -R5 ;  /* 0x000000ffff007224 */ /* 0x008fc800078e0a05 */
[----:B------:R-:W-:-:S04]  /*1c70*/  IMAD R0, R0, R6, RZ ;  /* 0x0000000600007224 */ /* 0x000fc800078e02ff */
[----:B------:R-:W-:-:S04]  /*1c80*/  IMAD.HI.U32 R4, R5, R0, R4 ;  /* 0x0000000005047227 */ /* 0x000fc800078e0004 */
[----:B------:R-:W-:-:S04]  /*1c90*/  IMAD.MOV.U32 R0, RZ, RZ, R3 ;  /* 0x000000ffff007224 */ /* 0x000fc800078e0003 */
[----:B------:R-:W-:-:S04]  /*1ca0*/  IMAD.HI.U32 R4, R4, R0, RZ ;  /* 0x0000000004047227 */ /* 0x000fc800078e00ff */
[----:B------:R-:W-:-:S04]  /*1cb0*/  IMAD.MOV R3, RZ, RZ, -R4 ;  /* 0x000000ffff037224 */ /* 0x000fc800078e0a04 */
[----:B------:R-:W-:-:S05]  /*1cc0*/  IMAD R0, R6, R3, R0 ;  /* 0x0000000306007224 */ /* 0x000fca00078e0200 */
[----:B------:R-:W-:-:S13]  /*1cd0*/  ISETP.GT.U32.AND P0, PT, R6, R0, PT ;  /* 0x000000000600720c */ /* 0x000fda0003f04070 */
[----:B------:R-:W-:Y:S01]  /*1ce0*/  @!P0 IMAD.IADD R0, R0, 0x1, -R6 ;  /* 0x0000000100008824 */ /* 0x000fe200078e0a06 */
[----:B------:R-:W-:-:S04]  /*1cf0*/  @!P0 IADD3 R4, R4, 0x1, RZ ;  /* 0x0000000104048810 */ /* 0x000fc80007ffe0ff */
[----:B------:R-:W-:Y:S02]  /*1d00*/  ISETP.GE.U32.AND P3, PT, R0, R6, PT ;  /* 0x000000060000720c */ /* 0x000fe40003f66070 */
[----:B------:R-:W-:Y:S01]  /*1d10*/  ISETP.LE.AND P0, PT, RZ, UR40, PT ;  /* 0x00000028ff007c0c */ /* 0x000fe2000bf03270 */
[----:B------:R-:W-:-:S10]  /*1d20*/  ULDC UR40, c[0x0][0x234] ;  /* 0x00008d0000287ab9 */ /* 0x000fd40000000800 */
[----:B------:R-:W-:-:S05]  /*1d30*/  @P3 IADD3 R4, R4, 0x1, RZ ;  /* 0x0000000104043810 */ /* 0x000fca0007ffe0ff */
[----:B------:R-:W-:Y:S01]  /*1d40*/  @!P0 IMAD.MOV R4, RZ, RZ, -R4 ;  /* 0x000000ffff048224 */ /* 0x000fe200078e0a04 */
[----:B------:R-:W-:Y:S01]  /*1d50*/  PLOP3.LUT P0, PT, PT, PT, UP5, 0x80, 0x0 ;  /* 0x000000000000781c */ /* 0x000fe20003f0f058 */
[----:B------:R-:W-:Y:S01]  /*1d60*/  @UP5 UIMAD UR9, UR56, UR40, UR9 ;  /* 0x00000028380952a4 */ /* 0x000fe2000f8e0209 */
[----:B------:R-:W-:-:S06]  /*1d70*/  @!P2 LOP3.LUT R4, RZ, c[0x0][0x1c8], RZ, 0x33, !PT ;  /* 0x00007200ff04aa12 */ /* 0x000fcc00078e33ff */
[----:B-1----:R-:W-:Y:S02]  /*1d80*/  @!UP5 UMOV UR9, UR37 ;  /* 0x000000250009dc82 */ /* 0x002fe40008000000 */
[----:B------:R-:W-:Y:S01]  /*1d90*/  USHF.R.S32.HI UR37, URZ, 0x1f, UR8 ;  /* 0x0000001f3f257899 */ /* 0x000fe20008011408 */
[----:B------:R-:W-:Y:S02]  /*1da0*/  SHF.R.S32.HI R14, RZ, 0x1f, R4 ;  /* 0x0000001fff0e7819 */ /* 0x000fe40000011404 */
[----:B------:R-:W-:Y:S05]  /*1db0*/  @!P0 BRA `(.L_x_4) ;  /* 0x0000007000008947 */ /* 0x000fea0003800000 */
[----:B------:R-:W2:Y:S01]  /*1dc0*/  LDL R7, [R1+0x48] ;  /* 0x0000480001077983 */ /* 0x000ea20000100800 */
[----:B------:R-:W-:Y:S02]  /*1dd0*/  ULDC UR45, c[0x0][0x224] ;  /* 0x00008900002d7ab9 */ /* 0x000fe40000000800 */
[----:B------:R-:W-:-:S04]  /*1de0*/  @!UP2 UIMAD UR4, UR49, UR45, URZ ;  /* 0x0000002d3104a2a4 */ /* 0x000fc8000f8e023f */
[----:B------:R-:W-:Y:S01]  /*1df0*/  ULEA UR4, UR49, UR4, 0x7 ;  /* 0x0000000431047291 */ /* 0x000fe2000f8e383f */
[----:B--2---:R-:W1:Y:S03]  /*1e00*/  R2UR UR40, R7 ;  /* 0x00000000072873c2 */ /* 0x004e6600000e0000 */
[----:B-1----:R-:W-:Y:S01]  /*1e10*/  UIMAD UR4, UR40, UR56, UR4 ;  /* 0x00000038280472a4 */ /* 0x002fe2000f8e0204 */
[----:B------:R-:W-:Y:S05]  /*1e20*/  BRA `(.L_x_5) ;  /* 0x0000003000007947 */ /* 0x000fea0003800000 */
.L_x_4:
[----:B------:R-:W2:Y:S02]  /*1e30*/  LDL R0, [R1+0x3c] ;  /* 0x00003c0001007983 */ /* 0x000ea40000100800 */
[----:B--2---:R1:W2:Y:S01]  /*1e40*/  R2UR UR4, R0 ;  /* 0x00000000000473c2 */ /* 0x0042a200000e0000 */
[----:B------:R-:W-:-:S07]  /*1e50*/  DEPBAR.LE SB1, 0x0, {2} ;  /* 0x000090040000791a */ /* 0x000fce0000000000 */
.L_x_5:
[----:B------:R-:W2:Y:S04]  /*1e60*/  LDL R6, [R1+0x1c] ;  /* 0x00001c0001067983 */ /* 0x000ea80000100800 */
[----:B------:R-:W3:Y:S04]  /*1e70*/  LDL R5, [R1+0x2c] ;  /* 0x00002c0001057983 */ /* 0x000ee80000100800 */
[----:B------:R-:W4:Y:S04]  /*1e80*/  LDL R3, [R1+0x28] ;  /* 0x0000280001037983 */ /* 0x000f280000100800 */
[----:B------:R-:W5:Y:S01]  /*1e90*/  LDL R0, [R1+0x34] ;  /* 0x0000340001007983 */ /* 0x000f620000100800 */
[----:B------:R-:W-:-:S03]  /*1ea0*/  IMAD.U32 R11, RZ, RZ, UR7 ;  /* 0x00000007ff0b7e24 */ /* 0x000fc6000f8e00ff */
[----:B------:R-:W4:Y:S04]  /*1eb0*/  LDL R12, [R1+0x24] ;  /* 0x00002400010c7983 */ /* 0x000f280000100800 */
[----:B------:R-:W1:Y:S01]  /*1ec0*/  S2R R13, SR_TID.X ;  /* 0x00000000000d7919 */ /* 0x000e620000002100 */
[----:B------:R-:W-:Y:S01]  /*1ed0*/  UIADD3 UR9, UR12, UR9, URZ ;  /* 0x000000090c097290 */ /* 0x000fe2000fffe03f */
[----:B------:R-:W-:Y:S01]  /*1ee0*/  IMAD.U32 R10, RZ, RZ, UR6 ;  /* 0x00000006ff0a7e24 */ /* 0x000fe2000f8e00ff */
[----:B------:R-:W-:Y:S02]  /*1ef0*/  SHF.R.S32.HI R219, RZ, 0x1f, R218 ;  /* 0x0000001fffdb7819 */ /* 0x000fe400000114da */
[----:B-1----:R-:W-:Y:S01]  /*1f00*/  SHF.R.S32.HI R16, RZ, 0x1f, R13 ;  /* 0x0000001fff107819 */ /* 0x002fe2000001140d */
[----:B------:R-:W-:Y:S01]  /*1f10*/  BSSY B1, `(.L_x_1) ;  /* 0x0000668000017945 */ /* 0x000fe20003800000 */
[----:B--2---:R-:W1:Y:S08]  /*1f20*/  R2UR UR48, R6 ;  /* 0x00000000063073c2 */ /* 0x004e7000000e0000 */
[----:B---3--:R-:W1:Y:S08]  /*1f30*/  R2UR UR40, R5 ;  /* 0x00000000052873c2 */ /* 0x008e7000000e0000 */
[----:B----4-:R-:W2:Y:S08]  /*1f40*/  R2UR UR45, R3 ;  /* 0x00000000032d73c2 */ /* 0x010eb000000e0000 */
[----:B-----5:R-:W2:Y:S01]  /*1f50*/  R2UR UR7, R0 ;  /* 0x00000000000773c2 */ /* 0x020ea200000e0000 */
[----:B-1----:R-:W-:-:S02]  /*1f60*/  UIADD3 UR38, UP4, UP3, UR38, UR40, UR48 ;  /* 0x0000002826267290 */ /* 0x002fc4000fb9e030 */
[----:B------:R-:W-:Y:S02]  /*1f70*/  USHF.R.S32.HI UR40, URZ, 0x1f, UR56 ;  /* 0x0000001f3f287899 */ /* 0x000fe40008011438 */
[----:B------:R-:W-:-:S03]  /*1f80*/  UIADD3 UR48, UP2, UP1, UR15, UR38, UR33 ;  /* 0x000000260f307290 */ /* 0x000fc6000f95e021 */
[----:B------:R-:W-:Y:S02]  /*1f90*/  ULDC.64 UR38, c[0x0][0x1a8] ;  /* 0x00006a0000267ab9 */ /* 0x000fe40000000a00 */
[----:B--2---:R-:W-:-:S04]  /*1fa0*/  UIADD3.X UR10, UR10, UR45, UR7, UP4, UP3 ;  /* 0x0000002d0a0a7290 */ /* 0x004fc8000a7e6407 */
[----:B------:R-:W-:Y:S02]  /*1fb0*/  UIADD3.X UR45, UR41, UR10, UR13, UP2, UP1 ;  /* 0x0000000a292d7290 */ /* 0x000fe400097e240d */
[----:B------:R-:W-:Y:S01]  /*1fc0*/  UIMAD UR10, UR40, UR38, URZ ;  /* 0x00000026280a72a4 */ /* 0x000fe2000f8e023f */
[----:B------:R-:W-:-:S03]  /*1fd0*/  LEA.HI R3, R16, R13, RZ, 0x2 ;  /* 0x0000000d10037211 */ /* 0x000fc600078f10ff */
[----:B------:R-:W-:-:S03]  /*1fe0*/  UIMAD UR41, UR56, UR39, UR10 ;  /* 0x00000027382972a4 */ /* 0x000fc6000f8e020a */
[----:B------:R-:W-:Y:S01]  /*1ff0*/  ULDC.64 UR38, c[0x0][0x378] ;  /* 0x0000de0000267ab9 */ /* 0x000fe20000000a00 */
[----:B------:R-:W-:Y:S01]  /*2000*/  SHF.R.S32.HI R3, RZ, 0x2, R3 ;  /* 0x00000002ff037819 */ /* 0x000fe20000011403 */
[----:B------:R-:W-:-:S03]  /*2010*/  UIMAD UR10, UR40, UR38, URZ ;  /* 0x00000026280a72a4 */ /* 0x000fc6000f8e023f */
[----:B------:R-:W-:Y:S01]  /*2020*/  SHF.R.S32.HI R15, RZ, 0x1f, R3 ;  /* 0x0000001fff0f7819 */ /* 0x000fe20000011403 */
[----:B------:R-:W-:Y:S01]  /*2030*/  UIMAD UR40, UR56, UR39, UR10 ;  /* 0x00000027382872a4 */ /* 0x000fe2000f8e020a */
[----:B------:R-:W-:Y:S02]  /*2040*/  IADD3 R0, P0, R3, UR12, RZ ;  /* 0x0000000c03007c10 */ /* 0x000fe4000ff1e0ff */
[----:B------:R-:W-:Y:S02]  /*2050*/  ULDC.64 UR38, c[0x0][0x370] ;  /* 0x0000dc0000267ab9 */ /* 0x000fe40000000a00 */
[----:B------:R-:W-:Y:S01]  /*2060*/  UIMAD UR10, UR46, UR38, URZ ;  /* 0x000000262e0a72a4 */ /* 0x000fe2000f8e023f */
[----:B------:R-:W-:Y:S01]  /*2070*/  IADD3.X R5, R15, UR46, RZ, P0, !PT ;  /* 0x0000002e0f057c10 */ /* 0x000fe200087fe4ff */
[----:B------:R-:W-:Y:S02]  /*2080*/  UMOV UR13, 0x4 ;  /* 0x00000004000d7882 */ /* 0x000fe40000000000 */
[----:B------:R-:W-:-:S02]  /*2090*/  ULDC.64 UR6, c[0x0][0x200] ;  /* 0x0000800000067ab9 */ /* 0x000fc40000000a00 */
[----:B------:R-:W-:Y:S01]  /*20a0*/  UIMAD UR33, UR12, UR39, UR10 ;  /* 0x000000270c2172a4 */ /* 0x000fe2000f8e020a */
[----:B------:R1:W2:Y:S01]  /*20b0*/  R2UR UR46, R12 ;  /* 0x000000000c2e73c2 */ /* 0x0002a200000e0000 */
[----:B------:R-:W-:Y:S01]  /*20c0*/  UIMAD.WIDE UR38, UR9, UR13, UR6 ;  /* 0x0000000d092672a5 */ /* 0x000fe2000f8e0206 */
[----:B------:R-:W-:-:S04]  /*20d0*/  IMAD.WIDE.U32 R6, R0, c[0x0][0x190], R218 ;  /* 0x0000640000067a25 */ /* 0x000fc800078e00da */
[----:B------:R-:W-:Y:S01]  /*20e0*/  IMAD R5, R5, c[0x0][0x190], RZ ;  /* 0x0000640005057a24 */ /* 0x000fe200078e02ff */
[----:B------:R-:W-:Y:S01]  /*20f0*/  IADD3 R8, P0, R6, UR57, RZ ;  /* 0x0000003906087c10 */ /* 0x000fe2000ff1e0ff */
[----:B------:R-:W-:Y:S02]  /*2100*/  UMOV UR10, UR38 ;  /* 0x00000026000a7c82 */ /* 0x000fe40008000000 */
[----:B------:R-:W-:Y:S01]  /*2110*/  IMAD R0, R0, c[0x0][0x194], R5 ;  /* 0x0000650000007a24 */ /* 0x000fe200078e0205 */
[----:B------:R-:W-:Y:S02]  /*2120*/  UIADD3 UR38, UR12, UR4, URZ ;  /* 0x000000040c267290 */ /* 0x000fe4000fffe03f */
[----:B------:R-:W-:Y:S02]  /*2130*/  UIADD3 UR4, -UR5, UR14, UR8 ;  /* 0x0000000e05047290 */ /* 0x000fe4000fffe108 */
[----:B------:R-:W-:Y:S01]  /*2140*/  IADD3.X R9, R7, UR53, R0, P0, !PT ;  /* 0x0000003507097c10 */ /* 0x000fe200087fe400 */
[----:B------:R-:W-:Y:S01]  /*2150*/  ULDC UR15, c[0x0][0x2e8] ;  /* 0x0000ba00000f7ab9 */ /* 0x000fe20000000800 */
[----:B------:R-:W-:Y:S01]  /*2160*/  LEA.HI R0, R16, R13, RZ, 0x5 ;  /* 0x0000000d10007211 */ /* 0x000fe200078f28ff */
[----:B------:R-:W-:-:S03]  /*2170*/  UIADD3 UR4, UR4, -UR15, URZ ;  /* 0x8000000f04047290 */ /* 0x000fc6000fffe03f */
[----:B------:R-:W-:Y:S01]  /*2180*/  LOP3.LUT R5, R0, 0xffffffe0, RZ, 0xc0, !PT ;  /* 0xffffffe000057812 */ /* 0x000fe200078ec0ff */
[----:B------:R-:W-:Y:S01]  /*2190*/  USHF.R.S32.HI UR15, URZ, 0x1f, UR4 ;  /* 0x0000001f3f0f7899 */ /* 0x000fe20008011404 */
[----:B------:R-:W-:Y:S02]  /*21a0*/  IADD3 R6, P0, R218, UR44, RZ ;  /* 0x0000002cda067c10 */ /* 0x000fe4000ff1e0ff */
[----:B------:R-:W-:Y:S01]  /*21b0*/  SHF.R.S32.HI R0, RZ, 0x5, R0 ;  /* 0x00000005ff007819 */ /* 0x000fe20000011400 */
[----:B------:R-:W-:Y:S01]  /*21c0*/  ULEA.HI UR15, UR15, UR4, URZ, 0x7 ;  /* 0x000000040f0f7291 */ /* 0x000fe2000f8f383f */
[----:B------:R-:W-:Y:S01]  /*21d0*/  IMAD.IADD R5, R13, 0x1, -R5 ;  /* 0x000000010d057824 */ /* 0x000fe200078e0a05 */
[----:B------:R-:W-:Y:S01]  /*21e0*/  IADD3.X R7, R219, UR47, RZ, P0, !PT ;  /* 0x0000002fdb077c10 */ /* 0x000fe200087fe4ff */
[----:B-1----:R-:W-:Y:S01]  /*21f0*/  IMAD.U32 R12, RZ, RZ, UR12 ;  /* 0x0000000cff0c7e24 */ /* 0x002fe2000f8e00ff */
[----:B------:R-:W-:Y:S01]  /*2200*/  USHF.R.S32.HI UR15, URZ, 0x7, UR15 ;  /* 0x000000073f0f7899 */ /* 0x000fe2000801140f */
[----:B--2---:R-:W-:-:S02]  /*2210*/  IMAD R0, R0, UR46, R5 ;  /* 0x0000002e00007c24 */ /* 0x004fc4000f8e0205 */
[----:B------:R-:W-:Y:S01]  /*2220*/  IMAD.WIDE.U32 R6, R12, c[0x0][0x370], R6 ;  /* 0x0000dc000c067a25 */ /* 0x000fe200078e0006 */
[----:B------:R-:W-:Y:S02]  /*2230*/  UISETP.LT.AND UP1, UPT, URZ, UR15, UPT ;  /* 0x0000000f3f00728c */ /* 0x000fe4000bf21270 */
[C---:B------:R-:W-:Y:S02]  /*2240*/  IADD3 R188, P0, R0.reuse, UR48, RZ ;  /* 0x0000003000bc7c10 */ /* 0x040fe4000ff1e0ff */
[----:B------:R-:W-:Y:S01]  /*2250*/  USEL UR15, URZ, UR15, !UP1 ;  /* 0x0000000f3f0f7287 */ /* 0x000fe2000c800000 */
[----:B------:R-:W-:Y:S02]  /*2260*/  IADD3 R7, R7, UR33, RZ ;  /* 0x0000002107077c10 */ /* 0x000fe4000fffe0ff */
[----:B------:R-:W-:Y:S01]  /*2270*/  LEA.HI.X.SX32 R5, R0, UR45, 0x1, P0 ;  /* 0x0000002d00057c11 */ /* 0x000fe200080f0eff */
[----:B------:R-:W-:Y:S01]  /*2280*/  IMAD.U32 R0, RZ, RZ, UR56 ;  /* 0x00000038ff007e24 */ /* 0x000fe2000f8e00ff */
[----:B------:R-:W-:-:S03]  /*2290*/  UISETP.GT.AND UP1, UPT, UR52, UR15, UPT ;  /* 0x0000000f3400728c */ /* 0x000fc6000bf24270 */
[----:B------:R-:W-:-:S03]  /*22a0*/  IMAD.WIDE.U32 R6, R0, c[0x0][0x378], R6 ;  /* 0x0000de0000067a25 */ /* 0x000fc600078e0006 */
[----:B------:R-:W-:Y:S01]  /*22b0*/  PLOP3.LUT P0, PT, PT, PT, UP1, 0x80, 0x0 ;  /* 0x000000000000781c */ /* 0x000fe20003f0f018 */
[----:B------:R-:W-:Y:S01]  /*22c0*/  IMAD.WIDE.U32 R8, R0, c[0x0][0x1a8], R8 ;  /* 0x00006a0000087a25 */ /* 0x000fe200078e0008 */
[----:B------:R-:W-:Y:S01]  /*22d0*/  IADD3 R7, R7, UR40, RZ ;  /* 0x0000002807077c10 */ /* 0x000fe2000fffe0ff */
[----:B------:R-:W-:Y:S02]  /*22e0*/  ULDC.64 UR6, c[0x0][0x3c8] ;  /* 0x0000f20000067ab9 */ /* 0x000fe40000000a00 */
[----:B------:R-:W-:Y:S01]  /*22f0*/  IMAD R0, R15, c[0x0][0x370], RZ ;  /* 0x0000dc000f007a24 */ /* 0x000fe200078e02ff */
[----:B------:R-:W-:Y:S01]  /*2300*/  UMOV UR9, UR39 ;  /* 0x0000002700097c82 */ /* 0x000fe20008000000 */
[----:B------:R-:W-:Y:S01]  /*2310*/  IMAD.WIDE.U32 R6, R3, c[0x0][0x370], R6 ;  /* 0x0000dc0003067a25 */ /* 0x000fe200078e0006 */
[----:B------:R-:W-:-:S03]  /*2320*/  UIMAD.WIDE UR38, UR38, UR13, UR6 ;  /* 0x0000000d262672a5 */ /* 0x000fc6000f8e0206 */
[----:B------:R-:W-:Y:S01]  /*2330*/  IMAD R0, R3, c[0x0][0x374], R0 ;  /* 0x0000dd0003007a24 */ /* 0x000fe200078e0200 */
[----:B------:R-:W-:Y:S01]  /*2340*/  IADD3 R9, R9, UR41, RZ ;  /* 0x0000002909097c10 */ /* 0x000fe2000fffe0ff */
[----:B------:R1:W2:Y:S01]  /*2350*/  R2UR UR7, R11 ;  /* 0x000000000b0773c2 */ /* 0x0002a200000e0000 */
[----:B------:R-:W-:Y:S01]  /*2360*/  LEA R189, P2, R188, c[0x0][0x350], 0x2 ;  /* 0x0000d400bcbd7a11 */ /* 0x000fe200078410ff */
[----:B------:R-:W-:Y:S01]  /*2370*/  IMAD.IADD R0, R7, 0x1, R0 ;  /* 0x0000000107007824 */ /* 0x000fe200078e0200 */
[----:B------:R-:W-:Y:S01]  /*2380*/  LEA R184, P3, R6, c[0x0][0x330], 0x1 ;  /* 0x0000cc0006b87a11 */ /* 0x000fe200078608ff */
[----:B------:R-:W-:Y:S01]  /*2390*/  UMOV UR13, UR38 ;  /* 0x00000026000d7c82 */ /* 0x000fe20008000000 */
[----:B------:R-:W-:Y:S01]  /*23a0*/  LEA R186, P4, R8, c[0x0][0x160], 0x1 ;  /* 0x0000580008ba7a11 */ /* 0x000fe200078808ff */
[----:B------:R-:W-:Y:S02]  /*23b0*/  UMOV UR12, UR39 ;  /* 0x00000027000c7c82 */ /* 0x000fe40008000000 */
[----:B------:R1:W3:Y:S01]  /*23c0*/  R2UR UR6, R10 ;  /* 0x000000000a0673c2 */ /* 0x0002e200000e0000 */
[----:B------:R-:W-:Y:S01]  /*23d0*/  UIADD3 UR4, UR52, -0x1, URZ ;  /* 0xffffffff34047890 */ /* 0x000fe2000fffe03f */
[----:B------:R-:W-:-:S02]  /*23e0*/  LEA.HI.X R185, R6, c[0x0][0x334], R0, 0x1, P3 ;  /* 0x0000cd0006b97a11 */ /* 0x000fc400018f0c00 */
[----:B------:R-:W-:Y:S02]  /*23f0*/  LEA.HI.X R187, R8, c[0x0][0x164], R9, 0x1, P4 ;  /* 0x0000590008bb7a11 */ /* 0x000fe400020f0c09 */
[----:B------:R-:W-:Y:S01]  /*2400*/  LEA.HI.X R188, R188, c[0x0][0x354], R5, 0x2, P2 ;  /* 0x0000d500bcbc7a11 */ /* 0x000fe200010f1405 */
[----:B-123--:R-:W-:Y:S05]  /*2410*/  @P0 BRA `(.L_x_6) ;  /* 0x0000077000000947 */ /* 0x00efea0003800000 */
        /* <DEDUP_REMOVED lines=18> */
.L_x_7:
        /* <DEDUP_REMOVED lines=18> */
.L_x_8:
[----:B------:R-:W-:Y:S01]  /*2660*/  ULDC.64 UR12, c[0x0][0x3a0] ;  /* 0x0000e800000c7ab9 */ /* 0x000fe20000000a00 */
[----:B------:R-:W-:Y:S01]  /*2670*/  IMAD.U32 R11, RZ, RZ, UR8 ;  /* 0x00000008ff0b7e24 */ /* 0x000fe2000f8e00ff */
[----:B------:R-:W-:Y:S01]  /*2680*/  UIMAD UR10, UR37, UR12, URZ ;  /* 0x0000000c250a72a4 */ /* 0x000fe2000f8e023f */
[----:B------:R-:W-:Y:S01]  /*2690*/  ISETP.GE.AND P2, PT, R218, c[0x0][0x220], PT ;  /* 0x00008800da007a0c */ /* 0x000fe20003f46270 */
[----:B------:R-:W-:Y:S01]  /*26a0*/  UIMAD UR5, UR11, -0x80, UR5 ;  /* 0xffffff800b0578a4 */ /* 0x000fe2000f8e0205 */
[----:B------:R-:W-:Y:S01]  /*26b0*/  IMAD.WIDE.U32 R4, R11, c[0x0][0x3a0], R218 ;  /* 0x0000e8000b047a25 */ /* 0x000fe200078e00da */
[----:B------:R-:W-:Y:S01]  /*26c0*/  UIMAD UR10, UR8, UR13, UR10 ;  /* 0x0000000d080a72a4 */ /* 0x000fe2000f8e020a */
[----:B------:R-:W-:Y:S01]  /*26d0*/  BSSY B0, `(.L_x_9) ;  /* 0x0000016000007945 */ /* 0x000fe20003800000 */
[----:B------:R-:W-:Y:S02]  /*26e0*/  USHF.R.S32.HI UR14, URZ, 0x1f, UR56 ;  /* 0x0000001f3f0e7899 */ /* 0x000fe40008011438 */
[----:B------:R-:W-:Y:S01]  /*26f0*/  IADD3 R4, P0, R4, UR33, RZ ;  /* 0x0000002104047c10 */ /* 0x000fe2000ff1e0ff */
[----:B------:R-:W-:Y:S01]  /*2700*/  ULDC.64 UR12, c[0x0][0x3b8] ;  /* 0x0000ee00000c7ab9 */ /* 0x000fe20000000a00 */
[----:B------:R-:W-:Y:S01]  /*2710*/  IMAD.U32 R0, RZ, RZ, UR10 ;  /* 0x0000000aff007e24 */ /* 0x000fe2000f8e00ff */
[----:B------:R-:W-:Y:S01]  /*2720*/  ISETP.GE.OR P1, PT, R3, UR5, P2 ;  /* 0x0000000503007c0c */ /* 0x000fe20009726670 */
[----:B------:R-:W-:-:S03]  /*2730*/  UIMAD UR10, UR14, UR12, URZ ;  /* 0x0000000c0e0a72a4 */ /* 0x000fc6000f8e023f */
[----:B------:R-:W-:Y:S01]  /*2740*/  IADD3.X R5, R5, UR38, R0, P0, !PT ;  /* 0x0000002605057c10 */ /* 0x000fe200087fe400 */
[----:B------:R-:W-:Y:S01]  /*2750*/  IMAD.U32 R0, RZ, RZ, UR56 ;  /* 0x00000038ff007e24 */ /* 0x000fe2000f8e00ff */
[----:B------:R-:W-:-:S03]  /*2760*/  UIMAD UR10, UR56, UR13, UR10 ;  /* 0x0000000d380a72a4 */ /* 0x000fc6000f8e020a */
[----:B------:R-:W-:-:S05]  /*2770*/  IMAD.WIDE.U32 R4, R0, c[0x0][0x3b8], R4 ;  /* 0x0000ee0000047a25 */ /* 0x000fca00078e0004 */
[----:B------:R-:W-:Y:S01]  /*2780*/  IADD3 R10, R5, UR10, RZ ;  /* 0x0000000a050a7c10 */ /* 0x000fe2000fffe0ff */
[----:B------:R-:W-:Y:S05]  /*2790*/  @P1 BRA `(.L_x_10) ;  /* 0x0000009000001947 */ /* 0x000fea0003800000 */
[----:B------:R-:W-:Y:S01]  /*27a0*/  MOV R6, R4 ;  /* 0x0000000400067202 */ /* 0x000fe20000000f00 */
[----:B------:R-:W-:Y:S01]  /*27b0*/  IMAD R0, R15, c[0x0][0x3a0], RZ ;  /* 0x0000e8000f007a24 */ /* 0x000fe200078e02ff */
[----:B------:R-:W-:-:S03]  /*27c0*/  MOV R7, R10 ;  /* 0x0000000a00077202 */ /* 0x000fc60000000f00 */
[C---:B------:R-:W-:Y:S02]  /*27d0*/  IMAD R0, R3.reuse, c[0x0][0x3a4], R0 ;  /* 0x0000e90003007a24 */ /* 0x040fe400078e0200 */
[----:B------:R-:W-:-:S05]  /*27e0*/  IMAD.WIDE.U32 R6, R3, c[0x0][0x3a0], R6 ;  /* 0x0000e80003067a25 */ /* 0x000fca00078e0006 */
[----:B------:R-:W-:Y:S02]  /*27f0*/  IADD3 R0, R7, R0, RZ ;  /* 0x0000000007007210 */ /* 0x000fe40007ffe0ff */
[----:B------:R-:W-:-:S04]  /*2800*/  LEA R8, P0, R6, c[0x0][0x340], 0x1 ;  /* 0x0000d00006087a11 */ /* 0x000fc800078008ff */
[----:B------:R-:W-:-:S05]  /*2810*/  LEA.HI.X R9, R6, c[0x0][0x344], R0, 0x1, P0 ;  /* 0x0000d10006097a11 */ /* 0x000fca00000f0c00 */
[----:B------:R1:W-:Y:S04]  /*2820*/  STG.E.128 [R8.64], RZ ;  /* 0x000000ff08007986 */ /* 0x0003e8000c101d22 */
.L_x_10:
[----:B------:R-:W-:Y:S05]  /*2830*/  BSYNC B0 ;  /* 0x0000000000007941 */ /* 0x000fea0003800000 */
.L_x_9:
[----:B------:R-:W-:Y:S01]  /*2840*/  IADD3 R0, R3, 0x40, RZ ;  /* 0x0000004003007810 */ /* 0x000fe20007ffe0ff */
[----:B------:R-:W-:Y:S03]  /*2850*/  BSSY B0, `(.L_x_11) ;  /* 0x000000d000007945 */ /* 0x000fe60003800000 */
[----:B------:R-:W-:-:S13]  /*2860*/  ISETP.GE.OR P0, PT, R0, UR5, P2 ;  /* 0x0000000500007c0c */ /* 0x000fda0009706670 */
[----:B------:R-:W-:Y:S05]  /*2870*/  @P0 BRA `(.L_x_12) ;  /* 0x000000a000000947 */ /* 0x000fea0003800000 */
[----:B------:R-:W-:-:S04]  /*2880*/  IADD3 R0, P2, R3, 0x40, RZ ;  /* 0x0000004003007810 */ /* 0x000fc80007f5e0ff */
[----:B------:R-:W-:-:S05]  /*2890*/  IADD3.X R5, RZ, R15, RZ, P2, !PT ;  /* 0x0000000fff057210 */ /* 0x000fca00017fe4ff */
[----:B------:R-:W-:Y:S01]  /*28a0*/  IMAD R6, R5, c[0x0][0x3a0], RZ ;  /* 0x0000e80005067a24 */ /* 0x000fe200078e02ff */
[----:B------:R-:W-:-:S05]  /*28b0*/  MOV R5, R10 ;  /* 0x0000000a00057202 */ /* 0x000fca0000000f00 */
[----:B-1----:R-:W-:-:S04]  /*28c0*/  IMAD.WIDE.U32 R8, R0, c[0x0][0x3a0], R4 ;  /* 0x0000e80000087a25 */ /* 0x002fc800078e0004 */
[----:B------:R-:W-:Y:S01]  /*28d0*/  IMAD R0, R0, c[0x0][0x3a4], R6 ;  /* 0x0000e90000007a24 */ /* 0x000fe200078e0206 */
[----:B------:R-:W-:-:S04]  /*28e0*/  LEA R4, P2, R8, c[0x0][0x340], 0x1 ;  /* 0x0000d00008047a11 */ /* 0x000fc800078408ff */
[----:B------:R-:W-:-:S04]  /*28f0*/  IADD3 R0, R9, R0, RZ ;  /* 0x0000000009007210 */ /* 0x000fc80007ffe0ff */
[----:B------:R-:W-:-:S05]  /*2900*/  LEA.HI.X R5, R8, c[0x0][0x344], R0, 0x1, P2 ;  /* 0x0000d10008057a11 */ /* 0x000fca00010f0c00 */
[----:B------:R1:W-:Y:S02]  /*2910*/  STG.E.128 [R4.64], RZ ;  /* 0x000000ff04007986 */ /* 0x0003e4000c101d22 */
.L_x_12:
[----:B------:R-:W-:Y:S05]  /*2920*/  BSYNC B0 ;  /* 0x0000000000007941 */ /* 0x000fea0003800000 */
.L_x_11:
[----:B------:R-:W-:Y:S01]  /*2930*/  ULDC.64 UR12, c[0x0][0x3a8] ;  /* 0x0000ea00000c7ab9 */ /* 0x000fe20000000a00 */
[----:B-1----:R-:W-:Y:S01]  /*2940*/  IMAD.WIDE.U32 R4, R11, c[0x0][0x3a8], R218 ;  /* 0x0000ea000b047a25 */ /* 0x002fe200078e00da */
[----:B------:R-:W-:Y:S01]  /*2950*/  UIMAD UR37, UR37, UR12, URZ ;  /* 0x0000000c252572a4 */ /* 0x000fe2000f8e023f */
[----:B------:R-:W-:Y:S01]  /*2960*/  BSSY B0, `(.L_x_13) ;  /* 0x0000016000007945 */ /* 0x000fe20003800000 */
[----:B------:R-:W-:Y:S02]  /*2970*/  USHF.R.S32.HI UR5, URZ, 0x1f, UR56 ;  /* 0x0000001f3f057899 */ /* 0x000fe40008011438 */
[----:B------:R-:W-:Y:S01]  /*2980*/  UIMAD UR8, UR8, UR13, UR37 ;  /* 0x0000000d080872a4 */ /* 0x000fe2000f8e0225 */
[----:B------:R-:W-:-:S05]  /*2990*/  IADD3 R4, P2, R4, UR9, RZ ;  /* 0x0000000904047c10 */ /* 0x000fca000ff5e0ff */
[----:B------:R-:W-:Y:S01]  /*29a0*/  IMAD.U32 R0, RZ, RZ, UR8 ;  /* 0x00000008ff007e24 */ /* 0x000fe2000f8e00ff */
[----:B------:R-:W-:Y:S02]  /*29b0*/  ULDC.64 UR8, c[0x0][0x3c0] ;  /* 0x0000f00000087ab9 */ /* 0x000fe40000000a00 */
[----:B------:R-:W-:Y:S02]  /*29c0*/  UIMAD UR5, UR5, UR8, URZ ;  /* 0x00000008050572a4 */ /* 0x000fe4000f8e023f */
[----:B------:R-:W-:Y:S02]  /*29d0*/  IADD3.X R5, R5, UR4, R0, P2, !PT ;  /* 0x0000000405057c10 */ /* 0x000fe400097fe400 */
[----:B------:R-:W-:Y:S01]  /*29e0*/  MOV R0, UR56 ;  /* 0x0000003800007c02 */ /* 0x000fe20008000f00 */
[----:B------:R-:W-:-:S04]  /*29f0*/  UIMAD UR5, UR56, UR9, UR5 ;  /* 0x00000009380572a4 */ /* 0x000fc8000f8e0205 */
        /* <DEDUP_REMOVED lines=12> */
.L_x_14:
[----:B------:R-:W-:Y:S05]  /*2ac0*/  BSYNC B0 ;  /* 0x0000000000007941 */ /* 0x000fea0003800000 */
.L_x_13:
        /* <DEDUP_REMOVED lines=10> */
[----:B------:R1:W-:Y:S01]  /*2b70*/  STG.E.128 [R4.64], RZ ;  /* 0x000000ff04007986 */ /* 0x0003e2000c101d22 */
[----:B------:R-:W-:Y:S05]  /*2b80*/  BRA `(.L_x_15) ;  /* 0x00005a0000007947 */ /* 0x000fea0003800000 */
.L_x_6:
[----:B------:R-:W2:Y:S01]  /*2b90*/  LDL R16, [R1+0x4] ;  /* 0x0000040001107983 */ /* 0x000ea20000100800 */
[----:B------:R-:W-:Y:S01]  /*2ba0*/  ULDC.64 UR38, c[0x0][0x1a0] ;  /* 0x0000680000267ab9 */ /* 0x000fe20000000a00 */
[----:B------:R-:W-:Y:S01]  /*2bb0*/  IMAD.U32 R13, RZ, RZ, UR8 ;  /* 0x00000008ff0d7e24 */ /* 0x000fe2000f8e00ff */
[----:B------:R-:W-:Y:S01]  /*2bc0*/  UIMAD UR33, UR37, UR38, URZ ;  /* 0x00000026252172a4 */ /* 0x000fe2000f8e023f */
[----:B------:R-:W-:Y:S01]  /*2bd0*/  IMAD R5, R14, c[0x0][0x1b8], RZ ;  /* 0x00006e000e057a24 */ /* 0x000fe200078e02ff */
[----:B------:R-:W-:Y:S01]  /*2be0*/  BSSY B0, `(.L_x_16) ;  /* 0x0000027000007945 */ /* 0x000fe20003800000 */
[----:B------:R-:W-:Y:S01]  /*2bf0*/  IMAD.WIDE.U32 R6, R13, c[0x0][0x1a0], R218 ;  /* 0x000068000d067a25 */ /* 0x000fe200078e00da */
[----:B------:R-:W-:-:S03]  /*2c00*/  UIMAD UR33, UR8, UR39, UR33 ;  /* 0x00000027082172a4 */ /* 0x000fc6000f8e0221 */
[----:B------:R-:W-:Y:S01]  /*2c10*/  IMAD R5, R4, c[0x0][0x1bc], R5 ;  /* 0x00006f0004057a24 */ /* 0x000fe200078e0205 */
[----:B------:R-:W-:Y:S02]  /*2c20*/  IADD3 R6, P0, R6, UR50, RZ ;  /* 0x0000003206067c10 */ /* 0x000fe4000ff1e0ff */
[----:B------:R-:W-:Y:S01]  /*2c30*/  IMAD.U32 R0, RZ, RZ, UR33 ;  /* 0x00000021ff007e24 */ /* 0x000fe2000f8e00ff */
[----:B------:R-:W-:-:S04]  /*2c40*/  ULEA.HI UR33, UR4, UR4, URZ, 0x1 ;  /* 0x0000000404217291 */ /* 0x000fc8000f8f083f */
[----:B------:R-:W-:Y:S01]  /*2c50*/  IADD3.X R7, R7, UR51, R0, P0, !PT ;  /* 0x0000003307077c10 */ /* 0x000fe200087fe400 */
[----:B------:R-:W-:Y:S01]  /*2c60*/  ULOP3.LUT UR33, UR33, 0xfffffffe, URZ, 0xc0, !UPT ;  /* 0xfffffffe21217892 */ /* 0x000fe2000f8ec03f */
[----:B------:R-:W-:-:S03]  /*2c70*/  PLOP3.LUT P0, PT, PT, PT, UP6, 0x80, 0x0 ;  /* 0x000000000000781c */ /* 0x000fc60003f0f068 */
[----:B------:R-:W-:Y:S01]  /*2c80*/  UIADD3 UR33, UR4, -UR33, URZ ;  /* 0x8000002104217290 */ /* 0x000fe2000fffe03f */
[----:B------:R-:W-:-:S03]  /*2c90*/  IMAD.WIDE.U32 R6, R4, c[0x0][0x1b8], R6 ;  /* 0x00006e0004067a25 */ /* 0x000fc600078e0006 */
[----:B------:R-:W-:Y:S02]  /*2ca0*/  UISETP.NE.AND UP0, UPT, UR33, 0x1, UPT ;  /* 0x000000012100788c */ /* 0x000fe4000bf05270 */
[----:B------:R-:W-:Y:S01]  /*2cb0*/  UIMAD UR33, UR11, -0x80, UR5 ;  /* 0xffffff800b2178a4 */ /* 0x000fe2000f8e0205 */
[----:B------:R-:W-:-:S03]  /*2cc0*/  IADD3 R12, R7, R5, RZ ;  /* 0x00000005070c7210 */ /* 0x000fc60007ffe0ff */
[----:B------:R-:W-:Y:S02]  /*2cd0*/  @P0 BAR.SYNC.DEFER_BLOCKING 0x0 ;  /* 0x0000000000000b1d */ /* 0x000fe40000010000 */
[----:B------:R-:W-:Y:S02]  /*2ce0*/  ISETP.GE.AND P2, PT, R3, UR33, PT ;  /* 0x0000002103007c0c */ /* 0x000fe4000bf46270 */
[----:B--2---:R-:W-:-:S11]  /*2cf0*/  SHF.L.U32 R0, R16, 0x1, RZ ;  /* 0x0000000110007819 */ /* 0x004fd600000006ff */
[----:B------:R1:W-:Y:S04]  /*2d00*/  @P2 STS [R0+0x8000], RZ ;  /* 0x008000ff00002388 */ /* 0x0003e80000000800 */
[----:B------:R1:W-:Y:S04]  /*2d10*/  @P2 STS [R0+0x8004], RZ ;  /* 0x008004ff00002388 */ /* 0x0003e80000000800 */
[----:B------:R1:W-:Y:S01]  /*2d20*/  @P2 STS.64 [R0+0x8008], RZ ;  /* 0x008008ff00002388 */ /* 0x0003e20000000a00 */
[----:B------:R-:W-:Y:S05]  /*2d30*/  @P2 BRA `(.L_x_17) ;  /* 0x0000011000002947 */ /* 0x000fea0003800000 */
[----:B------:R-:W-:-:S13]  /*2d40*/  ISETP.GE.AND P0, PT, R218, c[0x0][0x220], PT ;  /* 0x00008800da007a0c */ /* 0x000fda0003f06270 */
[----:B------:R2:W-:Y:S04]  /*2d50*/  @P0 STS [R0+0x8000], RZ ;  /* 0x008000ff00000388 */ /* 0x0005e80000000800 */
[----:B------:R2:W-:Y:S04]  /*2d60*/  @P0 STS [R0+0x8004], RZ ;  /* 0x008004ff00000388 */ /* 0x0005e80000000800 */
[----:B------:R2:W-:Y:S01]  /*2d70*/  @P0 STS.64 [R0+0x8008], RZ ;  /* 0x008008ff00000388 */ /* 0x0005e20000000a00 */
        /* <DEDUP_REMOVED lines=9> */
[----:B------:R-:W-:Y:S01]  /*2e10*/  @!PT LDS RZ, [RZ] ;  /* 0x00000000fffff984 */ /* 0x000fe20000000800 */
[----:B------:R-:W-:Y:S01]  /*2e20*/  @!PT LDS RZ, [RZ] ;  /* 0x00000000fffff984 */ /* 0x000fe20000000800 */
[----:B------:R-:W-:Y:S01]  /*2e30*/  @!PT LDS RZ, [RZ] ;  /* 0x00000000fffff984 */ /* 0x000fe20000000800 */
[----:B------:R3:W-:Y:S04]  /*2e40*/  LDGSTS.E.BYPASS.LTC128B.128 [R0+0x8000], [R10.64] ;  /* 0x080000000a007fae */ /* 0x0007e8000b901d62 */
.L_x_17:
[----:B------:R-:W-:Y:S05]  /*2e50*/  BSYNC B0 ;  /* 0x0000000000007941 */ /* 0x000fea0003800000 */
.L_x_16:
[----:B------:R-:W-:Y:S01]  /*2e60*/  IADD3 R9, R3, 0x40, RZ ;  /* 0x0000004003097810 */ /* 0x000fe20007ffe0ff */
[----:B------:R-:W-:Y:S03]  /*2e70*/  BSSY B0, `(.L_x_18) ;  /* 0x0000014000007945 */ /* 0x000fe60003800000 */
[----:B------:R-:W-:-:S13]  /*2e80*/  ISETP.GE.AND P1, PT, R9, UR33, PT ;  /* 0x0000002109007c0c */ /* 0x000fda000bf26270 */
[----:B------:R4:W-:Y:S01]  /*2e90*/  @P1 STS.128 [R0+0x9000], RZ ;  /* 0x009000ff00001388 */ /* 0x0009e20000000c00 */
[----:B------:R-:W-:Y:S05]  /*2ea0*/  @P1 BRA `(.L_x_19) ;  /* 0x0000010000001947 */ /* 0x000fea0003800000 */
[----:B------:R-:W-:-:S13]  /*2eb0*/  ISETP.GE.AND P0, PT, R218, c[0x0][0x220], PT ;  /* 0x00008800da007a0c */ /* 0x000fda0003f06270 */
[----:B------:R1:W-:Y:S01]  /*2ec0*/  @P0 STS.128 [R0+0x9000], RZ ;  /* 0x009000ff00000388 */ /* 0x0003e20000000c00 */
[----:B------:R-:W-:Y:S05]  /*2ed0*/  @P0 BRA `(.L_x_19) ;  /* 0x000000d000000947 */ /* 0x000fea0003800000 */
[----:B------:R-:W-:-:S04]  /*2ee0*/  IADD3 R5, P0, R3, 0x40, RZ ;  /* 0x0000004003057810 */ /* 0x000fc80007f1e0ff */
[----:B------:R-:W-:-:S05]  /*2ef0*/  IADD3.X R7, RZ, R15, RZ, P0, !PT ;  /* 0x0000000fff077210 */ /* 0x000fca00007fe4ff */
[----:B------:R-:W-:Y:S01]  /*2f00*/  IMAD R8, R7, c[0x0][0x1a0], RZ ;  /* 0x0000680007087a24 */ /* 0x000fe200078e02ff */
[----:B------:R-:W-:-:S05]  /*2f10*/  MOV R7, R12 ;  /* 0x0000000c00077202 */ /* 0x000fca0000000f00 */
[----:B---3--:R-:W-:-:S04]  /*2f20*/  IMAD.WIDE.U32 R10, R5, c[0x0][0x1a0], R6 ;  /* 0x00006800050a7a25 */ /* 0x008fc800078e0006 */
[----:B------:R-:W-:Y:S01]  /*2f30*/  IMAD R5, R5, c[0x0][0x1a4], R8 ;  /* 0x0000690005057a24 */ /* 0x000fe200078e0208 */
[----:B------:R-:W-:-:S04]  /*2f40*/  LEA R6, P0, R10, c[0x0][0x170], 0x1 ;  /* 0x00005c000a067a11 */ /* 0x000fc800078008ff */
[----:B------:R-:W-:-:S04]  /*2f50*/  IADD3 R5, R11, R5, RZ ;  /* 0x000000050b057210 */ /* 0x000fc80007ffe0ff */
[----:B------:R-:W-:-:S05]  /*2f60*/  LEA.HI.X R7, R10, c[0x0][0x174], R5, 0x1, P0 ;  /* 0x00005d000a077a11 */ /* 0x000fca00000f0c05 */
[----:B------:R-:W-:Y:S01]  /*2f70*/  @!PT LDS RZ, [RZ] ;  /* 0x00000000fffff984 */ /* 0x000fe20000000800 */
[----:B------:R-:W-:Y:S01]  /*2f80*/  @!PT LDS RZ, [RZ] ;  /* 0x00000000fffff984 */ /* 0x000fe20000000800 */
[----:B------:R-:W-:Y:S01]  /*2f90*/  @!PT LDS RZ, [RZ] ;  /* 0x00000000fffff984 */ /* 0x000fe20000000800 */
[----:B------:R3:W-:Y:S02]  /*2fa0*/  LDGSTS.E.BYPASS.LTC128B.128 [R0+0x9000], [R6.64] ;  /* 0x0900000006007fae */ /* 0x0007e4000b901d62 */
.L_x_19:
[----:B------:R-:W-:Y:S05]  /*2fb0*/  BSYNC B0 ;  /* 0x0000000000007941 */ /* 0x000fea0003800000 */
.L_x_18:
[----:B------:R-:W-:Y:S01]  /*2fc0*/  UIMAD UR33, UR4, -0x80, UR14 ;  /* 0xffffff80042178a4 */ /* 0x000fe2000f8e020e */
[----:B------:R-:W0:Y:S01]  /*2fd0*/  LDGDEPBAR ;  /* 0x00000000000079af */ /* 0x000e220000000000 */
[----:B------:R-:W-:Y:S04]  /*2fe0*/  BSSY B0, `(.L_x_20) ;  /* 0x000000f000007945 */ /* 0x000fe80003800000 */
[----:B------:R-:W-:-:S13]  /*2ff0*/  ISETP.GE.AND P3, PT, R3, UR33, PT ;  /* 0x0000002103007c0c */ /* 0x000fda000bf66270 */
        /* <DEDUP_REMOVED lines=9> */
[----:B------:R-:W-:Y:S01]  /*3090*/  @!PT LDS RZ, [RZ] ;  /* 0x00000000fffff984 */ /* 0x000fe20000000800 */
[----:B------:R-:W-:Y:S01]  /*30a0*/  @!PT LDS RZ, [RZ] ;  /* 0x00000000fffff984 */ /* 0x000fe20000000800 */
[----:B------:R-:W-:Y:S01]  /*30b0*/  @!PT LDS RZ, [RZ] ;  /* 0x00000000fffff984 */ /* 0x000fe20000000800 */
[----:B------:R1:W-:Y:S02]  /*30c0*/  LDGSTS.E.BYPASS.LTC128B.128 [R0+0x4000], [R184.64] ;  /* 0x04000000b8007fae */ /* 0x0003e4000b901d62 */
.L_x_21:
[----:B------:R-:W-:Y:S05]  /*30d0*/  BSYNC B0 ;  /* 0x0000000000007941 */ /* 0x000fea0003800000 */
.L_x_20:
[----:B------:R-:W-:Y:S01]  /*30e0*/  ISETP.GE.AND P4, PT, R9, UR33, PT ;  /* 0x0000002109007c0c */ /* 0x000fe2000bf86270 */
[----:B------:R-:W-:-:S12]  /*30f0*/  BSSY B0, `(.L_x_22) ;  /* 0x000000e000007945 */ /* 0x000fd80003800000 */
[----:B------:R1:W-:Y:S01]  /*3100*/  @P4 STS.128 [R0+0x5000], RZ ;  /* 0x005000ff00004388 */ /* 0x0003e20000000c00 */
[----:B------:R-:W-:Y:S05]  /*3110*/  @P4 BRA `(.L_x_23) ;  /* 0x000000b000004947 */ /* 0x000fea0003800000 */
[----:B------:R-:W-:-:S13]  /*3120*/  ISETP.GE.AND P0, PT, R218, c[0x0][0x220], PT ;  /* 0x00008800da007a0c */ /* 0x000fda0003f06270 */
[----:B------:R1:W-:Y:S01]  /*3130*/  @P0 STS.128 [R0+0x5000], RZ ;  /* 0x005000ff00000388 */ /* 0x0003e20000000c00 */
[----:B------:R-:W-:Y:S05]  /*3140*/  @P0 BRA `(.L_x_23) ;  /* 0x0000008000000947 */ /* 0x000fea0003800000 */
[----:B------:R-:W-:Y:S02]  /*3150*/  IMAD.MOV.U32 R5, RZ, RZ, c[0x0][0x370] ;  /* 0x0000dc00ff057624 */ /* 0x000fe400078e00ff */
[----:B---3--:R-:W-:-:S03]  /*3160*/  IMAD.MOV.U32 R7, RZ, RZ, c[0x0][0x374] ;  /* 0x0000dd00ff077624 */ /* 0x008fc600078e00ff */
[----:B------:R-:W-:-:S04]  /*3170*/  LEA R6, P0, R5, R184, 0x7 ;  /* 0x000000b805067211 */ /* 0x000fc800078038ff */
[----:B------:R-:W-:-:S05]  /*3180*/  LEA.HI.X R7, R5, R185, R7, 0x7, P0 ;  /* 0x000000b905077211 */ /* 0x000fca00000f3c07 */
[----:B------:R-:W-:Y:S01]  /*3190*/  @!PT LDS RZ, [RZ] ;  /* 0x00000000fffff984 */ /* 0x000fe20000000800 */
[----:B------:R-:W-:Y:S01]  /*31a0*/  @!PT LDS RZ, [RZ] ;  /* 0x00000000fffff984 */ /* 0x000fe20000000800 */
[----:B------:R-:W-:Y:S01]  /*31b0*/  @!PT LDS RZ, [RZ] ;  /* 0x00000000fffff984 */ /* 0x000fe20000000800 */
[----:B------:R3:W-:Y:S04]  /*31c0*/  LDGSTS.E.BYPASS.LTC128B.128 [R0+0x5000], [R6.64] ;  /* 0x0500000006007fae */ /* 0x0007e8000b901d62 */
.L_x_23:
[----:B------:R-:W-:Y:S05]  /*31d0*/  BSYNC B0 ;  /* 0x0000000000007941 */ /* 0x000fea0003800000 */
.L_x_22:
[----:B------:R-:W-:Y:S01]  /*31e0*/  PLOP3.LUT P0, PT, PT, PT, UP0, 0x80, 0x0 ;  /* 0x000000000000781c */ /* 0x000fe20003f0f008 */
[----:B------:R-:W-:Y:S01]  /*31f0*/  BSSY B0, `(.L_x_24) ;  /* 0x0000013000007945 */ /* 0x000fe20003800000 */
[----:B------:R-:W-:-:S04]  /*3200*/  IADD3 R5, R16, 0x1000, RZ ;  /* 0x0000100010057810 */ /* 0x000fc80007ffe0ff */
[----:B------:R-:W-:-:S05]  /*3210*/  SEL R5, R5, R16, !P0 ;  /* 0x0000001005057207 */ /* 0x000fca0004000000 */
[----:B------:R-:W-:-:S05]  /*3220*/  IMAD.SHL.U32 R166, R5, 0x2, RZ ;  /* 0x0000000205a67824 */ /* 0x000fca00078e00ff */
[----:B------:R1:W-:Y:S04]  /*3230*/  @P3 STS [R166], RZ ;  /* 0x000000ffa6003388 */ /* 0x0003e80000000800 */
[----:B------:R1:W-:Y:S04]  /*3240*/  @P3 STS [R166+0x4], RZ ;  /* 0x000004ffa6003388 */ /* 0x0003e80000000800 */
[----:B------:R1:W-:Y:S04]  /*3250*/  @P3 STS [R166+0x8], RZ ;  /* 0x000008ffa6003388 */ /* 0x0003e80000000800 */
[----:B------:R1:W-:Y:S01]  /*3260*/  @P3 STS [R166+0xc], RZ ;  /* 0x00000cffa6003388 */ /* 0x0003e20000000800 */
[----:B------:R-:W-:Y:S05]  /*3270*/  @P3 BRA `(.L_x_25) ;  /* 0x000000a000003947 */ /* 0x000fea0003800000 */
[----:B------:R-:W-:-:S13]  /*3280*/  ISETP.GE.AND P3, PT, R218, c[0x0][0x220], PT ;  /* 0x00008800da007a0c */ /* 0x000fda0003f66270 */
[----:B------:R1:W-:Y:S04]  /*3290*/  @P3 STS [R166], RZ ;  /* 0x000000ffa6003388 */ /* 0x0003e80000000800 */
[----:B------:R1:W-:Y:S04]  /*32a0*/  @P3 STS [R166+0x4], RZ ;  /* 0x000004ffa6003388 */ /* 0x0003e80000000800 */
[----:B------:R1:W-:Y:S04]  /*32b0*/  @P3 STS [R166+0x8], RZ ;  /* 0x000008ffa6003388 */ /* 0x0003e80000000800 */
[----:B------:R1:W-:Y:S01]  /*32c0*/  @P3 STS [R166+0xc], RZ ;  /* 0x00000cffa6003388 */ /* 0x0003e20000000800 */
[----:B------:R-:W-:Y:S05]  /*32d0*/  @P3 BRA `(.L_x_25) ;  /* 0x0000004000003947 */ /* 0x000fea0003800000 */
[----:B------:R-:W-:Y:S01]  /*32e0*/  @!PT LDS RZ, [RZ] ;  /* 0x00000000fffff984 */ /* 0x000fe20000000800 */
[----:B------:R-:W-:Y:S01]  /*32f0*/  @!PT LDS RZ, [RZ] ;  /* 0x00000000fffff984 */ /* 0x000fe20000000800 */
[----:B------:R-:W-:Y:S01]  /*3300*/  @!PT LDS RZ, [RZ] ;  /* 0x00000000fffff984 */ /* 0x000fe20000000800 */
[----:B------:R1:W-:Y:S02]  /*3310*/  LDGSTS.E.BYPASS.LTC128B.128 [R166], [R186.64] ;  /* 0x00000000baa67fae */ /* 0x0003e4000b901d62 */
.L_x_25:
[----:B------:R-:W-:Y:S05]  /*3320*/  BSYNC B0 ;  /* 0x0000000000007941 */ /* 0x000fea0003800000 */
.L_x_24:
[----:B------:R1:W-:Y:S01]  /*3330*/  @P4 STS [R166+0x1000], RZ ;  /* 0x001000ffa6004388 */ /* 0x0003e20000000800 */
[----:B------:R-:W-:Y:S03]  /*3340*/  BSSY B0, `(.L_x_26) ;  /* 0x0000013000007945 */ /* 0x000fe60003800000 */
[----:B------:R1:W-:Y:S04]  /*3350*/  @P4 STS [R166+0x1004], RZ ;  /* 0x001004ffa6004388 */ /* 0x0003e80000000800 */
[----:B------:R1:W-:Y:S04]  /*3360*/  @P4 STS [R166+0x1008], RZ ;  /* 0x001008ffa6004388 */ /* 0x0003e80000000800 */
[----:B------:R1:W-:Y:S01]  /*3370*/  @P4 STS [R166+0x100c], RZ ;  /* 0x00100cffa6004388 */ /* 0x0003e20000000800 */
[----:B------:R-:W-:Y:S05]  /*3380*/  @P4 BRA `(.L_x_27) ;  /* 0x000000e000004947 */ /* 0x000fea0003800000 */
[----:B------:R-:W-:-:S13]  /*3390*/  ISETP.GE.AND P3, PT, R218, c[0x0][0x220], PT ;  /* 0x00008800da007a0c */ /* 0x000fda0003f66270 */
[----:B------:R1:W-:Y:S04]  /*33a0*/  @P3 STS [R166+0x1000], RZ ;  /* 0x001000ffa6003388 */ /* 0x0003e80000000800 */
[----:B------:R1:W-:Y:S04]  /*33b0*/  @P3 STS [R166+0x1004], RZ ;  /* 0x001004ffa6003388 */ /* 0x0003e80000000800 */
[----:B------:R1:W-:Y:S04]  /*33c0*/  @P3 STS [R166+0x1008], RZ ;  /* 0x001008ffa6003388 */ /* 0x0003e80000000800 */
[----:B------:R1:W-:Y:S01]  /*33d0*/  @P3 STS [R166+0x100c], RZ ;  /* 0x00100cffa6003388 */ /* 0x0003e20000000800 */
        /* <DEDUP_REMOVED lines=9> */
.L_x_27:
[----:B------:R-:W-:Y:S05]  /*3470*/  BSYNC B0 ;  /* 0x0000000000007941 */ /* 0x000fea0003800000 */
.L_x_26:
[----:B--2---:R-:W2:Y:S01]  /*3480*/  LDL R16, [R1+0x10] ;  /* 0x0000100001107983 */ /* 0x004ea20000100800 */
[----:B------:R-:W-:Y:S01]  /*3490*/  ULDC.64 UR38, c[0x0][0x198] ;  /* 0x0000660000267ab9 */ /* 0x000fe20000000a00 */
[----:B---3--:R-:W-:Y:S01]  /*34a0*/  IMAD.WIDE.U32 R6, R13, c[0x0][0x198], R218 ;  /* 0x000066000d067a25 */ /* 0x008fe200078e00da */
[----:B------:R-:W-:-:S03]  /*34b0*/  UIMAD UR37, UR37, UR38, URZ ;  /* 0x00000026252572a4 */ /* 0x000fc6000f8e023f */
[----:B------:R-:W-:Y:S01]  /*34c0*/  IMAD.MOV.U32 R236, RZ, RZ, 0x7f800000 ;  /* 0x7f800000ffec7424 */ /* 0x000fe200078e00ff */
[----:B------:R-:W-:Y:S01]  /*34d0*/  UIMAD UR37, UR8, UR39, UR37 ;  /* 0x00000027082572a4 */ /* 0x000fe2000f8e0225 */
[----:B------:R-:W-:Y:S01]  /*34e0*/  IADD3 R8, P3, R6, UR42, RZ ;  /* 0x0000002a06087c10 */ /* 0x000fe2000ff7e0ff */
[----:B------:R-:W-:Y:S02]  /*34f0*/  IMAD.MOV.U32 R237, RZ, RZ, 0x7f800000 ;  /* 0x7f800000ffed7424 */ /* 0x000fe400078e00ff */
[----:B------:R-:W-:Y:S02]  /*3500*/  IMAD.MOV.U32 R234, RZ, RZ, 0x7f800000 ;  /* 0x7f800000ffea7424 */ /* 0x000fe400078e00ff */
[----:B------:R-:W-:Y:S02]  /*3510*/  IMAD.U32 R5, RZ, RZ, UR37 ;  /* 0x00000025ff057e24 */ /* 0x000fe4000f8e00ff */
[----:B------:R-:W-:-:S03]  /*3520*/  IMAD.MOV.U32 R235, RZ, RZ, 0x7f800000 ;  /* 0x7f800000ffeb7424 */ /* 0x000fc600078e00ff */
[----:B------:R-:W-:Y:S02]  /*3530*/  IADD3.X R9, R7, UR43, R5, P3, !PT ;  /* 0x0000002b07097c10 */ /* 0x000fe40009ffe405 */
[C---:B--2---:R-:W-:Y:S02]  /*3540*/  IADD3 R5, R16.reuse, 0x48, RZ ;  /* 0x0000004810057810 */ /* 0x044fe40007ffe0ff */
[----:B------:R-:W-:Y:S02]  /*3550*/  IADD3 R6, R16, 0x8, RZ ;  /* 0x0000000810067810 */ /* 0x000fe40007ffe0ff */
[----:B------:R-:W-:Y:S02]  /*3560*/  ISETP.GE.AND P5, PT, R5, UR33, PT ;  /* 0x0000002105007c0c */ /* 0x000fe4000bfa6270 */
[----:B------:R-:W-:Y:S01]  /*3570*/  ISETP.GE.AND P6, PT, R6, UR33, PT ;  /* 0x0000002106007c0c */ /* 0x000fe2000bfc6270 */
[----:B------:R-:W-:Y:S01]  /*3580*/  IMAD.SHL.U32 R6, R16, 0x4, RZ ;  /* 0x0000000410067824 */ /* 0x000fe200078e00ff */
[----:B------:R-:W-:-:S02]  /*3590*/  SHF.R.S32.HI R13, RZ, 0x1f, R16 ;  /* 0x0000001fff0d7819 */ /* 0x000fc40000011410 */
[----:B------:R-:W-:Y:S02]  /*35a0*/  SHF.R.S32.HI R11, RZ, 0x1f, R5 ;  /* 0x0000001fff0b7819 */ /* 0x000fe40000011405 */
[----:B------:R-:W-:Y:S02]  /*35b0*/  IADD3 R6, P4, R6, UR10, RZ ;  /* 0x0000000a06067c10 */ /* 0x000fe4000ff9e0ff */
[C---:B------:R-:W-:Y:S02]  /*35c0*/  SHF.L.U64.HI R7, R16.reuse, 0x2, R13 ;  /* 0x0000000210077819 */ /* 0x040fe4000001020d */
[----:B------:R-:W-:Y:S02]  /*35d0*/  IADD3 R12, R16, 0x40, RZ ;  /* 0x00000040100c7810 */ /* 0x000fe40007ffe0ff */
[----:B------:R-:W-:Y:S02]  /*35e0*/  @!P5 LEA R10, P3, R5, UR10, 0x2 ;  /* 0x0000000a050adc11 */ /* 0x000fe4000f8610ff */
[----:B------:R-:W-:-:S02]  /*35f0*/  IADD3.X R7, R7, UR9, RZ, P4, !PT ;  /* 0x0000000907077c10 */ /* 0x000fc4000a7fe4ff */
[----:B------:R-:W-:Y:S02]  /*3600*/  @!P5 LEA.HI.X R11, R5, UR9, R11, 0x2, P3 ;  /* 0x00000009050bdc11 */ /* 0x000fe400098f140b */
[----:B------:R-:W-:Y:S01]  /*3610*/  ISETP.GE.AND P3, PT, R16, UR33, PT ;  /* 0x0000002110007c0c */ /* 0x000fe2000bf66270 */
[----:B------:R2:W5:Y:S01]  /*3620*/  @!P6 LDG.E R237, [R6.64+0x20] ;  /* 0x0000202206ede981 */ /* 0x000562000c1e1900 */
[----:B------:R-:W-:-:S03]  /*3630*/  ISETP.GE.AND P4, PT, R12, UR33, PT ;  /* 0x000000210c007c0c */ /* 0x000fc6000bf86270 */
[----:B------:R2:W-:Y:S04]  /*3640*/  @P2 STS [R0+0x6000], RZ ;  /* 0x006000ff00002388 */ /* 0x0005e80000000800 */
[----:B------:R2:W-:Y:S04]  /*3650*/  @P2 STS [R0+0x6004], RZ ;  /* 0x006004ff00002388 */ /* 0x0005e80000000800 */
[----:B------:R2:W5:Y:S04]  /*3660*/  @!P3 LDG.E R236, [R6.64] ;  /* 0x0000002206ecb981 */ /* 0x000568000c1e1900 */
[----:B------:R2:W5:Y:S04]  /*3670*/  @!P4 LDG.E R234, [R6.64+0x100] ;  /* 0x0001002206eac981 */ /* 0x000568000c1e1900 */
[----:B------:R2:W-:Y:S01]  /*3680*/  @P2 STS.64 [R0+0x6008], RZ ;  /* 0x006008ff00002388 */ /* 0x0005e20000000a00 */
[----:B------:R-:W-:-:S03]  /*3690*/  IMAD R5, R14, c[0x0][0x1b0], RZ ;  /* 0x00006c000e057a24 */ /* 0x000fc600078e02ff */
[----:B------:R3:W5:Y:S01]  /*36a0*/  @!P5 LDG.E R235, [R10.64] ;  /* 0x000000220aebd981 */ /* 0x000762000c1e1900 */
[----:B------:R-:W-:Y:S01]  /*36b0*/  BSSY B0, `(.L_x_28) ;  /* 0x0000016000007945 */ /* 0x000fe20003800000 */
[C---:B---3--:R-:W-:Y:S02]  /*36c0*/  IMAD R10, R4.reuse, c[0x0][0x1b4], R5 ;  /* 0x00006d00040a7a24 */ /* 0x048fe400078e0205 */
[----:B------:R-:W-:-:S04]  /*36d0*/  IMAD.WIDE.U32 R4, R4, c[0x0][0x1b0], R8 ;  /* 0x00006c0004047a25 */ /* 0x000fc800078e0008 */
[----:B------:R-:W-:Y:S01]  /*36e0*/  IMAD.IADD R10, R5, 0x1, R10 ;  /* 0x00000001050a7824 */ /* 0x000fe200078e020a */
[----:B------:R-:W-:Y:S05]  /*36f0*/  @P2 BRA `(.L_x_29) ;  /* 0x0000011000002947 */ /* 0x000fea0003800000 */
[----:B--2---:R-:W-:-:S13]  /*3700*/  ISETP.GE.AND P2, PT, R218, c[0x0][0x220], PT ;  /* 0x00008800da007a0c */ /* 0x004fda0003f46270 */
        /* <DEDUP_REMOVED lines=16> */
.L_x_29:
[----:B--2---:R-:W-:Y:S05]  /*3810*/  BSYNC B0 ;  /* 0x0000000000007941 */ /* 0x004fea0003800000 */
.L_x_28:
[----:B------:R2:W-:Y:S01]  /*3820*/  @P1 STS.128 [R0+0x7000], RZ ;  /* 0x007000ff00001388 */ /* 0x0005e20000000c00 */
[----:B------:R-:W-:Y:S01]  /*3830*/  BSSY B0, `(.L_x_30) ;  /* 0x0000012000007945 */ /* 0x000fe20003800000 */
        /* <DEDUP_REMOVED lines=17> */
.L_x_31:
[----:B------:R-:W-:Y:S05]  /*3950*/  BSYNC B0 ;  /* 0x0000000000007941 */ /* 0x000fea0003800000 */
.L_x_30:
[----:B------:R-:W0:Y:S01]  /*3960*/  LDGDEPBAR ;  /* 0x00000000000079af */ /* 0x000e220000000000 */
[----:B-1234-:R-:W-:Y:S01]  /*3970*/  IMAD.U32 R0, RZ, RZ, UR14 ;  /* 0x0000000eff007e24 */ /* 0x01efe2000f8e00ff */
[----:B------:R-:W-:Y:S01]  /*3980*/  IADD3 R3, R16, 0x1, RZ ;  /* 0x0000000110037810 */ /* 0x000fe20007ffe0ff */
[C---:B------:R-:W-:Y:S01]  /*3990*/  IMAD.SHL.U32 R150, R158.reuse, 0x2, RZ ;  /* 0x000000029e967824 */ /* 0x040fe200078e00ff */
[----:B------:R-:W-:Y:S01]  /*39a0*/  UIADD3 UR33, UR14, 0x80, UR8 ;  /* 0x000000800e217890 */ /* 0x000fe2000fffe008 */
[----:B------:R-:W-:Y:S01]  /*39b0*/  IMAD.MOV.U32 R207, RZ, RZ, R166 ;  /* 0x000000ffffcf7224 */ /* 0x000fe200078e00a6 */
[----:B------:R-:W-:Y:S01]  /*39c0*/  IADD3 R4, R3, UR5, -R0 ;  /* 0x0000000503047c10 */ /* 0x000fe2000fffe800 */
[----:B------:R-:W-:Y:S01]  /*39d0*/  CS2R R94, SRZ ;  /* 0x00000000005e7805 */ /* 0x000fe2000001ff00 */
[----:B------:R-:W-:Y:S01]  /*39e0*/  IADD3 R3, R158, 0x1000, RZ ;  /* 0x000010009e037810 */ /* 0x000fe20007ffe0ff */
[----:B------:R-:W-:Y:S01]  /*39f0*/  CS2R R92, SRZ ;  /* 0x00000000005c7805 */ /* 0x000fe2000001ff00 */
[----:B------:R-:W-:Y:S01]  /*3a00*/  IADD3 R0, R152, 0x1000, RZ ;  /* 0x0000100098007810 */ /* 0x000fe20007ffe0ff */
[----:B------:R1:W-:Y:S01]  /*3a10*/  STL [R1], R4 ;  /* 0x0000000401007387 */ /* 0x0003e20000100800 */
[----:B------:R-:W-:Y:S01]  /*3a20*/  SEL R3, R3, R158, !P0 ;  /* 0x0000009e03037207 */ /* 0x000fe20004000000 */
[----:B------:R-:W-:Y:S01]  /*3a30*/  CS2R R98, SRZ ;  /* 0x0000000000627805 */ /* 0x000fe2000001ff00 */
[----:B------:R-:W-:Y:S01]  /*3a40*/  SEL R0, R0, R152, !P0 ;  /* 0x0000009800007207 */ /* 0x000fe20004000000 */
[----:B------:R-:W-:Y:S01]  /*3a50*/  CS2R R96, SRZ ;  /* 0x0000000000607805 */ /* 0x000fe2000001ff00 */
[----:B------:R-:W-:Y:S01]  /*3a60*/  CS2R R90, SRZ ;  /* 0x00000000005a7805 */ /* 0x000fe2000001ff00 */
[----:B------:R-:W-:Y:S01]  /*3a70*/  IMAD.SHL.U32 R144, R3, 0x2, RZ ;  /* 0x0000000203907824 */ /* 0x000fe200078e00ff */
[----:B------:R-:W-:Y:S01]  /*3a80*/  CS2R R88, SRZ ;  /* 0x0000000000587805 */ /* 0x000fe2000001ff00 */
[----:B------:R-:W-:Y:S01]  /*3a90*/  IMAD.SHL.U32 R3, R0, 0x2, RZ ;  /* 0x0000000200037824 */ /* 0x000fe200078e00ff */
[----:B------:R-:W-:Y:S01]  /*3aa0*/  IADD3 R0, R16, -0x80, RZ ;  /* 0xffffff8010007810 */ /* 0x000fe20007ffe0ff */
[----:B------:R-:W-:Y:S01]  /*3ab0*/  CS2R R86, SRZ ;  /* 0x0000000000567805 */ /* 0x000fe2000001ff00 */
[----:B------:R-:W-:Y:S01]  /*3ac0*/  CS2R R84, SRZ ;  /* 0x0000000000547805 */ /* 0x000fe2000001ff00 */
[----:B------:R-:W-:Y:S01]  /*3ad0*/  CS2R R78, SRZ ;  /* 0x00000000004e7805 */ /* 0x000fe2000001ff00 */
[----:B------:R-:W-:-:S04]  /*3ae0*/  DEPBAR.LE SB0, 0x1 ;  /* 0x000080400000791a */ /* 0x000fc80000000000 */
[----:B------:R-:W-:Y:S01]  /*3af0*/  BAR.SYNC.DEFER_BLOCKING 0x0 ;  /* 0x0000000000007b1d */ /* 0x000fe20000010000 */
[----:B------:R-:W-:Y:S01]  /*3b00*/  CS2R R76, SRZ ;  /* 0x00000000004c7805 */ /* 0x000fe2000001ff00 */
[----:B------:R-:W-:Y:S01]  /*3b10*/  CS2R R82, SRZ ;  /* 0x0000000000527805 */ /* 0x000fe2000001ff00 */
[----:B------:R-:W-:Y:S01]  /*3b20*/  CS2R R80, SRZ ;  /* 0x0000000000507805 */ /* 0x000fe2000001ff00 */
[----:B------:R-:W-:Y:S01]  /*3b30*/  CS2R R74, SRZ ;  /* 0x00000000004a7805 */ /* 0x000fe2000001ff00 */
[----:B------:R-:W-:Y:S01]  /*3b40*/  CS2R R72, SRZ ;  /* 0x0000000000487805 */ /* 0x000fe2000001ff00 */
[----:B------:R-:W-:Y:S01]  /*3b50*/  CS2R R70, SRZ ;  /* 0x0000000000467805 */ /* 0x000fe2000001ff00 */
[----:B------:R-:W-:Y:S01]  /*3b60*/  CS2R R68, SRZ ;  /* 0x0000000000447805 */ /* 0x000fe2000001ff00 */
[C---:B------:R-:W-:Y:S01]  /*3b70*/  SHF.L.U64.HI R251, R16.reuse, 0x2, R13 ;  /* 0x0000000210fb7819 */ /* 0x040fe2000001020d */
[----:B------:R-:W-:Y:S01]  /*3b80*/  IMAD.SHL.U32 R252, R16, 0x4, RZ ;  /* 0x0000000410fc7824 */ /* 0x000fe200078e00ff */
[----:B------:R-:W-:Y:S01]  /*3b90*/  UIADD3 UR33, UR33, -UR5, URZ ;  /* 0x8000000521217290 */ /* 0x000fe2000fffe03f */
[----:B------:R-:W-:-:S02]  /*3ba0*/  IMAD.SHL.U32 R250, R0, 0x4, RZ ;  /* 0x0000000400fa7824 */ /* 0x000fc400078e00ff */
[----:B------:R-:W-:Y:S01]  /*3bb0*/  IMAD.IADD R151, R150, 0x1, R153 ;  /* 0x0000000196977824 */ /* 0x000fe200078e0299 */
[----:B------:R1:W2:Y:S04]  /*3bc0*/  LDSM.16.M88.4 R112, [R146+0x8000] ;  /* 0x008000009270783b */ /* 0x0002a80000000200 */
[----:B------:R1:W3:Y:S04]  /*3bd0*/  LDSM.16.M88.4 R116, [R146+0x8400] ;  /* 0x008400009274783b */ /* 0x0002e80000000200 */
[----:B------:R1:W4:Y:S04]  /*3be0*/  LDSM.16.M88.4 R120, [R146+0x8800] ;  /* 0x008800009278783b */ /* 0x0003280000000200 */
[----:B------:R1:W1:Y:S04]  /*3bf0*/  LDSM.16.M88.4 R124, [R146+0x8c00] ;  /* 0x008c0000927c783b */ /* 0x0002680000000200 */
[----:B------:R1:W1:Y:S04]  /*3c00*/  LDSM.16.M88.4 R128, [R145+0x8000] ;  /* 0x008000009180783b */ /* 0x0002680000000200 */
[----:B------:R1:W1:Y:S04]  /*3c10*/  LDSM.16.M88.4 R132, [R145+0x8400] ;  /* 0x008400009184783b */ /* 0x0002680000000200 */
[----:B------:R1:W1:Y:S04]  /*3c20*/  LDSM.16.M88.4 R136, [R145+0x8800] ;  /* 0x008800009188783b */ /* 0x0002680000000200 */
[----:B------:R1:W1:Y:S02]  /*3c30*/  LDSM.16.M88.4 R140, [R145+0x8c00] ;  /* 0x008c0000918c783b */ /* 0x0002640000000200 */
.L_x_34:
[----:B----4-:R-:W4:Y:S01]  /*3c40*/  LDL R0, [R1] ;  /* 0x0000000001007983 */ /* 0x010f220000100800 */
[----:B------:R-:W-:Y:S01]  /*3c50*/  USHF.L.U32 UR8, UR11, 0x7, URZ ;  /* 0x000000070b087899 */ /* 0x000fe2000800063f */
[C---:B-----5:R-:W-:Y:S01]  /*3c60*/  FMUL.FTZ R162, R236.reuse, 1.4426950216293334961 ;  /* 0x3fb8aa3beca27820 */ /* 0x060fe20000410000 */
[----:B------:R-:W-:Y:S01]  /*3c70*/  FSETP.NEU.FTZ.AND P1, PT, R236, -INF , PT ;  /* 0xff800000ec00780b */ /* 0x000fe20003f3d000 */
[----:B---3--:R-:W3:Y:S01]  /*3c80*/  LDL R159, [R1+0x8] ;  /* 0x00000800019f7983 */ /* 0x008ee20000100800 */
[----:B------:R-:W-:Y:S01]  /*3c90*/  UIADD3 UR14, UR8, 0x80, URZ ;  /* 0x00000080080e7890 */ /* 0x000fe2000fffe03f */
[----:B------:R-:W-:Y:S01]  /*3ca0*/  FMUL.FTZ R160, R237, 1.4426950216293334961 ;  /* 0x3fb8aa3beda07820 */ /* 0x000fe20000410000 */
[----:B------:R-:W-:Y:S01]  /*3cb0*/  USHF.L.U32 UR8, UR4, 0x7, URZ ;  /* 0x0000000704087899 */ /* 0x000fe2000800063f */
[----:B------:R-:W0:Y:S01]  /*3cc0*/  LDGDEPBAR ;  /* 0x00000000000079af */ /* 0x000e220000000000 */
[----:B------:R-:W-:Y:S01]  /*3cd0*/  FSEL R162, R162, RZ, P1 ;  /* 0x000000ffa2a27208 */ /* 0x000fe20000800000 */
[----:B------:R-:W-:Y:S02]  /*3ce0*/  UISETP.GT.AND UP3, UPT, UR4, UR15, UPT ;  /* 0x0000000f0400728c */ /* 0x000fe4000bf64270 */
[----:B------:R-:W-:Y:S04]  /*3cf0*/  UISETP.GE.AND UP0, UPT, UR8, UR33, UPT ;  /* 0x000000210800728c */ /* 0x000fe8000bf06270 */
[----:B------:R-:W-:Y:S06]  /*3d00*/  UISETP.LT.AND UP0, UPT, UR14, UR5, UP0 ;  /* 0x000000050e00728c */ /* 0x000fec0008701270 */
[----:B------:R-:W-:Y:S01]  /*3d10*/  PLOP3.LUT P0, PT, PT, PT, UP0, 0x80, 0x0 ;  /* 0x000000000000781c */ /* 0x000fe20003f0f008 */
[----:B------:R-:W-:Y:S04]  /*3d20*/  DEPBAR.LE SB0, 0x0 ;  /* 0x000080000000791a */ /* 0x000fe80000000000 */
[----:B------:R-:W-:Y:S08]  /*3d30*/  BAR.SYNC.DEFER_BLOCKING 0x0 ;  /* 0x0000000000007b1d */ /* 0x000ff00000010000 */
[----:B------:R-:W-:Y:S08]  /*3d40*/  LDSM.16.M88.4 R64, [R144] ;  /* 0x000000009040783b */ /* 0x000ff00000000200 */
[----:B------:R-:W2:Y:S08]  /*3d50*/  LDSM.16.M88.4 R16, [R146+0x6000] ;  /* 0x006000009210783b */ /* 0x000eb00000000200 */
[----:B------:R-:W1:Y:S08]  /*3d60*/  LDSM.16.M88.4 R60, [R144+0x1000] ;  /* 0x00100000903c783b */ /* 0x000e700000000200 */
[----:B------:R-:W1:Y:S08]  /*3d70*/  LDSM.16.M88.4 R32, [R146+0x6400] ;  /* 0x006400009220783b */ /* 0x000e700000000200 */
[----:B------:R-:W1:Y:S08]  /*3d80*/  LDSM.16.M88.4 R48, [R146+0x6800] ;  /* 0x006800009230783b */ /* 0x000e700000000200 */
[----:B------:R-:W1:Y:S02]  /*3d90*/  LDSM.16.M88.4 R100, [R146+0x6c00] ;  /* 0x006c00009264783b */ /* 0x000e640000000200 */
[-C--:B-12---:R-:W-:Y:S06]  /*3da0*/  HMMA.16816.F32.BF16 R4, R64, R16.reuse, RZ ;  /* 0x000000104004723c */ /* 0x086fec00000418ff */
[----:B------:R-:W-:Y:S02]  /*3db0*/  LDSM.16.M88.4 R108, [R145+0x6000] ;  /* 0x00600000916c783b */ /* 0x000fe40000000200 */
[C---:B------:R-:W-:Y:S08]  /*3dc0*/  HMMA.16816.F32.BF16 R8, R60.reuse, R16, RZ ;  /* 0x000000103c08723c */ /* 0x040ff000000418ff */
[-C--:B------:R-:W-:Y:S08]  /*3dd0*/  HMMA.16816.F32.BF16 R12, R60, R18.reuse, RZ ;  /* 0x000000123c0c723c */ /* 0x080ff000000418ff */
        /* <DEDUP_REMOVED lines=12> */
[----:B------:R-:W-:Y:S01]  /*3ea0*/  HMMA.16816.F32.BF16 R64, R64, R102, RZ ;  /* 0x000000664040723c */ /* 0x000fe200000418ff */
[----:B----4-:R-:W-:Y:S03]  /*3eb0*/  @!P0 IADD3 R165, R0, UR8, RZ ;  /* 0x0000000800a58c10 */ /* 0x010fe6000fffe0ff */
[----:B------:R-:W-:Y:S02]  /*3ec0*/  IADD3 R0, R153, R144, RZ ;  /* 0x0000009099007210 */ /* 0x000fe40007ffe0ff */
[C---:B------:R-:W-:Y:S02]  /*3ed0*/  @!P0 IMNMX R163, R165.reuse, UR5, PT ;  /* 0x00000005a5a38c17 */ /* 0x040fe4000b800200 */
[----:B------:R-:W-:Y:S01]  /*3ee0*/  @!P0 IADD3 R161, R165, 0x8, RZ ;  /* 0x00000008a5a18810 */ /* 0x000fe20007ffe0ff */
[----:B------:R-:W1:Y:S03]  /*3ef0*/  LDSM.16.M88.4 R104, [R0] ;  /* 0x000000000068783b */ /* 0x000e660000000200 */
[----:B------:R-:W-:Y:S05]  /*3f00*/  @!P0 IMNMX R161, R161, UR5, PT ;  /* 0x00000005a1a18c17 */ /* 0x000fea000b800200 */
[----:B------:R2:W4:Y:S02]  /*3f10*/  LDSM.16.M88.4 R100, [R0+0x1000] ;  /* 0x001000000064783b */ /* 0x0005240000000200 */
[----:B--2---:R-:W-:Y:S05]  /*3f20*/  MOV R0, UR11 ;  /* 0x0000000b00007c02 */ /* 0x004fea0008000f00 */
[----:B---3--:R-:W-:Y:S02]  /*3f30*/  @!P0 IMAD R0, R0, 0x80, R159 ;  /* 0x0000008000008824 */ /* 0x008fe400078e029f */
[----:B------:R-:W-:Y:S01]  /*3f40*/  FMUL.FTZ R159, R234, 1.4426950216293334961 ;  /* 0x3fb8aa3bea9f7820 */ /* 0x000fe20000410000 */
[-C--:B-1----:R-:W-:Y:S02]  /*3f50*/  HMMA.16816.F32.BF16 R4, R104, R108.reuse, R4 ;  /* 0x0000006c6804723c */ /* 0x082fe40000041804 */
[C---:B------:R-:W-:Y:S02]  /*3f60*/  @!P0 IADD3 R164, R0.reuse, 0x1, RZ ;  /* 0x0000000100a48810 */ /* 0x040fe40007ffe0ff */
[-C--:B------:R-:W-:Y:S02]  /*3f70*/  @!P0 ISETP.GE.AND P2, PT, R0, R163.reuse, PT ;  /* 0x000000a30000820c */ /* 0x080fe40003f46270 */
[----:B------:R-:W-:Y:S02]  /*3f80*/  @!P0 ISETP.GE.AND P1, PT, R164, R163, PT ;  /* 0x000000a3a400820c */ /* 0x000fe40003f26270 */
[C---:B----4-:R-:W-:Y:S07]  /*3f90*/  HMMA.16816.F32.BF16 R8, R100.reuse, R108, R8 ;  /* 0x0000006c6408723c */ /* 0x050fee0000041808 */
[C---:B------:R-:W-:Y:S01]  /*3fa0*/  @!P0 IADD3 R108, R165.reuse, 0x40, RZ ;  /* 0x00000040a56c8810 */ /* 0x040fe20007ffe0ff */
[-C--:B------:R-:W-:Y:S01]  /*3fb0*/  HMMA.16816.F32.BF16 R12, R100, R110.reuse, R12 ;  /* 0x0000006e640c723c */ /* 0x080fe2000004180c */
[----:B------:R-:W-:Y:S03]  /*3fc0*/  @!P0 IADD3 R109, R165, 0x48, RZ ;  /* 0x00000048a56d8810 */ /* 0x000fe60007ffe0ff */
[----:B------:R-:W-:Y:S02]  /*3fd0*/  @!P0 IMNMX R108, R108, UR5, PT ;  /* 0x000000056c6c8c17 */ /* 0x000fe4000b800200 */
[----:B------:R-:W-:Y:S02]  /*3fe0*/  @!P0 IMNMX R109, R109, UR5, PT ;  /* 0x000000056d6d8c17 */ /* 0x000fe4000b800200 */
[----:B------:R-:W-:Y:S01]  /*3ff0*/  @!P0 FSEL R5, R5, -INF , !P1 ;  /* 0xff80000005058808 */ /* 0x000fe20004800000 */
[C---:B------:R-:W-:Y:S01]  /*4000*/  HMMA.16816.F32.BF16 R16, R104.reuse, R110, R16 ;  /* 0x0000006e6810723c */ /* 0x040fe20000041810 */
[----:B------:R-:W-:Y:S02]  /*4010*/  FSETP.NEU.FTZ.AND P1, PT, R237, -INF , PT ;  /* 0xff800000ed00780b */ /* 0x000fe40003f3d000 */
[----:B------:R-:W-:Y:S01]  /*4020*/  @!P0 FSEL R4, R4, -INF , !P2 ;  /* 0xff80000004048808 */ /* 0x000fe20005000000 */
[--C-:B------:R-:W-:Y:S01]  /*4030*/  FFMA.FTZ R5, R5, c[0x0][0x23c], -R162.reuse ;  /* 0x00008f0005057a23 */ /* 0x100fe200000108a2 */
[----:B------:R-:W-:Y:S02]  /*4040*/  FSEL R160, R160, RZ, P1 ;  /* 0x000000ffa0a07208 */ /* 0x000fe40000800000 */
[-C--:B------:R-:W-:Y:S01]  /*4050*/  @!P0 ISETP.GE.AND P1, PT, R164, R161.reuse, PT ;  /* 0x000000a1a400820c */ /* 0x080fe20003f26270 */
[----:B------:R-:W-:Y:S01]  /*4060*/  MUFU.EX2 R169, R5 ;  /* 0x0000000500a97308 */ /* 0x000fe20000000800 */
[----:B------:R-:W-:Y:S03]  /*4070*/  @!P0 ISETP.GE.AND P2, PT, R0, R161, PT ;  /* 0x000000a10000820c */ /* 0x000fe60003f46270 */
[----:B------:R-:W-:Y:S01]  /*4080*/  @!P0 FSEL R7, R7, -INF , !P1 ;  /* 0xff80000007078808 */ /* 0x000fe20004800000 */
[----:B------:R-:W-:Y:S01]  /*4090*/  FFMA.FTZ R4, R4, c[0x0][0x23c], -R162 ;  /* 0x00008f0004047a23 */ /* 0x000fe200000108a2 */
[----:B------:R-:W-:Y:S02]  /*40a0*/  FSETP.NEU.FTZ.AND P1, PT, R234, -INF , PT ;  /* 0xff800000ea00780b */ /* 0x000fe40003f3d000 */
[----:B------:R-:W-:Y:S01]  /*40b0*/  @!P0 FSEL R6, R6, -INF , !P2 ;  /* 0xff80000006068808 */ /* 0x000fe20005000000 */
[--C-:B------:R-:W-:Y:S01]  /*40c0*/  FFMA.FTZ R7, R7, c[0x0][0x23c], -R160.reuse ;  /* 0x00008f0007077a23 */ /* 0x100fe200000108a0 */
[----:B------:R-:W-:Y:S01]  /*40d0*/  MUFU.EX2 R175, R4 ;  /* 0x0000000400af7308 */ /* 0x000fe20000000800 */
[-C--:B------:R-:W-:Y:S02]  /*40e0*/  @!P0 ISETP.GE.AND P2, PT, R0, R108.reuse, PT ;  /* 0x0000006c0000820c */ /* 0x080fe40003f46270 */
[----:B------:R-:W-:Y:S01]  /*40f0*/  FSEL R159, R159, RZ, P1 ;  /* 0x000000ff9f9f7208 */ /* 0x000fe20000800000 */
[----:B------:R-:W-:Y:S01]  /*4100*/  FFMA.FTZ R6, R6, c[0x0][0x23c], -R160 ;  /* 0x00008f0006067a23 */ /* 0x000fe200000108a0 */
[----:B------:R-:W-:Y:S02]  /*4110*/  @!P0 FSEL R8, R8, -INF , !P2 ;  /* 0xff80000008088808 */ /* 0x000fe40005000000 */
[-C--:B------:R-:W-:Y:S02]  /*4120*/  @!P0 ISETP.GE.AND P1, PT, R164, R108.reuse, PT ;  /* 0x0000006ca400820c */ /* 0x080fe40003f26270 */
[-C--:B------:R-:W-:Y:S01]  /*4130*/  @!P0 ISETP.GE.AND P2, PT, R0, R109.reuse, PT ;  /* 0x0000006d0000820c */ /* 0x080fe20003f46270 */
[----:B------:R-:W-:Y:S01]  /*4140*/  MUFU.EX2 R241, R6 ;  /* 0x0000000600f17308 */ /* 0x000fe20000000800 */
[--C-:B------:R-:W-:Y:S01]  /*4150*/  FFMA.FTZ R8, R8, c[0x0][0x23c], -R159.reuse ;  /* 0x00008f0008087a23 */ /* 0x100fe2000001089f */
[----:B------:R-:W-:Y:S02]  /*4160*/  @!P0 FSEL R9, R9, -INF , !P1 ;  /* 0xff80000009098808 */ /* 0x000fe40004800000 */
[----:B------:R-:W-:Y:S02]  /*4170*/  FSETP.NEU.FTZ.AND P1, PT, R235, -INF , PT ;  /* 0xff800000eb00780b */ /* 0x000fe40003f3d000 */
[----:B------:R-:W-:Y:S01]  /*4180*/  @!P0 FSEL R10, R10, -INF , !P2 ;  /* 0xff8000000a0a8808 */ /* 0x000fe20005000000 */
[--C-:B------:R-:W-:Y:S03]  /*4190*/  FFMA.FTZ R9, R9, c[0x0][0x23c], -R159.reuse ;  /* 0x00008f0009097a23 */ /* 0x100fe6000001089f */
[----:B------:R1:W-:Y:S10]  /*41a0*/  MUFU.EX2 R245, R8 ;  /* 0x0000000800f57308 */ /* 0x0003f40000000800 */
[----:B------:R2:W-:Y:S10]  /*41b0*/  MUFU.EX2 R240, R7 ;  /* 0x0000000700f07308 */ /* 0x0005f40000000800 */
[----:B------:R3:W4:Y:S01]  /*41c0*/  MUFU.EX2 R244, R9 ;  /* 0x0000000900f47308 */ /* 0x0007220000000800 */
[----:B-1----:R-:W-:Y:S05]  /*41d0*/  FMUL.FTZ R8, R235, 1.4426950216293334961 ;  /* 0x3fb8aa3beb087820 */ /* 0x002fea0000410000 */
[----:B------:R-:W-:Y:S02]  /*41e0*/  FSEL R8, R8, RZ, P1 ;  /* 0x000000ff08087208 */ /* 0x000fe40000800000 */
[-C--:B------:R-:W-:Y:S01]  /*41f0*/  @!P0 ISETP.GE.AND P1, PT, R164, R109.reuse, PT ;  /* 0x0000006da400820c */ /* 0x080fe20003f26270 */
[----:B--2---:R-:W1:Y:S02]  /*4200*/  LDSM.16.M88.4 R4, [R145+0x6400] ;  /* 0x006400009104783b */ /* 0x004e640000000200 */
[--C-:B------:R-:W-:Y:S01]  /*4210*/  FFMA.FTZ R10, R10, c[0x0][0x23c], -R8.reuse ;  /* 0x00008f000a0a7a23 */ /* 0x100fe20000010808 */
[----:B------:R-:W-:Y:S03]  /*4220*/  @!P0 FSEL R11, R11, -INF , !P1 ;  /* 0xff8000000b0b8808 */ /* 0x000fe60004800000 */
[----:B------:R2:W-:Y:S02]  /*4230*/  MUFU.EX2 R248, R10 ;  /* 0x0000000a00f87308 */ /* 0x0005e40000000800 */
[--C-:B------:R-:W-:Y:S01]  /*4240*/  FFMA.FTZ R11, R11, c[0x0][0x23c], -R8.reuse ;  /* 0x00008f000b0b7a23 */ /* 0x100fe20000010808 */
[----:B---3--:R-:W-:Y:S04]  /*4250*/  @!P0 IADD3 R9, R0, 0x8, RZ ;  /* 0x0000000800098810 */ /* 0x008fe80007ffe0ff */
[-C--:B------:R-:W-:Y:S03]  /*4260*/  @!P0 ISETP.GE.AND P1, PT, R9, R108.reuse, PT ;  /* 0x0000006c0900820c */ /* 0x080fe60003f26270 */
[----:B------:R-:W3:Y:S01]  /*4270*/  MUFU.EX2 R249, R11 ;  /* 0x0000000b00f97308 */ /* 0x000ee20000000800 */
[----:B------:R-:W-:Y:S05]  /*4280*/  @!P0 FSEL R12, R12, -INF , !P1 ;  /* 0xff8000000c0c8808 */ /* 0x000fea0004800000 */
[--C-:B------:R-:W-:Y:S04]  /*4290*/  FFMA.FTZ R12, R12, c[0x0][0x23c], -R159.reuse ;  /* 0x00008f000c0c7a23 */ /* 0x100fe8000001089f */
[----:B------:R3:W-:Y:S01]  /*42a0*/  MUFU.EX2 R243, R12 ;  /* 0x0000000c00f37308 */ /* 0x0007e20000000800 */
[----:B--2---:R-:W-:Y:S04]  /*42b0*/  @!P0 IADD3 R10, R0, 0x9, RZ ;  /* 0x00000009000a8810 */ /* 0x004fe80007ffe0ff */
[-C--:B------:R-:W-:Y:S04]  /*42c0*/  @!P0 ISETP.GE.AND P1, PT, R10, R108.reuse, PT ;  /* 0x0000006c0a00820c */ /* 0x080fe80003f26270 */
[----:B------:R-:W-:Y:S02]  /*42d0*/  @!P0 FSEL R13, R13, -INF , !P1 ;  /* 0xff8000000d0d8808 */ /* 0x000fe40004800000 */
[-C--:B------:R-:W-:Y:S01]  /*42e0*/  @!P0 ISETP.GE.AND P1, PT, R9, R109.reuse, PT ;  /* 0x0000006d0900820c */ /* 0x080fe20003f26270 */
[-C--:B-1----:R-:W-:Y:S02]  /*42f0*/  HMMA.16816.F32.BF16 R20, R104, R4.reuse, R20 ;  /* 0x000000046814723c */ /* 0x082fe40000041814 */
[--C-:B------:R-:W-:Y:S01]  /*4300*/  FFMA.FTZ R13, R13, c[0x0][0x23c], -R159.reuse ;  /* 0x00008f000d0d7a23 */ /* 0x100fe2000001089f */
[----:B------:R-:W-:Y:S02]  /*4310*/  @!P0 FSEL R14, R14, -INF , !P1 ;  /* 0xff8000000e0e8808 */ /* 0x000fe40004800000 */
[----:B------:R-:W-:Y:S01]  /*4320*/  @!P0 ISETP.GE.AND P1, PT, R10, R109, PT ;  /* 0x0000006d0a00820c */ /* 0x000fe20003f26270 */
[----:B------:R-:W-:Y:S02]  /*4330*/  MUFU.EX2 R242, R13 ;  /* 0x0000000d00f27308 */ /* 0x000fe40000000800 */
[C---:B------:R-:W-:Y:S01]  /*4340*/  HMMA.16816.F32.BF16 R24, R100.reuse, R4, R24 ;  /* 0x000000046418723c */ /* 0x040fe20000041818 */
[----:B------:R-:W-:Y:S02]  /*4350*/  @!P0 FSEL R15, R15, -INF , !P1 ;  /* 0xff8000000f0f8808 */ /* 0x000fe40004800000 */
[-C--:B------:R-:W-:Y:S01]  /*4360*/  @!P0 ISETP.GE.AND P1, PT, R9, R163.reuse, PT ;  /* 0x000000a30900820c */ /* 0x080fe20003f26270 */
[--C-:B------:R-:W-:Y:S01]  /*4370*/  FFMA.FTZ R14, R14, c[0x0][0x23c], -R8.reuse ;  /* 0x00008f000e0e7a23 */ /* 0x100fe20000010808 */
[----:B---3--:R-:W-:Y:S01]  /*4380*/  @!P0 IADD3 R12, R0, 0x29, RZ ;  /* 0x00000029000c8810 */ /* 0x008fe20007ffe0ff */
[----:B------:R-:W-:Y:S01]  /*4390*/  FFMA.FTZ R15, R15, c[0x0][0x23c], -R8 ;  /* 0x00008f000f0f7a23 */ /* 0x000fe20000010808 */
[----:B------:R-:W-:Y:S01]  /*43a0*/  @!P0 FSEL R16, R16, -INF , !P1 ;  /* 0xff80000010108808 */ /* 0x000fe20004800000 */
[----:B------:R-:W-:Y:S01]  /*43b0*/  MUFU.EX2 R247, R14 ;  /* 0x0000000e00f77308 */ /* 0x000fe20000000800 */
[-C--:B------:R-:W-:Y:S01]  /*43c0*/  @!P0 ISETP.GE.AND P1, PT, R10, R163.reuse, PT ;  /* 0x000000a30a00820c */ /* 0x080fe20003f26270 */
[-C--:B------:R-:W-:Y:S01]  /*43d0*/  HMMA.16816.F32.BF16 R28, R100, R6.reuse, R28 ;  /* 0x00000006641c723c */ /* 0x080fe2000004181c */
[----:B------:R-:W-:Y:S01]  /*43e0*/  @!P0 ISETP.GE.AND P2, PT, R12, R163, PT ;  /* 0x000000a30c00820c */ /* 0x000fe20003f46270 */
[--C-:B------:R-:W-:Y:S01]  /*43f0*/  FFMA.FTZ R16, R16, c[0x0][0x23c], -R162.reuse ;  /* 0x00008f0010107a23 */ /* 0x100fe200000108a2 */
[----:B------:R-:W-:Y:S02]  /*4400*/  @!P0 FSEL R17, R17, -INF , !P1 ;  /* 0xff80000011118808 */ /* 0x000fe40004800000 */
[-C--:B------:R-:W-:Y:S02]  /*4410*/  @!P0 ISETP.GE.AND P1, PT, R9, R161.reuse, PT ;  /* 0x000000a10900820c */ /* 0x080fe40003f26270 */
[----:B------:R-:W-:Y:S01]  /*4420*/  @!P0 IADD3 R9, R0, 0x10, RZ ;  /* 0x0000001000098810 */ /* 0x000fe20007ffe0ff */
[----:B------:R-:W-:Y:S01]  /*4430*/  MUFU.EX2 R174, R16 ;  /* 0x0000001000ae7308 */ /* 0x000fe20000000800 */
[----:B------:R-:W-:Y:S01]  /*4440*/  @!P0 FSEL R18, R18, -INF , !P1 ;  /* 0xff80000012128808 */ /* 0x000fe20004800000 */
[C---:B------:R-:W-:Y:S01]  /*4450*/  HMMA.16816.F32.BF16 R32, R104.reuse, R6, R32 ;  /* 0x000000066820723c */ /* 0x040fe20000041820 */
[----:B------:R-:W-:Y:S01]  /*4460*/  @!P0 ISETP.GE.AND P1, PT, R10, R161, PT ;  /* 0x000000a10a00820c */ /* 0x000fe20003f26270 */
[----:B------:R-:W1:Y:S01]  /*4470*/  LDSM.16.M88.4 R4, [R145+0x6800] ;  /* 0x006800009104783b */ /* 0x000e620000000200 */
[----:B------:R-:W-:Y:S01]  /*4480*/  @!P0 IADD3 R10, R0, 0x11, RZ ;  /* 0x00000011000a8810 */ /* 0x000fe20007ffe0ff */
[----:B------:R-:W-:Y:S01]  /*4490*/  FFMA.FTZ R17, R17, c[0x0][0x23c], -R162 ;  /* 0x00008f0011117a23 */ /* 0x000fe200000108a2 */
[----:B------:R-:W-:Y:S01]  /*44a0*/  @!P0 FSEL R19, R19, -INF , !P1 ;  /* 0xff80000013138808 */ /* 0x000fe20004800000 */
[--C-:B------:R-:W-:Y:S01]  /*44b0*/  FFMA.FTZ R18, R18, c[0x0][0x23c], -R160.reuse ;  /* 0x00008f0012127a23 */ /* 0x100fe200000108a0 */
[-C--:B------:R-:W-:Y:S01]  /*44c0*/  @!P0 ISETP.GE.AND P1, PT, R9, R163.reuse, PT ;  /* 0x000000a30900820c */ /* 0x080fe20003f26270 */
[----:B------:R-:W-:Y:S04]  /*44d0*/  MUFU.EX2 R168, R17 ;  /* 0x0000001100a87308 */ /* 0x000fe80000000800 */
[----:B------:R-:W-:Y:S01]  /*44e0*/  @!P0 FSEL R20, R20, -INF , !P1 ;  /* 0xff80000014148808 */ /* 0x000fe20004800000 */
[----:B------:R-:W-:Y:S01]  /*44f0*/  FFMA.FTZ R19, R19, c[0x0][0x23c], -R160 ;  /* 0x00008f0013137a23 */ /* 0x000fe200000108a0 */
[----:B------:R-:W-:Y:S03]  /*4500*/  @!P0 ISETP.GE.AND P1, PT, R10, R163, PT ;  /* 0x000000a30a00820c */ /* 0x000fe60003f26270 */
[--C-:B------:R-:W-:Y:S01]  /*4510*/  FFMA.FTZ R20, R20, c[0x0][0x23c], -R162.reuse ;  /* 0x00008f0014147a23 */ /* 0x100fe200000108a2 */
[----:B------:R-:W-:Y:S01]  /*4520*/  MUFU.EX2 R227, R18 ;  /* 0x0000001200e37308 */ /* 0x000fe20000000800 */
[----:B------:R-:W-:Y:S02]  /*4530*/  @!P0 FSEL R21, R21, -INF , !P1 ;  /* 0xff80000015158808 */ /* 0x000fe40004800000 */
[-C--:B------:R-:W-:Y:S03]  /*4540*/  @!P0 ISETP.GE.AND P1, PT, R9, R161.reuse, PT ;  /* 0x000000a10900820c */ /* 0x080fe60003f26270 */
[----:B------:R-:W-:Y:S01]  /*4550*/  FFMA.FTZ R21, R21, c[0x0][0x23c], -R162 ;  /* 0x00008f0015157a23 */ /* 0x000fe200000108a2 */
[----:B------:R-:W-:Y:S02]  /*4560*/  @!P0 FSEL R22, R22, -INF , !P1 ;  /* 0xff80000016168808 */ /* 0x000fe40004800000 */
[----:B------:R-:W-:Y:S01]  /*4570*/  @!P0 ISETP.GE.AND P1, PT, R10, R161, PT ;  /* 0x000000a10a00820c */ /* 0x000fe20003f26270 */
[----:B------:R-:W-:Y:S02]  /*4580*/  MUFU.EX2 R226, R19 ;  /* 0x0000001300e27308 */ /* 0x000fe40000000800 */
[--C-:B------:R-:W-:Y:S01]  /*4590*/  FFMA.FTZ R22, R22, c[0x0][0x23c], -R160.reuse ;  /* 0x00008f0016167a23 */ /* 0x100fe200000108a0 */
[----:B------:R-:W-:Y:S02]  /*45a0*/  @!P0 FSEL R23, R23, -INF , !P1 ;  /* 0xff80000017178808 */ /* 0x000fe40004800000 */
[-C--:B------:R-:W-:Y:S03]  /*45b0*/  @!P0 ISETP.GE.AND P1, PT, R9, R108.reuse, PT ;  /* 0x0000006c0900820c */ /* 0x080fe60003f26270 */
[----:B------:R-:W-:Y:S01]  /*45c0*/  FFMA.FTZ R23, R23, c[0x0][0x23c], -R160 ;  /* 0x00008f0017177a23 */ /* 0x000fe200000108a0 */
[----:B------:R-:W-:Y:S01]  /*45d0*/  @!P0 FSEL R24, R24, -INF , !P1 ;  /* 0xff80000018188808 */ /* 0x000fe20004800000 */
[----:B------:R-:W-:Y:S01]  /*45e0*/  MUFU.EX2 R246, R15 ;  /* 0x0000000f00f67308 */ /* 0x000fe20000000800 */
[-C--:B------:R-:W-:Y:S01]  /*45f0*/  @!P0 ISETP.GE.AND P1, PT, R10, R108.reuse, PT ;  /* 0x0000006c0a00820c */ /* 0x080fe20003f26270 */
[-C--:B-1----:R-:W-:Y:S03]  /*4600*/  HMMA.16816.F32.BF16 R36, R104, R4.reuse, R36 ;  /* 0x000000046824723c */ /* 0x082fe60000041824 */
[----:B------:R-:W-:Y:S01]  /*4610*/  @!P0 FSEL R25, R25, -INF , !P1 ;  /* 0xff80000019198808 */ /* 0x000fe20004800000 */
[--C-:B------:R-:W-:Y:S01]  /*4620*/  FFMA.FTZ R24, R24, c[0x0][0x23c], -R159.reuse ;  /* 0x00008f0018187a23 */ /* 0x100fe2000001089f */
[-C--:B------:R-:W-:Y:S02]  /*4630*/  @!P0 ISETP.GE.AND P1, PT, R9, R109.reuse, PT ;  /* 0x0000006d0900820c */ /* 0x080fe40003f26270 */
[----:B------:R-:W-:Y:S01]  /*4640*/  @!P0 IADD3 R9, R0, 0x18, RZ ;  /* 0x0000001800098810 */ /* 0x000fe20007ffe0ff */
[----:B------:R-:W-:Y:S01]  /*4650*/  MUFU.EX2 R173, R20 ;  /* 0x0000001400ad7308 */ /* 0x000fe20000000800 */
[----:B------:R-:W-:Y:S01]  /*4660*/  @!P0 FSEL R26, R26, -INF , !P1 ;  /* 0xff8000001a1a8808 */ /* 0x000fe20004800000 */
[C---:B------:R-:W-:Y:S01]  /*4670*/  HMMA.16816.F32.BF16 R40, R100.reuse, R4, R40 ;  /* 0x000000046428723c */ /* 0x040fe20000041828 */
[-C--:B------:R-:W-:Y:S02]  /*4680*/  @!P0 ISETP.GE.AND P1, PT, R10, R109.reuse, PT ;  /* 0x0000006d0a00820c */ /* 0x080fe40003f26270 */
[----:B------:R-:W-:Y:S01]  /*4690*/  @!P0 IADD3 R10, R0, 0x19, RZ ;  /* 0x00000019000a8810 */ /* 0x000fe20007ffe0ff */
[--C-:B------:R-:W-:Y:S01]  /*46a0*/  FFMA.FTZ R25, R25, c[0x0][0x23c], -R159.reuse ;  /* 0x00008f0019197a23 */ /* 0x100fe2000001089f */
[----:B------:R-:W-:Y:S01]  /*46b0*/  @!P0 FSEL R27, R27, -INF , !P1 ;  /* 0xff8000001b1b8808 */ /* 0x000fe20004800000 */
[--C-:B------:R-:W-:Y:S02]  /*46c0*/  FFMA.FTZ R26, R26, c[0x0][0x23c], -R8.reuse ;  /* 0x00008f001a1a7a23 */ /* 0x100fe40000010808 */
[----:B------:R-:W-:Y:S01]  /*46d0*/  MUFU.EX2 R167, R21 ;  /* 0x0000001500a77308 */ /* 0x000fe20000000800 */
[-C--:B------:R-:W-:Y:S01]  /*46e0*/  @!P0 ISETP.GE.AND P1, PT, R9, R108.reuse, PT ;  /* 0x0000006c0900820c */ /* 0x080fe20003f26270 */
[-C--:B------:R-:W-:Y:S02]  /*46f0*/  HMMA.16816.F32.BF16 R44, R100, R6.reuse, R44 ;  /* 0x00000006642c723c */ /* 0x080fe4000004182c */
[--C-:B------:R-:W-:Y:S01]  /*4700*/  FFMA.FTZ R27, R27, c[0x0][0x23c], -R8.reuse ;  /* 0x00008f001b1b7a23 */ /* 0x100fe20000010808 */
[----:B------:R-:W-:Y:S02]  /*4710*/  @!P0 FSEL R28, R28, -INF , !P1 ;  /* 0xff8000001c1c8808 */ /* 0x000fe40004800000 */
[-C--:B------:R-:W-:Y:S03]  /*4720*/  @!P0 ISETP.GE.AND P1, PT, R10, R108.reuse, PT ;  /* 0x0000006c0a00820c */ /* 0x080fe60003f26270 */
[----:B------:R-:W-:Y:S01]  /*4730*/  MUFU.EX2 R224, R22 ;  /* 0x0000001600e07308 */ /* 0x000fe20000000800 */
[----:B------:R-:W-:Y:S01]  /*4740*/  @!P0 FSEL R29, R29, -INF , !P1 ;  /* 0xff8000001d1d8808 */ /* 0x000fe20004800000 */
[C---:B------:R-:W-:Y:S01]  /*4750*/  HMMA.16816.F32.BF16 R48, R104.reuse, R6, R48 ;  /* 0x000000066830723c */ /* 0x040fe20000041830 */
[-C--:B------:R-:W-:Y:S01]  /*4760*/  @!P0 ISETP.GE.AND P1, PT, R9, R109.reuse, PT ;  /* 0x0000006d0900820c */ /* 0x080fe20003f26270 */
[----:B------:R-:W1:Y:S01]  /*4770*/  LDSM.16.M88.4 R4, [R145+0x6c00] ;  /* 0x006c00009104783b */ /* 0x000e620000000200 */
[--C-:B------:R-:W-:Y:S02]  /*4780*/  FFMA.FTZ R28, R28, c[0x0][0x23c], -R159.reuse ;  /* 0x00008f001c1c7a23 */ /* 0x100fe4000001089f */
[----:B------:R-:W-:Y:S01]  /*4790*/  @!P0 FSEL R30, R30, -INF , !P1 ;  /* 0xff8000001e1e8808 */ /* 0x000fe20004800000 */
[--C-:B------:R-:W-:Y:S01]  /*47a0*/  FFMA.FTZ R29, R29, c[0x0][0x23c], -R159.reuse ;  /* 0x00008f001d1d7a23 */ /* 0x100fe2000001089f */
[----:B------:R-:W-:Y:S01]  /*47b0*/  @!P0 ISETP.GE.AND P1, PT, R10, R109, PT ;  /* 0x0000006d0a00820c */ /* 0x000fe20003f26270 */
[----:B------:R-:W-:Y:S04]  /*47c0*/  MUFU.EX2 R222, R23 ;  /* 0x0000001700de7308 */ /* 0x000fe80000000800 */
[----:B------:R-:W-:Y:S01]  /*47d0*/  @!P0 FSEL R31, R31, -INF , !P1 ;  /* 0xff8000001f1f8808 */ /* 0x000fe20004800000 */
[--C-:B------:R-:W-:Y:S01]  /*47e0*/  FFMA.FTZ R30, R30, c[0x0][0x23c], -R8.reuse ;  /* 0x00008f001e1e7a23 */ /* 0x100fe20000010808 */
[-C--:B------:R-:W-:Y:S03]  /*47f0*/  @!P0 ISETP.GE.AND P1, PT, R9, R163.reuse, PT ;  /* 0x000000a30900820c */ /* 0x080fe60003f26270 */
[----:B------:R-:W-:Y:S01]  /*4800*/  FFMA.FTZ R31, R31, c[0x0][0x23c], -R8 ;  /* 0x00008f001f1f7a23 */ /* 0x000fe20000010808 */
[----:B------:R-:W-:Y:S01]  /*4810*/  MUFU.EX2 R231, R24 ;  /* 0x0000001800e77308 */ /* 0x000fe20000000800 */
[----:B------:R-:W-:Y:S02]  /*4820*/  @!P0 FSEL R32, R32, -INF , !P1 ;  /* 0xff80000020208808 */ /* 0x000fe40004800000 */
[----:B------:R-:W-:Y:S03]  /*4830*/  @!P0 ISETP.GE.AND P1, PT, R10, R163, PT ;  /* 0x000000a30a00820c */ /* 0x000fe60003f26270 */
[----:B------:R-:W-:Y:S01]  /*4840*/  @!P0 FSEL R49, R49, -INF , !P2 ;  /* 0xff80000031318808 */ /* 0x000fe20005000000 */
[--C-:B------:R-:W-:Y:S01]  /*4850*/  FFMA.FTZ R32, R32, c[0x0][0x23c], -R162.reuse ;  /* 0x00008f0020207a23 */ /* 0x100fe200000108a2 */
[----:B------:R-:W-:Y:S02]  /*4860*/  @!P0 FSEL R33, R33, -INF , !P1 ;  /* 0xff80000021218808 */ /* 0x000fe40004800000 */
[----:B------:R-:W-:Y:S01]  /*4870*/  MUFU.EX2 R230, R25 ;  /* 0x0000001900e67308 */ /* 0x000fe20000000800 */
[-C--:B------:R-:W-:Y:S01]  /*4880*/  @!P0 ISETP.GE.AND P1, PT, R9, R161.reuse, PT ;  /* 0x000000a10900820c */ /* 0x080fe20003f26270 */
[--C-:B------:R-:W-:Y:S01]  /*4890*/  FFMA.FTZ R49, R49, c[0x0][0x23c], -R162.reuse ;  /* 0x00008f0031317a23 */ /* 0x100fe200000108a2 */
[----:B------:R-:W-:Y:S01]  /*48a0*/  @!P0 IADD3 R9, R0, 0x20, RZ ;  /* 0x0000002000098810 */ /* 0x000fe20007ffe0ff */
[----:B------:R-:W-:Y:S01]  /*48b0*/  FFMA.FTZ R33, R33, c[0x0][0x23c], -R162 ;  /* 0x00008f0021217a23 */ /* 0x000fe200000108a2 */
[----:B------:R-:W-:Y:S02]  /*48c0*/  @!P0 FSEL R34, R34, -INF , !P1 ;  /* 0xff80000022228808 */ /* 0x000fe40004800000 */
[----:B------:R-:W-:Y:S02]  /*48d0*/  @!P0 ISETP.GE.AND P1, PT, R10, R161, PT ;  /* 0x000000a10a00820c */ /* 0x000fe40003f26270 */
[----:B------:R-:W-:Y:S01]  /*48e0*/  @!P0 IADD3 R10, R0, 0x21, RZ ;  /* 0x00000021000a8810 */ /* 0x000fe20007ffe0ff */
[----:B------:R-:W-:Y:S01]  /*48f0*/  MUFU.EX2 R172, R32 ;  /* 0x0000002000ac7308 */ /* 0x000fe20000000800 */
[----:B------:R-:W-:Y:S01]  /*4900*/  @!P0 FSEL R35, R35, -INF , !P1 ;  /* 0xff80000023238808 */ /* 0x000fe20004800000 */
[--C-:B------:R-:W-:Y:S01]  /*4910*/  FFMA.FTZ R34, R34, c[0x0][0x23c], -R160.reuse ;  /* 0x00008f0022227a23 */ /* 0x100fe200000108a0 */
[-C--:B------:R-:W-:Y:S01]  /*4920*/  @!P0 ISETP.GE.AND P1, PT, R9, R163.reuse, PT ;  /* 0x000000a30900820c */ /* 0x080fe20003f26270 */
[-C--:B-1----:R-:W-:Y:S02]  /*4930*/  HMMA.16816.F32.BF16 R52, R104, R4.reuse, R52 ;  /* 0x000000046834723c */ /* 0x082fe40000041834 */
[----:B------:R-:W-:Y:S01]  /*4940*/  FFMA.FTZ R35, R35, c[0x0][0x23c], -R160 ;  /* 0x00008f0023237a23 */ /* 0x000fe200000108a0 */
[----:B------:R-:W-:Y:S02]  /*4950*/  @!P0 FSEL R36, R36, -INF , !P1 ;  /* 0xff80000024248808 */ /* 0x000fe40004800000 */
[----:B------:R-:W-:Y:S01]  /*4960*/  @!P0 ISETP.GE.AND P1, PT, R10, R163, PT ;  /* 0x000000a30a00820c */ /* 0x000fe20003f26270 */
[----:B------:R-:W-:Y:S02]  /*4970*/  MUFU.EX2 R206, R33 ;  /* 0x0000002100ce7308 */ /* 0x000fe40000000800 */
[C---:B------:R-:W-:Y:S01]  /*4980*/  HMMA.16816.F32.BF16 R56, R100.reuse, R4, R56 ;  /* 0x000000046438723c */ /* 0x040fe20000041838 */
[----:B------:R-:W-:Y:S02]  /*4990*/  @!P0 FSEL R37, R37, -INF , !P1 ;  /* 0xff80000025258808 */ /* 0x000fe40004800000 */
[-C--:B------:R-:W-:Y:S01]  /*49a0*/  @!P0 ISETP.GE.AND P1, PT, R9, R161.reuse, PT ;  /* 0x000000a10900820c */ /* 0x080fe20003f26270 */
[--C-:B------:R-:W-:Y:S02]  /*49b0*/  FFMA.FTZ R36, R36, c[0x0][0x23c], -R162.reuse ;  /* 0x00008f0024247a23 */ /* 0x100fe400000108a2 */
[----:B------:R-:W-:Y:S01]  /*49c0*/  FFMA.FTZ R37, R37, c[0x0][0x23c], -R162 ;  /* 0x00008f0025257a23 */ /* 0x000fe200000108a2 */
[----:B------:R-:W-:Y:S01]  /*49d0*/  @!P0 FSEL R38, R38, -INF , !P1 ;  /* 0xff80000026268808 */ /* 0x000fe20004800000 */
[----:B------:R-:W-:Y:S01]  /*49e0*/  MUFU.EX2 R213, R34 ;  /* 0x0000002200d57308 */ /* 0x000fe20000000800 */
[-C--:B------:R-:W-:Y:S01]  /*49f0*/  @!P0 ISETP.GE.AND P1, PT, R10, R161.reuse, PT ;  /* 0x000000a10a00820c */ /* 0x080fe20003f26270 */
[-C--:B------:R-:W-:Y:S02]  /*4a00*/  HMMA.16816.F32.BF16 R60, R100, R6.reuse, R60 ;  /* 0x00000006643c723c */ /* 0x080fe4000004183c */
[----:B------:R-:W-:Y:S01]  /*4a10*/  @!P0 IADD3 R4, R0, 0x38, RZ ;  /* 0x0000003800048810 */ /* 0x000fe20007ffe0ff */
[--C-:B------:R-:W-:Y:S01]  /*4a20*/  FFMA.FTZ R38, R38, c[0x0][0x23c], -R160.reuse ;  /* 0x00008f0026267a23 */ /* 0x100fe200000108a0 */
[----:B------:R-:W-:Y:S02]  /*4a30*/  @!P0 FSEL R39, R39, -INF , !P1 ;  /* 0xff80000027278808 */ /* 0x000fe40004800000 */
[-C--:B------:R-:W-:Y:S02]  /*4a40*/  @!P0 ISETP.GE.AND P1, PT, R9, R108.reuse, PT ;  /* 0x0000006c0900820c */ /* 0x080fe40003f26270 */
[----:B------:R-:W-:Y:S01]  /*4a50*/  MUFU.EX2 R212, R35 ;  /* 0x0000002300d47308 */ /* 0x000fe20000000800 */
[----:B------:R-:W-:Y:S01]  /*4a60*/  @!P0 ISETP.GE.AND P3, PT, R4, R161, PT ;  /* 0x000000a10400820c */ /* 0x000fe20003f66270 */
[----:B------:R-:W-:Y:S02]  /*4a70*/  HMMA.16816.F32.BF16 R64, R104, R6, R64 ;  /* 0x000000066840723c */ /* 0x000fe40000041840 */
[----:B------:R-:W-:Y:S01]  /*4a80*/  @!P0 FSEL R40, R40, -INF , !P1 ;  /* 0xff80000028288808 */ /* 0x000fe20004800000 */
[----:B------:R-:W-:Y:S01]  /*4a90*/  FFMA.FTZ R39, R39, c[0x0][0x23c], -R160 ;  /* 0x00008f0027277a23 */ /* 0x000fe200000108a0 */
[-C--:B------:R-:W-:Y:S02]  /*4aa0*/  @!P0 ISETP.GE.AND P1, PT, R10, R108.reuse, PT ;  /* 0x0000006c0a00820c */ /* 0x080fe40003f26270 */
[----:B----4-:R-:W-:Y:S01]  /*4ab0*/  F2FP.BF16.PACK_AB R5, R244, R245 ;  /* 0x000000f5f405723e */ /* 0x010fe200000010ff */
[--C-:B------:R-:W-:Y:S01]  /*4ac0*/  FFMA.FTZ R40, R40, c[0x0][0x23c], -R159.reuse ;  /* 0x00008f0028287a23 */ /* 0x100fe2000001089f */
[----:B------:R-:W-:Y:S01]  /*4ad0*/  MUFU.EX2 R238, R26 ;  /* 0x0000001a00ee7308 */ /* 0x000fe20000000800 */
[----:B------:R-:W-:Y:S02]  /*4ae0*/  @!P0 FSEL R41, R41, -INF , !P1 ;  /* 0xff80000029298808 */ /* 0x000fe40004800000 */
[-C--:B------:R-:W-:Y:S02]  /*4af0*/  @!P0 ISETP.GE.AND P1, PT, R9, R109.reuse, PT ;  /* 0x0000006d0900820c */ /* 0x080fe40003f26270 */
[----:B------:R-:W-:Y:S01]  /*4b00*/  @!P0 IADD3 R9, R0, 0x28, RZ ;  /* 0x0000002800098810 */ /* 0x000fe20007ffe0ff */
[--C-:B------:R-:W-:Y:S01]  /*4b10*/  FFMA.FTZ R41, R41, c[0x0][0x23c], -R159.reuse ;  /* 0x00008f0029297a23 */ /* 0x100fe2000001089f */
[----:B------:R-:W-:Y:S02]  /*4b20*/  @!P0 FSEL R42, R42, -INF , !P1 ;  /* 0xff8000002a2a8808 */ /* 0x000fe40004800000 */
[----:B------:R-:W-:Y:S01]  /*4b30*/  @!P0 ISETP.GE.AND P1, PT, R10, R109, PT ;  /* 0x0000006d0a00820c */ /* 0x000fe20003f26270 */
[----:B------:R-:W-:Y:S01]  /*4b40*/  MUFU.EX2 R239, R27 ;  /* 0x0000001b00ef7308 */ /* 0x000fe20000000800 */
[----:B------:R-:W-:Y:S01]  /*4b50*/  F2FP.BF16.PACK_AB R6, R240, R241 ;  /* 0x000000f1f006723e */ /* 0x000fe200000010ff */
[--C-:B------:R-:W-:Y:S01]  /*4b60*/  FFMA.FTZ R42, R42, c[0x0][0x23c], -R8.reuse ;  /* 0x00008f002a2a7a23 */ /* 0x100fe20000010808 */
[----:B------:R-:W-:Y:S02]  /*4b70*/  @!P0 FSEL R43, R43, -INF , !P1 ;  /* 0xff8000002b2b8808 */ /* 0x000fe40004800000 */
[-C--:B------:R-:W-:Y:S01]  /*4b80*/  @!P0 ISETP.GE.AND P1, PT, R9, R108.reuse, PT ;  /* 0x0000006c0900820c */ /* 0x080fe20003f26270 */
[----:B------:R1:W-:Y:S01]  /*4b90*/  STS [R183+0x10400], R6 ;  /* 0x01040006b7007388 */ /* 0x0003e20000000800 */
[----:B------:R-:W-:Y:S01]  /*4ba0*/  @!P0 FSEL R66, R66, -INF , !P3 ;  /* 0xff80000042428808 */ /* 0x000fe20005800000 */
[----:B------:R-:W-:Y:S01]  /*4bb0*/  FFMA.FTZ R43, R43, c[0x0][0x23c], -R8 ;  /* 0x00008f002b2b7a23 */ /* 0x000fe20000010808 */
[----:B------:R-:W-:Y:S01]  /*4bc0*/  @!P0 FSEL R44, R44, -INF , !P1 ;  /* 0xff8000002c2c8808 */ /* 0x000fe20004800000 */
[----:B------:R-:W-:Y:S01]  /*4bd0*/  MUFU.EX2 R229, R28 ;  /* 0x0000001c00e57308 */ /* 0x000fe20000000800 */
[----:B------:R-:W-:Y:S01]  /*4be0*/  @!P0 ISETP.GE.AND P1, PT, R12, R108, PT ;  /* 0x0000006c0c00820c */ /* 0x000fe20003f26270 */
[----:B------:R-:W-:Y:S02]  /*4bf0*/  FFMA.FTZ R66, R66, c[0x0][0x23c], -R160 ;  /* 0x00008f0042427a23 */ /* 0x000fe400000108a0 */
[--C-:B------:R-:W-:Y:S01]  /*4c00*/  FFMA.FTZ R44, R44, c[0x0][0x23c], -R159.reuse ;  /* 0x00008f002c2c7a23 */ /* 0x100fe2000001089f */
[----:B------:R-:W-:Y:S02]  /*4c10*/  @!P0 FSEL R45, R45, -INF , !P1 ;  /* 0xff8000002d2d8808 */ /* 0x000fe40004800000 */
[-C--:B------:R-:W-:Y:S03]  /*4c20*/  @!P0 ISETP.GE.AND P1, PT, R9, R109.reuse, PT ;  /* 0x0000006d0900820c */ /* 0x080fe60003f26270 */
[----:B------:R-:W-:Y:S01]  /*4c30*/  MUFU.EX2 R191, R66 ;  /* 0x0000004200bf7308 */ /* 0x000fe20000000800 */
[----:B------:R-:W-:Y:S01]  /*4c40*/  @!P0 FSEL R46, R46, -INF , !P1 ;  /* 0xff8000002e2e8808 */ /* 0x000fe20004800000 */
[--C-:B------:R-:W-:Y:S01]  /*4c50*/  FFMA.FTZ R45, R45, c[0x0][0x23c], -R159.reuse ;  /* 0x00008f002d2d7a23 */ /* 0x100fe2000001089f */
[----:B------:R-:W-:Y:S03]  /*4c60*/  @!P0 ISETP.GE.AND P1, PT, R12, R109, PT ;  /* 0x0000006d0c00820c */ /* 0x000fe60003f26270 */
[--C-:B------:R-:W-:Y:S01]  /*4c70*/  FFMA.FTZ R46, R46, c[0x0][0x23c], -R8.reuse ;  /* 0x00008f002e2e7a23 */ /* 0x100fe20000010808 */
[----:B------:R-:W-:Y:S02]  /*4c80*/  @!P0 FSEL R47, R47, -INF , !P1 ;  /* 0xff8000002f2f8808 */ /* 0x000fe40004800000 */
[----:B------:R-:W-:Y:S01]  /*4c90*/  @!P0 ISETP.GE.AND P1, PT, R9, R163, PT ;  /* 0x000000a30900820c */ /* 0x000fe20003f26270 */
[----:B------:R-:W-:Y:S01]  /*4ca0*/  MUFU.EX2 R228, R29 ;  /* 0x0000001d00e47308 */ /* 0x000fe20000000800 */
[----:B-1----:R-:W-:Y:S01]  /*4cb0*/  F2FP.BF16.PACK_AB R6, R249, R248 ;  /* 0x000000f8f906723e */ /* 0x002fe200000010ff */
[----:B------:R-:W-:Y:S01]  /*4cc0*/  FFMA.FTZ R47, R47, c[0x0][0x23c], -R8 ;  /* 0x00008f002f2f7a23 */ /* 0x000fe20000010808 */
[----:B------:R-:W-:Y:S02]  /*4cd0*/  @!P0 FSEL R48, R48, -INF , !P1 ;  /* 0xff80000030308808 */ /* 0x000fe40004800000 */
[----:B------:R-:W-:Y:S03]  /*4ce0*/  IADD3 R10, P1, R252, UR13, RZ ;  /* 0x0000000dfc0a7c10 */ /* 0x000fe6000ff3e0ff */
[----:B------:R-:W-:Y:S01]  /*4cf0*/  FFMA.FTZ R48, R48, c[0x0][0x23c], -R162 ;  /* 0x00008f0030307a23 */ /* 0x000fe200000108a2 */
[----:B------:R-:W-:Y:S01]  /*4d00*/  IADD3.X R11, R251, UR12, RZ, P1, !PT ;  /* 0x0000000cfb0b7c10 */ /* 0x000fe20008ffe4ff */
[----:B------:R-:W-:Y:S01]  /*4d10*/  MUFU.EX2 R233, R30 ;  /* 0x0000001e00e97308 */ /* 0x000fe20000000800 */
[-C--:B------:R-:W-:Y:S02]  /*4d20*/  @!P0 ISETP.GE.AND P1, PT, R9, R161.reuse, PT ;  /* 0x000000a10900820c */ /* 0x080fe40003f26270 */
[----:B------:R-:W-:Y:S01]  /*4d30*/  @!P0 IADD3 R9, R0, 0x30, RZ ;  /* 0x0000003000098810 */ /* 0x000fe20007ffe0ff */
[----:B------:R1:W2:Y:S01]  /*4d40*/  LDG.E R165, [R10.64] ;  /* 0x000000220aa57981 */ /* 0x0002a2000c1e1900 */
[----:B------:R-:W-:Y:S02]  /*4d50*/  @!P0 FSEL R50, R50, -INF , !P1 ;  /* 0xff80000032328808 */ /* 0x000fe40004800000 */
[----:B------:R-:W-:Y:S01]  /*4d60*/  @!P0 ISETP.GE.AND P1, PT, R12, R161, PT ;  /* 0x000000a10c00820c */ /* 0x000fe20003f26270 */
[----:B------:R1:W3:Y:S01]  /*4d70*/  LDG.E R164, [R10.64+0x20] ;  /* 0x000020220aa47981 */ /* 0x0002e2000c1e1900 */
[----:B------:R-:W-:Y:S01]  /*4d80*/  @!P0 IADD3 R12, R0, 0x31, RZ ;  /* 0x00000031000c8810 */ /* 0x000fe20007ffe0ff */
[----:B------:R-:W-:Y:S01]  /*4d90*/  MUFU.EX2 R232, R31 ;  /* 0x0000001f00e87308 */ /* 0x000fe20000000800 */
[----:B------:R-:W-:Y:S01]  /*4da0*/  @!P0 FSEL R51, R51, -INF , !P1 ;  /* 0xff80000033338808 */ /* 0x000fe20004800000 */
[----:B------:R1:W4:Y:S01]  /*4db0*/  LDG.E R111, [R10.64+0x100] ;  /* 0x000100220a6f7981 */ /* 0x000322000c1e1900 */
[-C--:B------:R-:W-:Y:S01]  /*4dc0*/  @!P0 ISETP.GE.AND P1, PT, R9, R163.reuse, PT ;  /* 0x000000a30900820c */ /* 0x080fe20003f26270 */
[--C-:B------:R-:W-:Y:S01]  /*4dd0*/  FFMA.FTZ R50, R50, c[0x0][0x23c], -R160.reuse ;  /* 0x00008f0032327a23 */ /* 0x100fe200000108a0 */
[----:B------:R-:W-:Y:S01]  /*4de0*/  @!P0 IADD3 R0, R0, 0x39, RZ ;  /* 0x0000003900008810 */ /* 0x000fe20007ffe0ff */
[----:B------:R1:W2:Y:S01]  /*4df0*/  LDG.E R110, [R10.64+0x120] ;  /* 0x000120220a6e7981 */ /* 0x0002a2000c1e1900 */
[----:B------:R-:W-:Y:S01]  /*4e00*/  @!P0 FSEL R52, R52, -INF , !P1 ;  /* 0xff80000034348808 */ /* 0x000fe20004800000 */
[----:B------:R-:W-:Y:S01]  /*4e10*/  FFMA.FTZ R51, R51, c[0x0][0x23c], -R160 ;  /* 0x00008f0033337a23 */ /* 0x000fe200000108a0 */
[-C--:B------:R-:W-:Y:S01]  /*4e20*/  @!P0 ISETP.GE.AND P1, PT, R12, R163.reuse, PT ;  /* 0x000000a30c00820c */ /* 0x080fe20003f26270 */
[----:B------:R-:W-:Y:S01]  /*4e30*/  MUFU.EX2 R171, R36 ;  /* 0x0000002400ab7308 */ /* 0x000fe20000000800 */
[----:B------:R-:W-:Y:S01]  /*4e40*/  @!P0 ISETP.GE.AND P4, PT, R0, R163, PT ;  /* 0x000000a30000820c */ /* 0x000fe20003f86270 */
[--C-:B------:R-:W-:Y:S01]  /*4e50*/  FFMA.FTZ R52, R52, c[0x0][0x23c], -R162.reuse ;  /* 0x00008f0034347a23 */ /* 0x100fe200000108a2 */
[----:B------:R-:W-:Y:S02]  /*4e60*/  @!P0 FSEL R53, R53, -INF , !P1 ;  /* 0xff80000035358808 */ /* 0x000fe40004800000 */
[-C--:B------:R-:W-:Y:S02]  /*4e70*/  @!P0 ISETP.GE.AND P1, PT, R9, R161.reuse, PT ;  /* 0x000000a10900820c */ /* 0x080fe40003f26270 */
[-C--:B------:R-:W-:Y:S01]  /*4e80*/  @!P0 ISETP.GE.AND P2, PT, R0, R161.reuse, PT ;  /* 0x000000a10000820c */ /* 0x080fe20003f46270 */
[----:B------:R-:W-:Y:S01]  /*4e90*/  FFMA.FTZ R53, R53, c[0x0][0x23c], -R162 ;  /* 0x00008f0035357a23 */ /* 0x000fe200000108a2 */
[----:B------:R-:W-:Y:S01]  /*4ea0*/  @!P0 FSEL R54, R54, -INF , !P1 ;  /* 0xff80000036368808 */ /* 0x000fe20004800000 */
[----:B------:R-:W-:Y:S01]  /*4eb0*/  MUFU.EX2 R203, R37 ;  /* 0x0000002500cb7308 */ /* 0x000fe20000000800 */
[----:B------:R-:W-:Y:S02]  /*4ec0*/  @!P0 ISETP.GE.AND P1, PT, R12, R161, PT ;  /* 0x000000a10c00820c */ /* 0x000fe40003f26270 */
[----:B------:R-:W-:Y:S01]  /*4ed0*/  @!P0 FSEL R65, R65, -INF , !P4 ;  /* 0xff80000041418808 */ /* 0x000fe20006000000 */
[--C-:B------:R-:W-:Y:S01]  /*4ee0*/  FFMA.FTZ R54, R54, c[0x0][0x23c], -R160.reuse ;  /* 0x00008f0036367a23 */ /* 0x100fe200000108a0 */
[----:B------:R-:W-:Y:S02]  /*4ef0*/  @!P0 FSEL R55, R55, -INF , !P1 ;  /* 0xff80000037378808 */ /* 0x000fe40004800000 */
[-C--:B------:R-:W-:Y:S02]  /*4f00*/  @!P0 ISETP.GE.AND P1, PT, R9, R108.reuse, PT ;  /* 0x0000006c0900820c */ /* 0x080fe40003f26270 */
[----:B------:R-:W-:Y:S01]  /*4f10*/  @!P0 FSEL R67, R67, -INF , !P2 ;  /* 0xff80000043438808 */ /* 0x000fe20005000000 */
[----:B------:R-:W-:Y:S01]  /*4f20*/  MUFU.EX2 R211, R38 ;  /* 0x0000002600d37308 */ /* 0x000fe20000000800 */
[--C-:B------:R-:W-:Y:S01]  /*4f30*/  FFMA.FTZ R55, R55, c[0x0][0x23c], -R160.reuse ;  /* 0x00008f0037377a23 */ /* 0x100fe200000108a0 */
[----:B------:R-:W-:Y:S02]  /*4f40*/  @!P0 FSEL R56, R56, -INF , !P1 ;  /* 0xff80000038388808 */ /* 0x000fe40004800000 */
[-C--:B------:R-:W-:Y:S01]  /*4f50*/  @!P0 ISETP.GE.AND P1, PT, R12, R108.reuse, PT ;  /* 0x0000006c0c00820c */ /* 0x080fe20003f26270 */
[----:B------:R-:W-:Y:S02]  /*4f60*/  FFMA.FTZ R160, R67, c[0x0][0x23c], -R160 ;  /* 0x00008f0043a07a23 */ /* 0x000fe400000108a0 */
[--C-:B------:R-:W-:Y:S01]  /*4f70*/  FFMA.FTZ R56, R56, c[0x0][0x23c], -R159.reuse ;  /* 0x00008f0038387a23 */ /* 0x100fe2000001089f */
[----:B------:R-:W-:Y:S02]  /*4f80*/  @!P0 FSEL R57, R57, -INF , !P1 ;  /* 0xff80000039398808 */ /* 0x000fe40004800000 */
[----:B------:R-:W1:Y:S01]  /*4f90*/  MUFU.EX2 R210, R39 ;  /* 0x0000002700d27308 */ /* 0x000e620000000800 */
[-C--:B------:R-:W-:Y:S02]  /*4fa0*/  @!P0 ISETP.GE.AND P1, PT, R9, R109.reuse, PT ;  /* 0x0000006d0900820c */ /* 0x080fe40003f26270 */
[--C-:B------:R-:W-:Y:S02]  /*4fb0*/  FFMA.FTZ R57, R57, c[0x0][0x23c], -R159.reuse ;  /* 0x00008f0039397a23 */ /* 0x100fe4000001089f */
[----:B------:R-:W-:Y:S02]  /*4fc0*/  @!P0 FSEL R58, R58, -INF , !P1 ;  /* 0xff8000003a3a8808 */ /* 0x000fe40004800000 */
[-C--:B------:R-:W-:Y:S03]  /*4fd0*/  @!P0 ISETP.GE.AND P1, PT, R12, R109.reuse, PT ;  /* 0x0000006d0c00820c */ /* 0x080fe60003f26270 */
[--C-:B------:R-:W-:Y:S01]  /*4fe0*/  FFMA.FTZ R58, R58, c[0x0][0x23c], -R8.reuse ;  /* 0x00008f003a3a7a23 */ /* 0x100fe20000010808 */
[----:B------:R-:W-:Y:S01]  /*4ff0*/  @!P0 FSEL R59, R59, -INF , !P1 ;  /* 0xff8000003b3b8808 */ /* 0x000fe20004800000 */
[----:B------:R-:W-:Y:S01]  /*5000*/  MUFU.EX2 R170, R48 ;  /* 0x0000003000aa7308 */ /* 0x000fe20000000800 */
[-C--:B------:R-:W-:Y:S03]  /*5010*/  @!P0 ISETP.GE.AND P1, PT, R4, R108.reuse, PT ;  /* 0x0000006c0400820c */ /* 0x080fe60003f26270 */
[--C-:B------:R-:W-:Y:S01]  /*5020*/  FFMA.FTZ R59, R59, c[0x0][0x23c], -R8.reuse ;  /* 0x00008f003b3b7a23 */ /* 0x100fe20000010808 */
[----:B------:R-:W-:Y:S02]  /*5030*/  @!P0 FSEL R60, R60, -INF , !P1 ;  /* 0xff8000003c3c8808 */ /* 0x000fe40004800000 */
[----:B------:R-:W-:Y:S03]  /*5040*/  @!P0 ISETP.GE.AND P1, PT, R0, R108, PT ;  /* 0x0000006c0000820c */ /* 0x000fe60003f26270 */
[--C-:B------:R-:W-:Y:S01]  /*5050*/  FFMA.FTZ R60, R60, c[0x0][0x23c], -R159.reuse ;  /* 0x00008f003c3c7a23 */ /* 0x100fe2000001089f */
[----:B------:R-:W-:Y:S01]  /*5060*/  @!P0 FSEL R61, R61, -INF , !P1 ;  /* 0xff8000003d3d8808 */ /* 0x000fe20004800000 */
[----:B------:R-:W-:Y:S01]  /*5070*/  MUFU.EX2 R194, R49 ;  /* 0x0000003100c27308 */ /* 0x000fe20000000800 */
[----:B------:R-:W-:Y:S02]  /*5080*/  @!P0 ISETP.GE.AND P1, PT, R4, R109, PT ;  /* 0x0000006d0400820c */ /* 0x000fe40003f26270 */
[----:B-1----:R-:W-:Y:S01]  /*5090*/  F2FP.BF16.PACK_AB R7, R210, R211 ;  /* 0x000000d3d207723e */ /* 0x002fe200000010ff */
[----:B------:R-:W-:Y:S01]  /*50a0*/  FFMA.FTZ R159, R61, c[0x0][0x23c], -R159 ;  /* 0x00008f003d9f7a23 */ /* 0x000fe2000001089f */
[----:B------:R-:W-:Y:S02]  /*50b0*/  @!P0 FSEL R62, R62, -INF , !P1 ;  /* 0xff8000003e3e8808 */ /* 0x000fe40004800000 */
[----:B------:R-:W-:Y:S02]  /*50c0*/  @!P0 ISETP.GE.AND P1, PT, R4, R163, PT ;  /* 0x000000a30400820c */ /* 0x000fe40003f26270 */
[----:B------:R-:W-:Y:S01]  /*50d0*/  F2FP.BF16.PACK_AB R4, R169, R175 ;  /* 0x000000afa904723e */ /* 0x000fe200000010ff */
[----:B------:R-:W-:Y:S01]  /*50e0*/  FFMA.FTZ R62, R62, c[0x0][0x23c], -R8 ;  /* 0x00008f003e3e7a23 */ /* 0x000fe20000010808 */
[----:B------:R-:W-:Y:S01]  /*50f0*/  @!P0 FSEL R64, R64, -INF , !P1 ;  /* 0xff80000040408808 */ /* 0x000fe20004800000 */
[----:B------:R-:W-:Y:S01]  /*5100*/  MUFU.EX2 R201, R50 ;  /* 0x0000003200c97308 */ /* 0x000fe20000000800 */
[----:B------:R-:W-:Y:S01]  /*5110*/  @!P0 ISETP.GE.AND P1, PT, R0, R109, PT ;  /* 0x0000006d0000820c */ /* 0x000fe20003f26270 */
[----:B------:R1:W-:Y:S01]  /*5120*/  STS [R183+0x10000], R4 ;  /* 0x01000004b7007388 */ /* 0x0003e20000000800 */
[----:B------:R-:W-:Y:S01]  /*5130*/  F2FP.BF16.PACK_AB R0, R226, R227 ;  /* 0x000000e3e200723e */ /* 0x000fe200000010ff */
[--C-:B------:R-:W-:Y:S01]  /*5140*/  FFMA.FTZ R64, R64, c[0x0][0x23c], -R162.reuse ;  /* 0x00008f0040407a23 */ /* 0x100fe200000108a2 */
[----:B------:R-:W-:Y:S01]  /*5150*/  @!P0 FSEL R63, R63, -INF , !P1 ;  /* 0xff8000003f3f8808 */ /* 0x000fe20004800000 */
[----:B------:R-:W-:Y:S01]  /*5160*/  FFMA.FTZ R162, R65, c[0x0][0x23c], -R162 ;  /* 0x00008f0041a27a23 */ /* 0x000fe200000108a2 */
[----:B------:R-:W-:Y:S01]  /*5170*/  PLOP3.LUT P1, PT, PT, PT, UP3, 0x80, 0x0 ;  /* 0x000000000000781c */ /* 0x000fe20003f2f038 */
[----:B------:R1:W-:Y:S02]  /*5180*/  STS [R181+0x10400], R0 ;  /* 0x01040000b5007388 */ /* 0x0003e40000000800 */
[----:B------:R-:W-:Y:S01]  /*5190*/  FFMA.FTZ R8, R63, c[0x0][0x23c], -R8 ;  /* 0x00008f003f087a23 */ /* 0x000fe20000010808 */
[----:B------:R-:W-:Y:S10]  /*51a0*/  MUFU.EX2 R200, R51 ;  /* 0x0000003300c87308 */ /* 0x000ff40000000800 */
[----:B------:R-:W-:Y:S01]  /*51b0*/  MUFU.EX2 R217, R40 ;  /* 0x0000002800d97308 */ /* 0x000fe20000000800 */
[----:B-1----:R-:W-:Y:S09]  /*51c0*/  F2FP.BF16.PACK_AB R4, R168, R174 ;  /* 0x000000aea804723e */ /* 0x002ff200000010ff */
[----:B------:R-:W1:Y:S01]  /*51d0*/  MUFU.EX2 R216, R41 ;  /* 0x0000002900d87308 */ /* 0x000e620000000800 */
[----:B------:R1:W-:Y:S01]  /*51e0*/  STS [R181+0x10000], R4 ;  /* 0x01000004b5007388 */ /* 0x0003e20000000800 */
[----:B------:R-:W-:Y:S03]  /*51f0*/  F2FP.BF16.PACK_AB R0, R167, R173 ;  /* 0x000000ada700723e */ /* 0x000fe600000010ff */
[----:B------:R1:W-:Y:S04]  /*5200*/  STS [R183+0x12000], R5 ;  /* 0x01200005b7007388 */ /* 0x0003e80000000800 */
[----:B------:R1:W-:Y:S01]  /*5210*/  STS [R183+0x12400], R6 ;  /* 0x01240006b7007388 */ /* 0x0003e20000000800 */
[----:B------:R-:W-:Y:S10]  /*5220*/  MUFU.EX2 R223, R42 ;  /* 0x0000002a00df7308 */ /* 0x000ff40000000800 */
[----:B------:R-:W1:Y:S02]  /*5230*/  MUFU.EX2 R225, R43 ;  /* 0x0000002b00e17308 */ /* 0x000e640000000800 */
[----:B-1----:R-:W-:Y:S02]  /*5240*/  F2FP.BF16.PACK_AB R4, R246, R247 ;  /* 0x000000f7f604723e */ /* 0x002fe400000010ff */
[----:B------:R-:W-:Y:S03]  /*5250*/  F2FP.BF16.PACK_AB R5, R242, R243 ;  /* 0x000000f3f205723e */ /* 0x000fe600000010ff */
[----:B------:R1:W-:Y:S03]  /*5260*/  STS [R181+0x12400], R4 ;  /* 0x01240004b5007388 */ /* 0x0003e60000000800 */
[----:B------:R-:W-:Y:S01]  /*5270*/  MUFU.EX2 R215, R44 ;  /* 0x0000002c00d77308 */ /* 0x000fe20000000800 */
[----:B------:R-:W-:Y:S01]  /*5280*/  F2FP.BF16.PACK_AB R6, R222, R224 ;  /* 0x000000e0de06723e */ /* 0x000fe200000010ff */
[----:B------:R1:W-:Y:S04]  /*5290*/  STS [R181+0x12000], R5 ;  /* 0x01200005b5007388 */ /* 0x0003e80000000800 */
[----:B------:R1:W-:Y:S04]  /*52a0*/  STS [R182+0x10000], R0 ;  /* 0x01000000b6007388 */ /* 0x0003e80000000800 */
[----:B------:R-:W1:Y:S01]  /*52b0*/  MUFU.EX2 R214, R45 ;  /* 0x0000002d00d67308 */ /* 0x000e620000000800 */
[----:B------:R1:W-:Y:S09]  /*52c0*/  STS [R182+0x10400], R6 ;  /* 0x01040006b6007388 */ /* 0x0003f20000000800 */
[----:B------:R-:W-:Y:S01]  /*52d0*/  MUFU.EX2 R221, R46 ;  /* 0x0000002e00dd7308 */ /* 0x000fe20000000800 */
[----:B-1----:R-:W-:Y:S02]  /*52e0*/  F2FP.BF16.PACK_AB R4, R206, R172 ;  /* 0x000000acce04723e */ /* 0x002fe400000010ff */
[----:B------:R-:W-:Y:S03]  /*52f0*/  F2FP.BF16.PACK_AB R5, R230, R231 ;  /* 0x000000e7e605723e */ /* 0x000fe600000010ff */
[----:B------:R1:W-:Y:S04]  /*5300*/  STS [R180+0x10000], R4 ;  /* 0x01000004b4007388 */ /* 0x0003e80000000800 */
[----:B------:R-:W-:Y:S01]  /*5310*/  MUFU.EX2 R220, R47 ;  /* 0x0000002f00dc7308 */ /* 0x000fe20000000800 */
[----:B------:R-:W-:Y:S02]  /*5320*/  F2FP.BF16.PACK_AB R0, R212, R213 ;  /* 0x000000d5d400723e */ /* 0x000fe400000010ff */
[----:B------:R-:W-:Y:S03]  /*5330*/  F2FP.BF16.PACK_AB R6, R239, R238 ;  /* 0x000000eeef06723e */ /* 0x000fe600000010ff */
[----:B------:R1:W-:Y:S04]  /*5340*/  STS [R180+0x10400], R0 ;  /* 0x01040000b4007388 */ /* 0x0003e80000000800 */
[----:B------:R-:W-:Y:S01]  /*5350*/  MUFU.EX2 R193, R52 ;  /* 0x0000003400c17308 */ /* 0x000fe20000000800 */
[----:B------:R1:W-:Y:S04]  /*5360*/  STS [R182+0x12000], R5 ;  /* 0x01200005b6007388 */ /* 0x0003e80000000800 */
[----:B------:R1:W-:Y:S05]  /*5370*/  STS [R182+0x12400], R6 ;  /* 0x01240006b6007388 */ /* 0x0003ea0000000800 */
[----:B------:R-:W-:Y:S01]  /*5380*/  MUFU.EX2 R192, R53 ;  /* 0x0000003500c07308 */ /* 0x000fe20000000800 */
[----:B-1----:R-:W-:Y:S05]  /*5390*/  F2FP.BF16.PACK_AB R4, R232, R233 ;  /* 0x000000e9e804723e */ /* 0x002fea00000010ff */
[----:B------:R1:W-:Y:S04]  /*53a0*/  STS [R180+0x12400], R4 ;  /* 0x01240004b4007388 */ /* 0x0003e80000000800 */
[----:B------:R-:W-:Y:S01]  /*53b0*/  MUFU.EX2 R199, R54 ;  /* 0x0000003600c77308 */ /* 0x000fe20000000800 */
[----:B------:R-:W-:Y:S02]  /*53c0*/  F2FP.BF16.PACK_AB R0, R203, R171 ;  /* 0x000000abcb00723e */ /* 0x000fe400000010ff */
[----:B------:R-:W-:Y:S02]  /*53d0*/  F2FP.BF16.PACK_AB R5, R228, R229 ;  /* 0x000000e5e405723e */ /* 0x000fe400000010ff */
[----:B------:R-:W-:Y:S03]  /*53e0*/  F2FP.BF16.PACK_AB R6, R216, R217 ;  /* 0x000000d9d806723e */ /* 0x000fe600000010ff */
[----:B------:R1:W-:Y:S02]  /*53f0*/  STS [R180+0x12000], R5 ;  /* 0x01200005b4007388 */ /* 0x0003e40000000800 */
[----:B------:R-:W1:Y:S02]  /*5400*/  MUFU.EX2 R198, R55 ;  /* 0x0000003700c67308 */ /* 0x000e640000000800 */
[----:B------:R1:W-:Y:S04]  /*5410*/  STS [R176+0x10000], R0 ;  /* 0x01000000b0007388 */ /* 0x0003e80000000800 */
[----:B------:R1:W-:Y:S04]  /*5420*/  STS [R176+0x10400], R7 ;  /* 0x01040007b0007388 */ /* 0x0003e80000000800 */
[----:B------:R-:W-:Y:S01]  /*5430*/  MUFU.EX2 R196, R159 ;  /* 0x0000009f00c47308 */ /* 0x000fe20000000800 */
[----:B-1----:R-:W-:Y:S05]  /*5440*/  F2FP.BF16.PACK_AB R4, R194, R170 ;  /* 0x000000aac204723e */ /* 0x002fea00000010ff */
[----:B------:R1:W-:Y:S04]  /*5450*/  STS [R177+0x10000], R4 ;  /* 0x01000004b1007388 */ /* 0x0003e80000000800 */
[----:B------:R-:W-:Y:S01]  /*5460*/  MUFU.EX2 R159, R64 ;  /* 0x00000040009f7308 */ /* 0x000fe20000000800 */
[----:B------:R-:W-:Y:S02]  /*5470*/  F2FP.BF16.PACK_AB R5, R225, R223 ;  /* 0x000000dfe105723e */ /* 0x000fe400000010ff */
[----:B------:R-:W-:Y:S07]  /*5480*/  F2FP.BF16.PACK_AB R0, R200, R201 ;  /* 0x000000c9c800723e */ /* 0x000fee00000010ff */
[----:B------:R-:W1:Y:S01]  /*5490*/  MUFU.EX2 R108, R162 ;  /* 0x000000a2006c7308 */ /* 0x000e620000000800 */
[----:B------:R-:W-:Y:S01]  /*54a0*/  F2FP.BF16.PACK_AB R7, R214, R215 ;  /* 0x000000d7d607723e */ /* 0x000fe200000010ff */
[----:B------:R1:W-:Y:S04]  /*54b0*/  STS [R177+0x10400], R0 ;  /* 0x01040000b1007388 */ /* 0x0003e80000000800 */
[----:B------:R1:W-:Y:S04]  /*54c0*/  STS [R176+0x12000], R6 ;  /* 0x01200006b0007388 */ /* 0x0003e80000000800 */
[----:B------:R-:W-:Y:S01]  /*54d0*/  MUFU.EX2 R190, R160 ;  /* 0x000000a000be7308 */ /* 0x000fe20000000800 */
[----:B------:R1:W-:Y:S02]  /*54e0*/  STS [R176+0x12400], R5 ;  /* 0x01240005b0007388 */ /* 0x0003e40000000800 */
[----:B-1----:R-:W-:Y:S02]  /*54f0*/  F2FP.BF16.PACK_AB R4, R198, R199 ;  /* 0x000000c7c604723e */ /* 0x002fe400000010ff */
[----:B------:R1:W-:Y:S05]  /*5500*/  STS [R177+0x12000], R7 ;  /* 0x01200007b1007388 */ /* 0x0003ea0000000800 */
[----:B------:R-:W-:Y:S01]  /*5510*/  MUFU.EX2 R205, R56 ;  /* 0x0000003800cd7308 */ /* 0x000fe20000000800 */
[----:B------:R-:W-:Y:S09]  /*5520*/  F2FP.BF16.PACK_AB R0, R108, R159 ;  /* 0x0000009f6c00723e */ /* 0x000ff200000010ff */
[----:B------:R-:W1:Y:S01]  /*5530*/  MUFU.EX2 R202, R57 ;  /* 0x0000003900ca7308 */ /* 0x000e620000000800 */
[----:B------:R-:W-:Y:S02]  /*5540*/  F2FP.BF16.PACK_AB R6, R220, R221 ;  /* 0x000000dddc06723e */ /* 0x000fe400000010ff */
[----:B------:R-:W-:Y:S03]  /*5550*/  F2FP.BF16.PACK_AB R5, R192, R193 ;  /* 0x000000c1c005723e */ /* 0x000fe600000010ff */
[----:B------:R-:W-:Y:S04]  /*5560*/  STS [R177+0x12400], R6 ;  /* 0x01240006b1007388 */ /* 0x000fe80000000800 */
[----:B------:R-:W-:Y:S01]  /*5570*/  MUFU.EX2 R209, R58 ;  /* 0x0000003a00d17308 */ /* 0x000fe20000000800 */
[----:B------:R2:W-:Y:S04]  /*5580*/  STS [R179+0x10000], R5 ;  /* 0x01000005b3007388 */ /* 0x0005e80000000800 */
[----:B------:R3:W-:Y:S04]  /*5590*/  STS [R179+0x10400], R4 ;  /* 0x01040004b3007388 */ /* 0x0007e80000000800 */
[----:B------:R3:W-:Y:S01]  /*55a0*/  STS [R178+0x10000], R0 ;  /* 0x01000000b2007388 */ /* 0x0007e20000000800 */
[----:B------:R-:W3:Y:S01]  /*55b0*/  MUFU.EX2 R208, R59 ;  /* 0x0000003b00d07308 */ /* 0x000ee20000000800 */
[----:B-1----:R-:W-:Y:S09]  /*55c0*/  F2FP.BF16.PACK_AB R7, R202, R205 ;  /* 0x000000cdca07723e */ /* 0x002ff200000010ff */
[----:B------:R-:W1:Y:S01]  /*55d0*/  MUFU.EX2 R197, R60 ;  /* 0x0000003c00c57308 */ /* 0x000e620000000800 */
[----:B--2---:R-:W-:Y:S09]  /*55e0*/  F2FP.BF16.PACK_AB R5, R190, R191 ;  /* 0x000000bfbe05723e */ /* 0x004ff200000010ff */
[----:B------:R-:W-:Y:S01]  /*55f0*/  MUFU.EX2 R204, R62 ;  /* 0x0000003e00cc7308 */ /* 0x000fe20000000800 */
[----:B------:R-:W-:Y:S01]  /*5600*/  STS [R178+0x10400], R5 ;  /* 0x01040005b2007388 */ /* 0x000fe20000000800 */
[----:B---3--:R-:W-:Y:S03]  /*5610*/  F2FP.BF16.PACK_AB R6, R208, R209 ;  /* 0x000000d1d006723e */ /* 0x008fe600000010ff */
[----:B------:R-:W-:Y:S04]  /*5620*/  STS [R179+0x12000], R7 ;  /* 0x01200007b3007388 */ /* 0x000fe80000000800 */
[----:B------:R-:W-:Y:S01]  /*5630*/  STS [R179+0x12400], R6 ;  /* 0x01240006b3007388 */ /* 0x000fe20000000800 */
[----:B------:R-:W2:Y:S01]  /*5640*/  MUFU.EX2 R195, R8 ;  /* 0x0000000800c37308 */ /* 0x000ea20000000800 */
[----:B-1----:R-:W-:Y:S05]  /*5650*/  F2FP.BF16.PACK_AB R4, R196, R197 ;  /* 0x000000c5c404723e */ /* 0x002fea00000010ff */
[----:B------:R-:W-:Y:S01]  /*5660*/  STS [R178+0x12000], R4 ;  /* 0x01200004b2007388 */ /* 0x000fe20000000800 */
[----:B--2---:R-:W-:Y:S05]  /*5670*/  F2FP.BF16.PACK_AB R0, R195, R204 ;  /* 0x000000ccc300723e */ /* 0x004fea00000010ff */
[----:B------:R-:W-:Y:S04]  /*5680*/  STS [R178+0x12400], R0 ;  /* 0x01240000b2007388 */ /* 0x000fe80000000800 */
[----:B------:R-:W1:Y:S08]  /*5690*/  LDSM.16.M88.4 R64, [R150+0x4000] ;  /* 0x004000009640783b */ /* 0x000e700000000200 */
[----:B------:R-:W2:Y:S08]  /*56a0*/  LDSM.16.M88.4 R60, [R150+0x5000] ;  /* 0x00500000963c783b */ /* 0x000eb00000000200 */
[----:B------:R-:W3:Y:S08]  /*56b0*/  LDSM.16.M88.4 R100, [R151+0x4000] ;  /* 0x004000009764783b */ /* 0x000ef00000000200 */
[----:B------:R-:W3:Y:S01]  /*56c0*/  LDSM.16.M88.4 R104, [R151+0x5000] ;  /* 0x005000009768783b */ /* 0x000ee20000000200 */
[-C--:B-1----:R-:W-:Y:S08]  /*56d0*/  HMMA.16816.F32.BF16 R4, R64, R112.reuse, RZ ;  /* 0x000000704004723c */ /* 0x082ff000000418ff */
[C---:B--2---:R-:W-:Y:S08]  /*56e0*/  HMMA.16816.F32.BF16 R8, R60.reuse, R112, RZ ;  /* 0x000000703c08723c */ /* 0x044ff000000418ff */
        /* <DEDUP_REMOVED lines=13> */
[----:B------:R-:W-:Y:S08]  /*57c0*/  HMMA.16816.F32.BF16 R64, R64, R126, RZ ;  /* 0x0000007e4040723c */ /* 0x000ff000000418ff */
[-C--:B---3--:R-:W-:Y:S08]  /*57d0*/  HMMA.16816.F32.BF16 R4, R100, R128.reuse, R4 ;  /* 0x000000806404723c */ /* 0x088ff00000041804 */
[C---:B------:R-:W-:Y:S08]  /*57e0*/  HMMA.16816.F32.BF16 R8, R104.reuse, R128, R8 ;  /* 0x000000806808723c */ /* 0x040ff00000041808 */
[-C--:B------:R-:W-:Y:S08]  /*57f0*/  HMMA.16816.F32.BF16 R12, R104, R130.reuse, R12 ;  /* 0x00000082680c723c */ /* 0x080ff0000004180c */
[----:B------:R-:W-:Y:S01]  /*5800*/  FADD.FTZ R4, -R165, R4 ;  /* 0x00000004a5047221 */ /* 0x000fe20000010100 */
[C---:B------:R-:W-:Y:S03]  /*5810*/  HMMA.16816.F32.BF16 R16, R100.reuse, R130, R16 ;  /* 0x000000826410723c */ /* 0x040fe60000041810 */
[C---:B------:R-:W-:Y:S02]  /*5820*/  FADD.FTZ R6, -R164.reuse, R6 ;  /* 0x00000006a4067221 */ /* 0x040fe40000010100 */
[----:B------:R-:W-:Y:S02]  /*5830*/  FADD.FTZ R7, -R164, R7 ;  /* 0x00000007a4077221 */ /* 0x000fe40000010100 */
[C---:B----4-:R-:W-:Y:S01]  /*5840*/  FADD.FTZ R8, -R111.reuse, R8 ;  /* 0x000000086f087221 */ /* 0x050fe20000010100 */
[-C--:B------:R-:W-:Y:S01]  /*5850*/  HMMA.16816.F32.BF16 R20, R100, R132.reuse, R20 ;  /* 0x000000846414723c */ /* 0x080fe20000041814 */
[----:B------:R-:W-:Y:S03]  /*5860*/  FADD.FTZ R9, -R111, R9 ;  /* 0x000000096f097221 */ /* 0x000fe60000010100 */
[----:B------:R-:W-:Y:S02]  /*5870*/  FADD.FTZ R5, -R165, R5 ;  /* 0x00000005a5057221 */ /* 0x000fe40000010100 */
[----:B------:R-:W-:Y:S02]  /*5880*/  FMUL.FTZ R175, R175, R4 ;  /* 0x00000004afaf7220 */ /* 0x000fe40000410000 */
[----:B------:R-:W-:Y:S01]  /*5890*/  FADD.FTZ R13, -R111, R13 ;  /* 0x0000000d6f0d7221 */ /* 0x000fe20000010100 */
[C---:B------:R-:W-:Y:S03]  /*58a0*/  HMMA.16816.F32.BF16 R24, R104.reuse, R132, R24 ;  /* 0x000000846818723c */ /* 0x040fe60000041818 */
[C---:B------:R-:W-:Y:S02]  /*58b0*/  FADD.FTZ R11, -R110.reuse, R11 ;  /* 0x0000000b6e0b7221 */ /* 0x040fe40000010100 */
[----:B------:R-:W-:Y:S02]  /*58c0*/  FADD.FTZ R15, -R110, R15 ;  /* 0x0000000f6e0f7221 */ /* 0x000fe40000010100 */
[C---:B------:R-:W-:Y:S01]  /*58d0*/  FADD.FTZ R16, -R165.reuse, R16 ;  /* 0x00000010a5107221 */ /* 0x040fe20000010100 */
[-C--:B------:R-:W-:Y:S01]  /*58e0*/  HMMA.16816.F32.BF16 R28, R104, R134.reuse, R28 ;  /* 0x00000086681c723c */ /* 0x080fe2000004181c */
[C---:B------:R-:W-:Y:S03]  /*58f0*/  FADD.FTZ R17, -R165.reuse, R17 ;  /* 0x00000011a5117221 */ /* 0x040fe60000010100 */
[C---:B------:R-:W-:Y:S02]  /*5900*/  FADD.FTZ R18, -R164.reuse, R18 ;  /* 0x00000012a4127221 */ /* 0x040fe40000010100 */
[C---:B------:R-:W-:Y:S02]  /*5910*/  FADD.FTZ R19, -R164.reuse, R19 ;  /* 0x00000013a4137221 */ /* 0x040fe40000010100 */
[C---:B------:R-:W-:Y:S01]  /*5920*/  FADD.FTZ R20, -R165.reuse, R20 ;  /* 0x00000014a5147221 */ /* 0x040fe20000010100 */
[C---:B------:R-:W-:Y:S03]  /*5930*/  HMMA.16816.F32.BF16 R32, R100.reuse, R134, R32 ;  /* 0x000000866420723c */ /* 0x040fe60000041820 */
[----:B------:R-:W-:Y:S02]  /*5940*/  FADD.FTZ R21, -R165, R21 ;  /* 0x00000015a5157221 */ /* 0x000fe40000010100 */
[----:B------:R-:W-:Y:S02]  /*5950*/  FADD.FTZ R22, -R164, R22 ;  /* 0x00000016a4167221 */ /* 0x000fe40000010100 */
[----:B------:R-:W-:Y:S01]  /*5960*/  FMUL.FTZ R174, R174, R16 ;  /* 0x00000010aeae7220 */ /* 0x000fe20000410000 */
[-C--:B------:R-:W-:Y:S01]  /*5970*/  HMMA.16816.F32.BF16 R36, R100, R136.reuse, R36 ;  /* 0x000000886424723c */ /* 0x080fe20000041824 */
[----:B------:R-:W-:Y:S03]  /*5980*/  FMUL.FTZ R168, R168, R17 ;  /* 0x00000011a8a87220 */ /* 0x000fe60000410000 */
[----:B------:R-:W-:Y:S02]  /*5990*/  FMUL.FTZ R173, R173, R20 ;  /* 0x00000014adad7220 */ /* 0x000fe40000410000 */
[----:B------:R-:W-:Y:S02]  /*59a0*/  FMUL.FTZ R167, R167, R21 ;  /* 0x00000015a7a77220 */ /* 0x000fe40000410000 */
[----:B------:R-:W-:Y:S01]  /*59b0*/  FMUL.FTZ R20, R226, R19 ;  /* 0x00000013e2147220 */ /* 0x000fe20000410000 */
        /* <DEDUP_REMOVED lines=16> */
[----:B------:R-:W-:Y:S02]  /*5ac0*/  FADD.FTZ R39, -R164, R39 ;  /* 0x00000027a4277221 */ /* 0x000fe40000010100 */
[----:B------:R-:W-:Y:S01]  /*5ad0*/  FMUL.FTZ R16, R245, R8 ;  /* 0x00000008f5107220 */ /* 0x000fe20000410000 */
[C---:B------:R-:W-:Y:S03]  /*5ae0*/  HMMA.16816.F32.BF16 R56, R104.reuse, R140, R56 ;  /* 0x0000008c6838723c */ /* 0x040fe60000041838 */
[----:B------:R-:W-:Y:S02]  /*5af0*/  FMUL.FTZ R12, R244, R9 ;  /* 0x00000009f40c7220 */ /* 0x000fe40000410000 */
[----:B------:R-:W-:Y:S02]  /*5b00*/  FADD.FTZ R24, -R111, R24 ;  /* 0x000000186f187221 */ /* 0x000fe40000010100 */
[C---:B------:R-:W-:Y:S01]  /*5b10*/  FADD.FTZ R50, -R164.reuse, R50 ;  /* 0x00000032a4327221 */ /* 0x040fe20000010100 */
[-C--:B------:R-:W-:Y:S01]  /*5b20*/  HMMA.16816.F32.BF16 R60, R104, R142.reuse, R60 ;  /* 0x0000008e683c723c */ /* 0x080fe2000004183c */
[----:B------:R-:W-:Y:S03]  /*5b30*/  FADD.FTZ R51, -R164, R51 ;  /* 0x00000033a4337221 */ /* 0x000fe60000010100 */
[C---:B------:R-:W-:Y:S02]  /*5b40*/  FADD.FTZ R48, -R165.reuse, R48 ;  /* 0x00000030a5307221 */ /* 0x040fe40000010100 */
[C---:B------:R-:W-:Y:S02]  /*5b50*/  FADD.FTZ R49, -R165.reuse, R49 ;  /* 0x00000031a5317221 */ /* 0x040fe40000010100 */
[C---:B------:R-:W-:Y:S01]  /*5b60*/  FADD.FTZ R52, -R165.reuse, R52 ;  /* 0x00000034a5347221 */ /* 0x040fe20000010100 */
[----:B------:R-:W-:Y:S03]  /*5b70*/  HMMA.16816.F32.BF16 R64, R100, R142, R64 ;  /* 0x0000008e6440723c */ /* 0x000fe60000041840 */
[----:B------:R-:W-:Y:S02]  /*5b80*/  FADD.FTZ R53, -R165, R53 ;  /* 0x00000035a5357221 */ /* 0x000fe40000010100 */
[----:B------:R-:W-:Y:S02]  /*5b90*/  FMUL.FTZ R160, R193, R52 ;  /* 0x00000034c1a07220 */ /* 0x000fe40000410000 */
[----:B------:R-:W-:Y:S02]  /*5ba0*/  FMUL.FTZ R109, R192, R53 ;  /* 0x00000035c06d7220 */ /* 0x000fe40000410000 */
[----:B------:R-:W-:Y:S03]  /*5bb0*/  FMUL.FTZ R107, R241, R6 ;  /* 0x00000006f16b7220 */ /* 0x000fe60000410000 */
[----:B------:R-:W-:Y:S02]  /*5bc0*/  FMUL.FTZ R101, R240, R7 ;  /* 0x00000007f0657220 */ /* 0x000fe40000410000 */
[----:B------:R-:W-:Y:S02]  /*5bd0*/  FMUL.FTZ R106, R227, R18 ;  /* 0x00000012e36a7220 */ /* 0x000fe40000410000 */
[----:B------:R-:W-:Y:S02]  /*5be0*/  FMUL.FTZ R105, R224, R22 ;  /* 0x00000016e0697220 */ /* 0x000fe40000410000 */
[----:B------:R-:W-:Y:S02]  /*5bf0*/  FMUL.FTZ R104, R213, R34 ;  /* 0x00000022d5687220 */ /* 0x000fe40000410000 */
[----:B------:R-:W-:Y:S02]  /*5c00*/  FMUL.FTZ R100, R212, R35 ;  /* 0x00000023d4647220 */ /* 0x000fe40000410000 */
[----:B------:R-:W-:Y:S02]  /*5c10*/  FMUL.FTZ R103, R211, R38 ;  /* 0x00000026d3677220 */ /* 0x000fe40000410000 */
[C---:B------:R-:W-:Y:S02]  /*5c20*/  FADD.FTZ R64, -R165.reuse, R64 ;  /* 0x00000040a5407221 */ /* 0x040fe40000010100 */
[----:B------:R-:W-:Y:S02]  /*5c30*/  FADD.FTZ R65, -R165, R65 ;  /* 0x00000041a5417221 */ /* 0x000fe40000010100 */
[----:B------:R-:W-:Y:S02]  /*5c40*/  FMUL.FTZ R159, R159, R64 ;  /* 0x000000409f9f7220 */ /* 0x000fe40000410000 */
[----:B------:R-:W-:Y:S02]  /*5c50*/  FMUL.FTZ R102, R201, R50 ;  /* 0x00000032c9667220 */ /* 0x000fe40000410000 */
[----:B------:R-:W-:Y:S02]  /*5c60*/  FMUL.FTZ R64, R200, R51 ;  /* 0x00000033c8407220 */ /* 0x000fe40000410000 */
[C---:B------:R-:W-:Y:S02]  /*5c70*/  FADD.FTZ R54, -R164.reuse, R54 ;  /* 0x00000036a4367221 */ /* 0x040fe40000010100 */
[C---:B------:R-:W-:Y:S02]  /*5c80*/  FADD.FTZ R55, -R164.reuse, R55 ;  /* 0x00000037a4377221 */ /* 0x040fe40000010100 */
[C---:B------:R-:W-:Y:S02]  /*5c90*/  FADD.FTZ R66, -R164.reuse, R66 ;  /* 0x00000042a4427221 */ /* 0x040fe40000010100 */
[----:B------:R-:W-:Y:S02]  /*5ca0*/  FADD.FTZ R67, -R164, R67 ;  /* 0x00000043a4437221 */ /* 0x000fe40000010100 */
[----:B------:R-:W-:Y:S02]  /*5cb0*/  FMUL.FTZ R18, R242, R13 ;  /* 0x0000000df2127220 */ /* 0x000fe40000410000 */
[C---:B------:R-:W-:Y:S02]  /*5cc0*/  FADD.FTZ R22, -R111.reuse, R25 ;  /* 0x000000196f167221 */ /* 0x040fe40000010100 */
[C---:B------:R-:W-:Y:S02]  /*5cd0*/  FADD.FTZ R28, -R111.reuse, R28 ;  /* 0x0000001c6f1c7221 */ /* 0x040fe40000010100 */
[C---:B------:R-:W-:Y:S02]  /*5ce0*/  FADD.FTZ R29, -R111.reuse, R29 ;  /* 0x0000001d6f1d7221 */ /* 0x040fe40000010100 */
[C---:B------:R-:W-:Y:S02]  /*5cf0*/  FADD.FTZ R4, -R111.reuse, R40 ;  /* 0x000000286f047221 */ /* 0x040fe40000010100 */
[C---:B------:R-:W-:Y:S02]  /*5d00*/  FADD.FTZ R40, -R111.reuse, R41 ;  /* 0x000000296f287221 */ /* 0x040fe40000010100 */
[C---:B------:R-:W-:Y:S02]  /*5d10*/  FADD.FTZ R0, -R111.reuse, R44 ;  /* 0x0000002c6f007221 */ /* 0x040fe40000010100 */
[C---:B------:R-:W-:Y:S02]  /*5d20*/  FADD.FTZ R44, -R111.reuse, R45 ;  /* 0x0000002d6f2c7221 */ /* 0x040fe40000010100 */
[C---:B------:R-:W-:Y:S01]  /*5d30*/  FADD.FTZ R51, -R111.reuse, R56 ;  /* 0x000000386f337221 */ /* 0x040fe20000010100 */
[----:B------:R-:W-:Y:S01]  /*5d40*/  MOV R56, R189 ;  /* 0x000000bd00387202 */ /* 0x000fe20000000f00 */
[C---:B------:R-:W-:Y:S02]  /*5d50*/  FADD.FTZ R50, -R111.reuse, R57 ;  /* 0x000000396f327221 */ /* 0x040fe40000010100 */
[C---:B------:R-:W-:Y:S02]  /*5d60*/  FADD.FTZ R53, -R111.reuse, R60 ;  /* 0x0000003c6f357221 */ /* 0x040fe40000010100 */
[----:B------:R-:W-:Y:S02]  /*5d70*/  FADD.FTZ R52, -R111, R61 ;  /* 0x0000003d6f347221 */ /* 0x000fe40000010100 */
[C---:B------:R-:W-:Y:S02]  /*5d80*/  FADD.FTZ R7, -R110.reuse, R10 ;  /* 0x0000000a6e077221 */ /* 0x040fe40000010100 */
        /* <DEDUP_REMOVED lines=12> */
[----:B------:R-:W-:Y:S02]  /*5e50*/  FADD.FTZ R37, -R110, R63 ;  /* 0x0000003f6e257221 */ /* 0x000fe40000010100 */
[----:B------:R-:W-:Y:S02]  /*5e60*/  FMUL.FTZ R169, R169, R5 ;  /* 0x00000005a9a97220 */ /* 0x000fe40000410000 */
        /* <DEDUP_REMOVED lines=39> */
[----:B------:R-:W-:Y:S01]  /*60e0*/  IMAD.MOV.U32 R57, RZ, RZ, R188 ;  /* 0x000000ffff397224 */ /* 0x000fe200078e00bc */
[----:B------:R-:W-:-:S05]  /*60f0*/  @!P1 BRA `(.L_x_32) ;  /* 0x0000021000009947 */ /* 0x000fca0003800000 */
[----:B------:R-:W-:Y:S01]  /*6100*/  IMAD.MOV.U32 R11, RZ, RZ, c[0x0][0x190] ;  /* 0x00006400ff0b7624 */ /* 0x000fe200078e00ff */
[----:B------:R-:W-:Y:S01]  /*6110*/  ULOP3.LUT UR8, UR4, 0x1, URZ, 0xc0, !UPT ;  /* 0x0000000104087892 */ /* 0x000fe2000f8ec03f */
[----:B------:R-:W-:Y:S02]  /*6120*/  ISETP.GE.AND P2, PT, R218, c[0x0][0x220], PT ;  /* 0x00008800da007a0c */ /* 0x000fe40003f46270 */
[----:B------:R-:W-:Y:S01]  /*6130*/  IMAD.U32 R0, R11, -0x80, RZ ;  /* 0xffffff800b007824 */ /* 0x000fe200078e00ff */
[----:B------:R-:W-:Y:S04]  /*6140*/  UISETP.NE.U32.AND UP0, UPT, UR8, 0x1, UPT ;  /* 0x000000010800788c */ /* 0x000fe8000bf05070 */
[----:B------:R-:W-:Y:S01]  /*6150*/  USEL UR8, UR59, 0x2000, !UP0 ;  /* 0x000020003b087887 */ /* 0x000fe2000c000000 */
[C---:B------:R-:W-:Y:S04]  /*6160*/  LEA R4, P0, R0.reuse, R186, 0x1 ;  /* 0x000000ba00047211 */ /* 0x040fe800078008ff */
[----:B------:R-:W-:Y:S01]  /*6170*/  LEA.HI.X.SX32 R0, R0, R187, 0x1, P0 ;  /* 0x000000bb00007211 */ /* 0x000fe200000f0eff */
[----:B------:R-:W-:Y:S01]  /*6180*/  IMAD.MOV.U32 R186, RZ, RZ, R4 ;  /* 0x000000ffffba7224 */ /* 0x000fe200078e0004 */
[----:B------:R-:W-:Y:S01]  /*6190*/  IADD3 R166, R166, UR8, RZ ;  /* 0x00000008a6a67c10 */ /* 0x000fe2000fffe0ff */
[----:B------:R-:W-:Y:S01]  /*61a0*/  @!P2 IMAD.MOV.U32 R5, RZ, RZ, c[0x0][0x194] ;  /* 0x00006500ff05a624 */ /* 0x000fe200078e00ff */
[----:B------:R-:W-:Y:S01]  /*61b0*/  IADD3 R207, R207, UR8, RZ ;  /* 0x00000008cfcf7c10 */ /* 0x000fe2000fffe0ff */
[----:B------:R-:W-:Y:S01]  /*61c0*/  IMAD.MOV.U32 R187, RZ, RZ, R0 ;  /* 0x000000ffffbb7224 */ /* 0x000fe200078e0000 */
[C---:B------:R-:W-:Y:S01]  /*61d0*/  @!P2 LEA R4, P0, R11.reuse, R186, 0x7 ;  /* 0x000000ba0b04a211 */ /* 0x040fe200078038ff */
[----:B------:R1:W-:Y:S01]  /*61e0*/  @P2 STS [R166], RZ ;  /* 0x000000ffa6002388 */ /* 0x0003e20000000800 */
[----:B------:R-:W-:Y:S02]  /*61f0*/  IADD3 R144, R144, UR8, RZ ;  /* 0x0000000890907c10 */ /* 0x000fe4000fffe0ff */
[----:B------:R-:W-:Y:S01]  /*6200*/  @!P2 LEA.HI.X R5, R11, R187, R5, 0x7, P0 ;  /* 0x000000bb0b05a211 */ /* 0x000fe200000f3c05 */
[----:B------:R1:W-:Y:S04]  /*6210*/  @P2 STS [R166+0x4], RZ ;  /* 0x000004ffa6002388 */ /* 0x0003e80000000800 */
[----:B------:R1:W-:Y:S04]  /*6220*/  @P2 STS [R166+0x8], RZ ;  /* 0x000008ffa6002388 */ /* 0x0003e80000000800 */
[----:B------:R1:W-:Y:S04]  /*6230*/  @P2 STS [R166+0xc], RZ ;  /* 0x00000cffa6002388 */ /* 0x0003e80000000800 */
[----:B------:R-:W-:Y:S01]  /*6240*/  @!PT LDS RZ, [RZ] ;  /* 0x00000000fffff984 */ /* 0x000fe20000000800 */
[----:B------:R-:W-:Y:S01]  /*6250*/  @!PT LDS RZ, [RZ] ;  /* 0x00000000fffff984 */ /* 0x000fe20000000800 */
[----:B------:R-:W-:Y:S01]  /*6260*/  @!PT LDS RZ, [RZ] ;  /* 0x00000000fffff984 */ /* 0x000fe20000000800 */
[----:B------:R1:W-:Y:S04]  /*6270*/  @!P2 LDGSTS.E.BYPASS.LTC128B.128 [R207], [R186.64] ;  /* 0x00000000bacfafae */ /* 0x0003e8000b901d46 */
[----:B------:R1:W-:Y:S04]  /*6280*/  @P2 STS [R166+0x1000], RZ ;  /* 0x001000ffa6002388 */ /* 0x0003e80000000800 */
[----:B------:R1:W-:Y:S04]  /*6290*/  @P2 STS [R166+0x1004], RZ ;  /* 0x001004ffa6002388 */ /* 0x0003e80000000800 */
[----:B------:R1:W-:Y:S04]  /*62a0*/  @P2 STS [R166+0x1008], RZ ;  /* 0x001008ffa6002388 */ /* 0x0003e80000000800 */
[----:B------:R1:W-:Y:S04]  /*62b0*/  @P2 STS [R166+0x100c], RZ ;  /* 0x00100cffa6002388 */ /* 0x0003e80000000800 */
[----:B------:R-:W-:Y:S01]  /*62c0*/  @!PT LDS RZ, [RZ] ;  /* 0x00000000fffff984 */ /* 0x000fe20000000800 */
[----:B------:R-:W-:Y:S01]  /*62d0*/  @!PT LDS RZ, [RZ] ;  /* 0x00000000fffff984 */ /* 0x000fe20000000800 */
[----:B------:R-:W-:Y:S01]  /*62e0*/  @!PT LDS RZ, [RZ] ;  /* 0x00000000fffff984 */ /* 0x000fe20000000800 */
[----:B------:R1:W-:Y:S04]  /*62f0*/  @!P2 LDGSTS.E.BYPASS.LTC128B.128 [R207+0x1000], [R4.64] ;  /* 0x0100000004cfafae */ /* 0x0003e8000b901d46 */
[----:B------:R-:W0:Y:S02]  /*6300*/  LDGDEPBAR ;  /* 0x00000000000079af */ /* 0x000e240000000000 */
.L_x_32:
[----:B------:R-:W-:Y:S01]  /*6310*/  F2FP.BF16.PACK_AB R32, R169, R175 ;  /* 0x000000afa920723e */ /* 0x000fe200000010ff */
[----:B------:R-:W2:Y:S01]  /*6320*/  LDL R42, [R1+0x4] ;  /* 0x00000400012a7983 */ /* 0x000ea20000100800 */
[----:B------:R-:W-:Y:S02]  /*6330*/  F2FP.BF16.PACK_AB R31, R101, R107 ;  /* 0x0000006b651f723e */ /* 0x000fe400000010ff */
[----:B------:R-:W-:Y:S01]  /*6340*/  F2FP.BF16.PACK_AB R27, R20, R106 ;  /* 0x0000006a141b723e */ /* 0x000fe200000010ff */
[----:B------:R-:W-:Y:S01]  /*6350*/  STS [R183+0x8000], R32 ;  /* 0x00800020b7007388 */ /* 0x000fe20000000800 */
        /* <DEDUP_REMOVED lines=34> */
[----:B-1----:R-:W-:Y:S01]  /*6580*/  F2FP.BF16.PACK_AB R4, R108, R159 ;  /* 0x0000009f6c04723e */ /* 0x002fe200000010ff */
[----:B------:R-:W-:Y:S01]  /*6590*/  STS [R182+0xa000], R22 ;  /* 0x00a00016b6007388 */ /* 0x000fe20000000800 */
[----:B------:R-:W-:Y:S02]  /*65a0*/  F2FP.BF16.PACK_AB R0, R67, R66 ;  /* 0x000000424300723e */ /* 0x000fe400000010ff */
[----:B------:R-:W-:Y:S01]  /*65b0*/  F2FP.BF16.PACK_AB R6, R50, R51 ;  /* 0x000000333206723e */ /* 0x000fe200000010ff */
[----:B------:R-:W-:Y:S01]  /*65c0*/  STS [R182+0xa400], R21 ;  /* 0x00a40015b6007388 */ /* 0x000fe20000000800 */
[----:B------:R-:W-:Y:S02]  /*65d0*/  F2FP.BF16.PACK_AB R5, R35, R36 ;  /* 0x000000242305723e */ /* 0x000fe400000010ff */
[----:B------:R-:W-:Y:S01]  /*65e0*/  F2FP.BF16.PACK_AB R34, R52, R53 ;  /* 0x000000353422723e */ /* 0x000fe200000010ff */
[----:B------:R-:W-:Y:S01]  /*65f0*/  STS [R180+0xa000], R18 ;  /* 0x00a00012b4007388 */ /* 0x000fe20000000800 */
[----:B------:R-:W-:Y:S03]  /*6600*/  F2FP.BF16.PACK_AB R33, R37, R38 ;  /* 0x000000262521723e */ /* 0x000fe600000010ff */
[----:B------:R-:W-:Y:S04]  /*6610*/  STS [R180+0xa400], R17 ;  /* 0x00a40011b4007388 */ /* 0x000fe80000000800 */
        /* <DEDUP_REMOVED lines=11> */
[----:B------:R1:W-:Y:S04]  /*66d0*/  STS [R178+0x8400], R0 ;  /* 0x00840000b2007388 */ /* 0x0003e80000000800 */
[----:B------:R-:W-:Y:S04]  /*66e0*/  STS [R179+0xa000], R6 ;  /* 0x00a00006b3007388 */ /* 0x000fe80000000800 */
[----:B------:R-:W-:Y:S04]  /*66f0*/  STS [R179+0xa400], R5 ;  /* 0x00a40005b3007388 */ /* 0x000fe80000000800 */
[----:B------:R-:W-:Y:S04]  /*6700*/  STS [R178+0xa000], R34 ;  /* 0x00a00022b2007388 */ /* 0x000fe80000000800 */
[----:B------:R-:W-:Y:S04]  /*6710*/  STS [R178+0xa400], R33 ;  /* 0x00a40021b2007388 */ /* 0x000fe80000000800 */
[----:B------:R-:W-:Y:S01]  /*6720*/  BAR.SYNC.DEFER_BLOCKING 0x0 ;  /* 0x0000000000007b1d */ /* 0x000fe20000010000 */
[----:B-1----:R-:W-:Y:S05]  /*6730*/  IMAD.SHL.U32 R0, R152, 0x2, RZ ;  /* 0x0000000298007824 */ /* 0x002fea00078e00ff */
[----:B------:R-:W-:Y:S04]  /*6740*/  LDSM.16.MT88.4 R4, [R2+0x10000] ;  /* 0x010000000204783b */ /* 0x000fe80000004200 */
[----:B------:R-:W1:Y:S04]  /*6750*/  LDSM.16.MT88.4 R8, [R0+0x4000] ;  /* 0x004000000008783b */ /* 0x000e680000004200 */
[----:B------:R-:W3:Y:S04]  /*6760*/  LDSM.16.MT88.4 R12, [R2+0x14000] ;  /* 0x01400000020c783b */ /* 0x000ee80000004200 */
[----:B------:R-:W-:Y:S04]  /*6770*/  LDSM.16.MT88.4 R16, [R2+0x10800] ;  /* 0x010800000210783b */ /* 0x000fe80000004200 */
[----:B------:R-:W4:Y:S04]  /*6780*/  LDSM.16.MT88.4 R20, [R0+0x4400] ;  /* 0x004400000014783b */ /* 0x000f280000004200 */
[----:B------:R-:W5:Y:S01]  /*6790*/  LDSM.16.MT88.4 R24, [R2+0x14800] ;  /* 0x014800000218783b */ /* 0x000f620000004200 */
[-C--:B-1----:R-:W-:Y:S08]  /*67a0*/  HMMA.16816.F32.BF16 R68, R4, R8.reuse, R68 ;  /* 0x000000080444723c */ /* 0x082ff00000041844 */
[C---:B---3--:R-:W-:Y:S08]  /*67b0*/  HMMA.16816.F32.BF16 R72, R12.reuse, R8, R72 ;  /* 0x000000080c48723c */ /* 0x048ff00000041848 */
[-C--:B------:R-:W-:Y:S01]  /*67c0*/  HMMA.16816.F32.BF16 R76, R12, R10.reuse, R76 ;  /* 0x0000000a0c4c723c */ /* 0x080fe2000004184c */
[----:B------:R-:W-:Y:S07]  /*67d0*/  LDSM.16.MT88.4 R12, [R2+0x15000] ;  /* 0x01500000020c783b */ /* 0x000fee0000004200 */
[----:B------:R-:W-:Y:S01]  /*67e0*/  HMMA.16816.F32.BF16 R80, R4, R10, R80 ;  /* 0x0000000a0450723c */ /* 0x000fe20000041850 */
[----:B------:R-:W-:Y:S04]  /*67f0*/  LDSM.16.MT88.4 R4, [R2+0x11000] ;  /* 0x011000000204783b */ /* 0x000fe80000004200 */
[----:B------:R-:W1:Y:S03]  /*6800*/  LDSM.16.MT88.4 R8, [R0+0x4800] ;  /* 0x004800000008783b */ /* 0x000e660000004200 */
[-C--:B----4-:R-:W-:Y:S08]  /*6810*/  HMMA.16816.F32.BF16 R68, R16, R20.reuse, R68 ;  /* 0x000000141044723c */ /* 0x090ff00000041844 */
[C---:B-----5:R-:W-:Y:S08]  /*6820*/  HMMA.16816.F32.BF16 R72, R24.reuse, R20, R72 ;  /* 0x000000141848723c */ /* 0x060ff00000041848 */
[-C--:B------:R-:W-:Y:S01]  /*6830*/  HMMA.16816.F32.BF16 R76, R24, R22.reuse, R76 ;  /* 0x00000016184c723c */ /* 0x080fe2000004184c */
[----:B------:R-:W-:Y:S07]  /*6840*/  LDSM.16.MT88.4 R24, [R2+0x15800] ;  /* 0x015800000218783b */ /* 0x000fee0000004200 */
[----:B------:R-:W-:Y:S01]  /*6850*/  HMMA.16816.F32.BF16 R80, R16, R22, R80 ;  /* 0x000000161050723c */ /* 0x000fe20000041850 */
[----:B------:R-:W-:Y:S04]  /*6860*/  LDSM.16.MT88.4 R16, [R2+0x11800] ;  /* 0x011800000210783b */ /* 0x000fe80000004200 */
[----:B------:R-:W3:Y:S03]  /*6870*/  LDSM.16.MT88.4 R20, [R0+0x4c00] ;  /* 0x004c00000014783b */ /* 0x000ee60000004200 */
[-C--:B-1----:R-:W-:Y:S08]  /*6880*/  HMMA.16816.F32.BF16 R68, R4, R8.reuse, R68 ;  /* 0x000000080444723c */ /* 0x082ff00000041844 */
[C---:B------:R-:W-:Y:S08]  /*6890*/  HMMA.16816.F32.BF16 R72, R12.reuse, R8, R72 ;  /* 0x000000080c48723c */ /* 0x040ff00000041848 */
[-C--:B------:R-:W-:Y:S01]  /*68a0*/  HMMA.16816.F32.BF16 R76, R12, R10.reuse, R76 ;  /* 0x0000000a0c4c723c */ /* 0x080fe2000004184c */
[----:B------:R-:W-:Y:S07]  /*68b0*/  LDSM.16.MT88.4 R12, [R2+0x16000] ;  /* 0x01600000020c783b */ /* 0x000fee0000004200 */
[----:B------:R-:W-:Y:S01]  /*68c0*/  HMMA.16816.F32.BF16 R80, R4, R10, R80 ;  /* 0x0000000a0450723c */ /* 0x000fe20000041850 */
[----:B------:R-:W-:Y:S04]  /*68d0*/  LDSM.16.MT88.4 R4, [R2+0x12000] ;  /* 0x012000000204783b */ /* 0x000fe80000004200 */
[----:B------:R-:W1:Y:S01]  /*68e0*/  LDSM.16.MT88.4 R8, [R0+0x5000] ;  /* 0x005000000008783b */ /* 0x000e620000004200 */
[----:B--2---:R-:W-:Y:S02]  /*68f0*/  IMAD.SHL.U32 R59, R42, 0x2, RZ ;  /* 0x000000022a3b7824 */ /* 0x004fe400078e00ff */
[-C--:B---3--:R-:W-:Y:S08]  /*6900*/  HMMA.16816.F32.BF16 R68, R16, R20.reuse, R68 ;  /* 0x000000141044723c */ /* 0x088ff00000041844 */
[C---:B------:R-:W-:Y:S08]  /*6910*/  HMMA.16816.F32.BF16 R72, R24.reuse, R20, R72 ;  /* 0x000000141848723c */ /* 0x040ff00000041848 */
[-C--:B------:R-:W-:Y:S01]  /*6920*/  HMMA.16816.F32.BF16 R76, R24, R22.reuse, R76 ;  /* 0x00000016184c723c */ /* 0x080fe2000004184c */
[----:B------:R-:W-:Y:S07]  /*6930*/  LDSM.16.MT88.4 R24, [R2+0x16800] ;  /* 0x016800000218783b */ /* 0x000fee0000004200 */
[----:B------:R-:W-:Y:S01]  /*6940*/  HMMA.16816.F32.BF16 R80, R16, R22, R80 ;  /* 0x000000161050723c */ /* 0x000fe20000041850 */
[----:B------:R-:W-:Y:S04]  /*6950*/  LDSM.16.MT88.4 R16, [R2+0x12800] ;  /* 0x012800000210783b */ /* 0x000fe80000004200 */
[----:B------:R-:W2:Y:S03]  /*6960*/  LDSM.16.MT88.4 R20, [R0+0x5400] ;  /* 0x005400000014783b */ /* 0x000ea60000004200 */
[-C--:B-1----:R-:W-:Y:S08]  /*6970*/  HMMA.16816.F32.BF16 R68, R4, R8.reuse, R68 ;  /* 0x000000080444723c */ /* 0x082ff00000041844 */
[C---:B------:R-:W-:Y:S08]  /*6980*/  HMMA.16816.F32.BF16 R72, R12.reuse, R8, R72 ;  /* 0x000000080c48723c */ /* 0x040ff00000041848 */
[-C--:B------:R-:W-:Y:S01]  /*6990*/  HMMA.16816.F32.BF16 R76, R12, R10.reuse, R76 ;  /* 0x0000000a0c4c723c */ /* 0x080fe2000004184c */
[----:B------:R-:W-:Y:S07]  /*69a0*/  LDSM.16.MT88.4 R12, [R2+0x17000] ;  /* 0x01700000020c783b */ /* 0x000fee0000004200 */
[----:B------:R-:W-:Y:S01]  /*69b0*/  HMMA.16816.F32.BF16 R80, R4, R10, R80 ;  /* 0x0000000a0450723c */ /* 0x000fe20000041850 */
[----:B------:R-:W-:Y:S04]  /*69c0*/  LDSM.16.MT88.4 R4, [R2+0x13000] ;  /* 0x013000000204783b */ /* 0x000fe80000004200 */
[----:B------:R-:W1:Y:S03]  /*69d0*/  LDSM.16.MT88.4 R8, [R0+0x5800] ;  /* 0x005800000008783b */ /* 0x000e660000004200 */
[-C--:B--2---:R-:W-:Y:S08]  /*69e0*/  HMMA.16816.F32.BF16 R68, R16, R20.reuse, R68 ;  /* 0x000000141044723c */ /* 0x084ff00000041844 */
[C---:B------:R-:W-:Y:S08]  /*69f0*/  HMMA.16816.F32.BF16 R72, R24.reuse, R20, R72 ;  /* 0x000000141848723c */ /* 0x040ff00000041848 */
[-C--:B------:R-:W-:Y:S01]  /*6a00*/  HMMA.16816.F32.BF16 R76, R24, R22.reuse, R76 ;  /* 0x00000016184c723c */ /* 0x080fe2000004184c */
[----:B------:R-:W-:Y:S07]  /*6a10*/  LDSM.16.MT88.4 R24, [R2+0x17800] ;  /* 0x017800000218783b */ /* 0x000fee0000004200 */
[----:B------:R-:W-:Y:S01]  /*6a20*/  HMMA.16816.F32.BF16 R80, R16, R22, R80 ;  /* 0x000000161050723c */ /* 0x000fe20000041850 */
[----:B------:R-:W-:Y:S04]  /*6a30*/  LDSM.16.MT88.4 R16, [R2+0x13800] ;  /* 0x013800000210783b */ /* 0x000fe80000004200 */
[----:B------:R-:W2:Y:S04]  /*6a40*/  LDSM.16.MT88.4 R20, [R0+0x5c00] ;  /* 0x005c00000014783b */ /* 0x000ea80000004200 */
[----:B------:R-:W-:Y:S01]  /*6a50*/  BAR.SYNC.DEFER_BLOCKING 0x0 ;  /* 0x0000000000007b1d */ /* 0x000fe20000010000 */
[-C--:B-1----:R-:W-:Y:S08]  /*6a60*/  HMMA.16816.F32.BF16 R68, R4, R8.reuse, R68 ;  /* 0x000000080444723c */ /* 0x082ff00000041844 */
[C---:B------:R-:W-:Y:S08]  /*6a70*/  HMMA.16816.F32.BF16 R72, R12.reuse, R8, R72 ;  /* 0x000000080c48723c */ /* 0x040ff00000041848 */
[-C--:B------:R-:W-:Y:S08]  /*6a80*/  HMMA.16816.F32.BF16 R76, R12, R10.reuse, R76 ;  /* 0x0000000a0c4c723c */ /* 0x080ff0000004184c */
[----:B------:R-:W-:Y:S08]  /*6a90*/  HMMA.16816.F32.BF16 R80, R4, R10, R80 ;  /* 0x0000000a0450723c */ /* 0x000ff00000041850 */
[-C--:B--2---:R-:W-:Y:S08]  /*6aa0*/  HMMA.16816.F32.BF16 R68, R16, R20.reuse, R68 ;  /* 0x000000141044723c */ /* 0x084ff00000041844 */
[C---:B------:R-:W-:Y:S08]  /*6ab0*/  HMMA.16816.F32.BF16 R72, R24.reuse, R20, R72 ;  /* 0x000000141848723c */ /* 0x040ff00000041848 */
[-C--:B------:R-:W-:Y:S08]  /*6ac0*/  HMMA.16816.F32.BF16 R76, R24, R22.reuse, R76 ;  /* 0x00000016184c723c */ /* 0x080ff0000004184c */
[----:B------:R-:W-:Y:S01]  /*6ad0*/  HMMA.16816.F32.BF16 R80, R16, R22, R80 ;  /* 0x000000161050723c */ /* 0x000fe20000041850 */
[----:B------:R-:W-:-:S07]  /*6ae0*/  @!P1 BRA `(.L_x_33) ;  /* 0x0000017000009947 */ /* 0x000fce0003800000 */
[----:B------:R-:W-:Y:S01]  /*6af0*/  IMAD.MOV.U32 R7, RZ, RZ, c[0x0][0x370] ;  /* 0x0000dc00ff077624 */ /* 0x000fe200078e00ff */
[----:B------:R-:W-:Y:S03]  /*6b00*/  ISETP.GE.AND P2, PT, R218, c[0x0][0x220], PT ;  /* 0x00008800da007a0c */ /* 0x000fe60003f46270 */
[C---:B------:R-:W-:Y:S05]  /*6b10*/  IMAD.U32 R4, R7.reuse, -0x80, RZ ;  /* 0xffffff8007047824 */ /* 0x040fea00078e00ff */
[C---:B------:R-:W-:Y:S04]  /*6b20*/  LEA R5, P0, R4.reuse, R184, 0x1 ;  /* 0x000000b804057211 */ /* 0x040fe800078008ff */
[----:B------:R-:W-:Y:S01]  /*6b30*/  LEA.HI.X.SX32 R4, R4, R185, 0x1, P0 ;  /* 0x000000b904047211 */ /* 0x000fe200000f0eff */
[----:B------:R1:W-:Y:S01]  /*6b40*/  @P2 STS [R59+0x4000], RZ ;  /* 0x004000ff3b002388 */ /* 0x0003e20000000800 */
[----:B------:R-:W-:Y:S02]  /*6b50*/  IMAD.MOV.U32 R184, RZ, RZ, R5 ;  /* 0x000000ffffb87224 */ /* 0x000fe400078e0005 */
[----:B------:R-:W-:Y:S01]  /*6b60*/  @!P2 IMAD.MOV.U32 R6, RZ, RZ, c[0x0][0x374] ;  /* 0x0000dd00ff06a624 */ /* 0x000fe200078e00ff */
[----:B------:R1:W-:Y:S01]  /*6b70*/  @P2 STS [R59+0x4004], RZ ;  /* 0x004004ff3b002388 */ /* 0x0003e20000000800 */
[----:B------:R-:W-:Y:S01]  /*6b80*/  IMAD.MOV.U32 R185, RZ, RZ, R4 ;  /* 0x000000ffffb97224 */ /* 0x000fe200078e0004 */
[C---:B------:R-:W-:Y:S02]  /*6b90*/  @!P2 LEA R4, P0, R7.reuse, R184, 0x7 ;  /* 0x000000b80704a211 */ /* 0x040fe400078038ff */
[----:B------:R1:W-:Y:S02]  /*6ba0*/  @P2 STS.64 [R59+0x4008], RZ ;  /* 0x004008ff3b002388 */ /* 0x0003e40000000a00 */
[----:B------:R-:W-:Y:S02]  /*6bb0*/  @!P2 LEA.HI.X R5, R7, R185, R6, 0x7, P0 ;  /* 0x000000b90705a211 */ /* 0x000fe400000f3c06 */
[----:B------:R-:W-:Y:S01]  /*6bc0*/  @!PT LDS RZ, [RZ] ;  /* 0x00000000fffff984 */ /* 0x000fe20000000800 */
[----:B------:R-:W-:Y:S01]  /*6bd0*/  @!PT LDS RZ, [RZ] ;  /* 0x00000000fffff984 */ /* 0x000fe20000000800 */
[----:B------:R-:W-:Y:S01]  /*6be0*/  @!PT LDS RZ, [RZ] ;  /* 0x00000000fffff984 */ /* 0x000fe20000000800 */
[----:B------:R1:W-:Y:S04]  /*6bf0*/  @!P2 LDGSTS.E.BYPASS.LTC128B.128 [R59+0x4000], [R184.64] ;  /* 0x04000000b83bafae */ /* 0x0003e8000b901d46 */
[----:B------:R1:W-:Y:S04]  /*6c00*/  @P2 STS.128 [R59+0x5000], RZ ;  /* 0x005000ff3b002388 */ /* 0x0003e80000000c00 */
[----:B------:R-:W-:Y:S01]  /*6c10*/  @!PT LDS RZ, [RZ] ;  /* 0x00000000fffff984 */ /* 0x000fe20000000800 */
[----:B------:R-:W-:Y:S01]  /*6c20*/  @!PT LDS RZ, [RZ] ;  /* 0x00000000fffff984 */ /* 0x000fe20000000800 */
[----:B------:R-:W-:Y:S01]  /*6c30*/  @!PT LDS RZ, [RZ] ;  /* 0x00000000fffff984 */ /* 0x000fe20000000800 */
[----:B------:R1:W-:Y:S04]  /*6c40*/  @!P2 LDGSTS.E.BYPASS.LTC128B.128 [R59+0x5000], [R4.64] ;  /* 0x05000000043bafae */ /* 0x0003e8000b901d46 */
[----:B------:R-:W0:Y:S02]  /*6c50*/  LDGDEPBAR ;  /* 0x00000000000079af */ /* 0x000e240000000000 */
.L_x_33:
[----:B------:R-:W2:Y:S01]  /*6c60*/  LDL R52, [R1+0xc] ;  /* 0x00000c0001347983 */ /* 0x000ea20000100800 */
[----:B------:R-:W-:Y:S01]  /*6c70*/  IMAD.U32 R58, RZ, RZ, UR23 ;  /* 0x00000017ff3a7e24 */ /* 0x000fe2000f8e00ff */
[----:B------:R-:W-:Y:S01]  /*6c80*/  ULOP3.LUT UR8, UR4, 0x1, URZ, 0xc0, !UPT ;  /* 0x0000000104087892 */ /* 0x000fe2000f8ec03f */
[----:B------:R-:W-:Y:S01]  /*6c90*/  IMAD.U32 R55, RZ, RZ, UR20 ;  /* 0x00000014ff377e24 */ /* 0x000fe2000f8e00ff */
[----:B------:R-:W-:Y:S01]  /*6ca0*/  LDSM.16.M88.4 R16, [R147] ;  /* 0x000000009310783b */ /* 0x000fe20000000200 */
[----:B------:R-:W-:Y:S01]  /*6cb0*/  IMAD.U32 R54, RZ, RZ, UR19 ;  /* 0x00000013ff367e24 */ /* 0x000fe2000f8e00ff */
[----:B------:R-:W-:Y:S01]  /*6cc0*/  UISETP.NE.U32.AND UP0, UPT, UR8, 0x1, UPT ;  /* 0x000000010800788c */ /* 0x000fe2000bf05070 */
[----:B------:R-:W-:Y:S01]  /*6cd0*/  IMAD.U32 R53, RZ, RZ, UR18 ;  /* 0x00000012ff357e24 */ /* 0x000fe2000f8e00ff */
[----:B------:R-:W3:Y:S01]  /*6ce0*/  LDSM.16.MT88.4 R20, [R0+0x6000] ;  /* 0x006000000014783b */ /* 0x000ee20000004200 */
[----:B------:R-:W-:Y:S02]  /*6cf0*/  UISETP.GT.AND UP2, UPT, UR4, UR15, UPT ;  /* 0x0000000f0400728c */ /* 0x000fe4000bf44270 */
[----:B------:R-:W-:Y:S01]  /*6d00*/  UIADD3 UR4, UR4, -0x1, URZ ;  /* 0xffffffff04047890 */ /* 0x000fe2000fffe03f */
[----:B------:R-:W4:Y:S04]  /*6d10*/  LDSM.16.M88.4 R12, [R147+0x2000] ;  /* 0x00200000930c783b */ /* 0x000f280000000200 */
[----:B------:R-:W-:Y:S04]  /*6d20*/  LDSM.16.M88.4 R24, [R154] ;  /* 0x000000009a18783b */ /* 0x000fe80000000200 */
[----:B------:R-:W1:Y:S04]  /*6d30*/  LDSM.16.MT88.4 R28, [R0+0x6400] ;  /* 0x00640000001c783b */ /* 0x000e680000004200 */
[----:B------:R-:W1:Y:S04]  /*6d40*/  LDSM.16.M88.4 R32, [R157] ;  /* 0x000000009d20783b */ /* 0x000e680000000200 */
[----:B------:R-:W-:Y:S04]  /*6d50*/  LDSM.16.M88.4 R36, [R149] ;  /* 0x000000009524783b */ /* 0x000fe80000000200 */
[----:B------:R-:W1:Y:S04]  /*6d60*/  LDSM.16.MT88.4 R40, [R0+0x6800] ;  /* 0x006800000028783b */ /* 0x000e680000004200 */
[----:B------:R-:W1:Y:S04]  /*6d70*/  LDSM.16.M88.4 R44, [R149+0x2000] ;  /* 0x00200000952c783b */ /* 0x000e680000000200 */
[----:B------:R-:W-:Y:S01]  /*6d80*/  LDSM.16.MT88.4 R48, [R0+0x6c00] ;  /* 0x006c00000030783b */ /* 0x000fe20000004200 */
[-C--:B-1-3--:R-:W-:Y:S08]  /*6d90*/  HMMA.16816.F32.BF16 R4, R16, R20.reuse, RZ ;  /* 0x000000141004723c */ /* 0x08aff000000418ff */
[C---:B----4-:R-:W-:Y:S08]  /*6da0*/  HMMA.16816.F32.BF16 R8, R12.reuse, R20, RZ ;  /* 0x000000140c08723c */ /* 0x050ff000000418ff */
[-C--:B------:R-:W-:Y:S08]  /*6db0*/  HMMA.16816.F32.BF16 R12, R12, R22.reuse, RZ ;  /* 0x000000160c0c723c */ /* 0x080ff000000418ff */
[----:B------:R-:W-:Y:S01]  /*6dc0*/  HMMA.16816.F32.BF16 R16, R16, R22, RZ ;  /* 0x000000161010723c */ /* 0x000fe200000418ff */
[----:B------:R-:W1:Y:S07]  /*6dd0*/  LDSM.16.M88.4 R20, [R148] ;  /* 0x000000009414783b */ /* 0x000e6e0000000200 */
[-C--:B------:R-:W-:Y:S08]  /*6de0*/  HMMA.16816.F32.BF16 R4, R24, R28.reuse, R4 ;  /* 0x0000001c1804723c */ /* 0x080ff00000041804 */
[C---:B------:R-:W-:Y:S08]  /*6df0*/  HMMA.16816.F32.BF16 R8, R32.reuse, R28, R8 ;  /* 0x0000001c2008723c */ /* 0x040ff00000041808 */
[-C--:B------:R-:W-:Y:S01]  /*6e00*/  HMMA.16816.F32.BF16 R12, R32, R30.reuse, R12 ;  /* 0x0000001e200c723c */ /* 0x080fe2000004180c */
[----:B------:R-:W3:Y:S07]  /*6e10*/  LDSM.16.M88.4 R32, [R148+0x2000] ;  /* 0x002000009420783b */ /* 0x000eee0000000200 */
[----:B------:R-:W-:Y:S01]  /*6e20*/  HMMA.16816.F32.BF16 R16, R24, R30, R16 ;  /* 0x0000001e1810723c */ /* 0x000fe20000041810 */
[----:B------:R-:W-:Y:S04]  /*6e30*/  LDSM.16.M88.4 R24, [R147+0x4000] ;  /* 0x004000009318783b */ /* 0x000fe80000000200 */
[----:B------:R-:W4:Y:S03]  /*6e40*/  LDSM.16.MT88.4 R28, [R0+0x7000] ;  /* 0x00700000001c783b */ /* 0x000f260000004200 */
[-C--:B------:R-:W-:Y:S08]  /*6e50*/  HMMA.16816.F32.BF16 R4, R36, R40.reuse, R4 ;  /* 0x000000282404723c */ /* 0x080ff00000041804 */
[C---:B------:R-:W-:Y:S08]  /*6e60*/  HMMA.16816.F32.BF16 R8, R44.reuse, R40, R8 ;  /* 0x000000282c08723c */ /* 0x040ff00000041808 */
[-C--:B------:R-:W-:Y:S01]  /*6e70*/  HMMA.16816.F32.BF16 R12, R44, R42.reuse, R12 ;  /* 0x0000002a2c0c723c */ /* 0x080fe2000004180c */
[----:B------:R-:W4:Y:S07]  /*6e80*/  LDSM.16.M88.4 R44, [R147+0x6000] ;  /* 0x00600000932c783b */ /* 0x000f2e0000000200 */
[----:B------:R-:W-:Y:S01]  /*6e90*/  HMMA.16816.F32.BF16 R16, R36, R42, R16 ;  /* 0x0000002a2410723c */ /* 0x000fe20000041810 */
[----:B------:R-:W-:Y:S04]  /*6ea0*/  LDSM.16.M88.4 R36, [R156] ;  /* 0x000000009c24783b */ /* 0x000fe80000000200 */
[----:B------:R-:W4:Y:S03]  /*6eb0*/  LDSM.16.MT88.4 R40, [R0+0x7400] ;  /* 0x007400000028783b */ /* 0x000f260000004200 */
[-C--:B-1----:R-:W-:Y:S08]  /*6ec0*/  HMMA.16816.F32.BF16 R4, R20, R48.reuse, R4 ;  /* 0x000000301404723c */ /* 0x082ff00000041804 */
[C---:B---3--:R-:W-:Y:S08]  /*6ed0*/  HMMA.16816.F32.BF16 R8, R32.reuse, R48, R8 ;  /* 0x000000302008723c */ /* 0x048ff00000041808 */
[-C--:B------:R-:W-:Y:S01]  /*6ee0*/  HMMA.16816.F32.BF16 R12, R32, R50.reuse, R12 ;  /* 0x00000032200c723c */ /* 0x080fe2000004180c */
[----:B------:R-:W1:Y:S07]  /*6ef0*/  LDSM.16.M88.4 R32, [R155] ;  /* 0x000000009b20783b */ /* 0x000e6e0000000200 */
[----:B------:R-:W-:Y:S01]  /*6f00*/  HMMA.16816.F32.BF16 R16, R20, R50, R16 ;  /* 0x000000321410723c */ /* 0x000fe20000041810 */
[----:B------:R-:W-:Y:S04]  /*6f10*/  LDSM.16.M88.4 R20, [R149+0x4000] ;  /* 0x004000009514783b */ /* 0x000fe80000000200 */
[----:B------:R-:W3:Y:S03]  /*6f20*/  LDSM.16.MT88.4 R48, [R0+0x7800] ;  /* 0x007800000030783b */ /* 0x000ee60000004200 */
[-C--:B----4-:R-:W-:Y:S08]  /*6f30*/  HMMA.16816.F32.BF16 R4, R24, R28.reuse, R4 ;  /* 0x0000001c1804723c */ /* 0x090ff00000041804 */
[C---:B------:R-:W-:Y:S08]  /*6f40*/  HMMA.16816.F32.BF16 R8, R44.reuse, R28, R8 ;  /* 0x0000001c2c08723c */ /* 0x040ff00000041808 */
[-C--:B------:R-:W-:Y:S01]  /*6f50*/  HMMA.16816.F32.BF16 R12, R44, R30.reuse, R12 ;  /* 0x0000001e2c0c723c */ /* 0x080fe2000004180c */
[----:B------:R-:W4:Y:S07]  /*6f60*/  LDSM.16.M88.4 R44, [R149+0x6000] ;  /* 0x00600000952c783b */ /* 0x000f2e0000000200 */
[----:B------:R-:W-:Y:S01]  /*6f70*/  HMMA.16816.F32.BF16 R16, R24, R30, R16 ;  /* 0x0000001e1810723c */ /* 0x000fe20000041810 */
[----:B------:R3:W-:Y:S04]  /*6f80*/  LDSM.16.MT88.4 R28, [R0+0x7c00] ;  /* 0x007c0000001c783b */ /* 0x0007e80000004200 */
[----:B------:R-:W4:Y:S03]  /*6f90*/  LDSM.16.M88.4 R24, [R148+0x4000] ;  /* 0x004000009418783b */ /* 0x000f260000000200 */
[-C--:B------:R-:W-:Y:S08]  /*6fa0*/  HMMA.16816.F32.BF16 R4, R36, R40.reuse, R4 ;  /* 0x000000282404723c */ /* 0x080ff00000041804 */
[C---:B-1----:R-:W-:Y:S07]  /*6fb0*/  HMMA.16816.F32.BF16 R8, R32.reuse, R40, R8 ;  /* 0x000000282008723c */ /* 0x042fee0000041808 */
[----:B------:R-:W-:Y:S01]  /*6fc0*/  IMAD.U32 R40, RZ, RZ, UR26 ;  /* 0x0000001aff287e24 */ /* 0x000fe2000f8e00ff */
[-C--:B------:R-:W-:Y:S01]  /*6fd0*/  HMMA.16816.F32.BF16 R12, R32, R42.reuse, R12 ;  /* 0x0000002a200c723c */ /* 0x080fe2000004180c */
[----:B------:R-:W1:Y:S03]  /*6fe0*/  LDSM.16.M88.4 R32, [R148+0x6000] ;  /* 0x006000009420783b */ /* 0x000e660000000200 */
[----:B---3--:R-:W-:Y:S04]  /*6ff0*/  IMAD.U32 R0, RZ, RZ, UR16 ;  /* 0x00000010ff007e24 */ /* 0x008fe8000f8e00ff */
[----:B------:R-:W-:Y:S07]  /*7000*/  HMMA.16816.F32.BF16 R16, R36, R42, R16 ;  /* 0x0000002a2410723c */ /* 0x000fee0000041810 */
[----:B------:R-:W-:Y:S01]  /*7010*/  IMAD.U32 R42, RZ, RZ, UR27 ;  /* 0x0000001bff2a7e24 */ /* 0x000fe2000f8e00ff */
[-C--:B------:R-:W-:Y:S01]  /*7020*/  HMMA.16816.F32.BF16 R4, R20, R48.reuse, R4 ;  /* 0x000000301404723c */ /* 0x080fe20000041804 */
[----:B------:R-:W-:Y:S03]  /*7030*/  IMAD.U32 R38, RZ, RZ, UR25 ;  /* 0x00000019ff267e24 */ /* 0x000fe6000f8e00ff */
[----:B------:R-:W-:Y:S04]  /*7040*/  IMAD.U32 R36, RZ, RZ, UR24 ;  /* 0x00000018ff247e24 */ /* 0x000fe8000f8e00ff */
[C---:B----4-:R-:W-:Y:S07]  /*7050*/  HMMA.16816.F32.BF16 R8, R44.reuse, R48, R8 ;  /* 0x000000302c08723c */ /* 0x050fee0000041808 */
[----:B------:R-:W-:Y:S01]  /*7060*/  IMAD.U32 R48, RZ, RZ, UR30 ;  /* 0x0000001eff307e24 */ /* 0x000fe2000f8e00ff */
[-C--:B------:R-:W-:Y:S07]  /*7070*/  HMMA.16816.F32.BF16 R12, R44, R50.reuse, R12 ;  /* 0x000000322c0c723c */ /* 0x080fee000004180c */
[----:B------:R-:W-:Y:S01]  /*7080*/  IMAD.U32 R46, RZ, RZ, UR29 ;  /* 0x0000001dff2e7e24 */ /* 0x000fe2000f8e00ff */
[----:B------:R-:W-:Y:S01]  /*7090*/  HMMA.16816.F32.BF16 R16, R20, R50, R16 ;  /* 0x000000321410723c */ /* 0x000fe20000041810 */
[----:B------:R-:W-:Y:S06]  /*70a0*/  IMAD.U32 R44, RZ, RZ, UR28 ;  /* 0x0000001cff2c7e24 */ /* 0x000fec000f8e00ff */
[----:B------:R-:W-:Y:S01]  /*70b0*/  IMAD.U32 R21, RZ, RZ, UR16 ;  /* 0x00000010ff157e24 */ /* 0x000fe2000f8e00ff */
[-C--:B------:R-:W-:Y:S01]  /*70c0*/  HMMA.16816.F32.BF16 R4, R24, R28.reuse, R4 ;  /* 0x0000001c1804723c */ /* 0x080fe20000041804 */
[----:B------:R-:W-:Y:S03]  /*70d0*/  IMAD.U32 R50, RZ, RZ, UR31 ;  /* 0x0000001fff327e24 */ /* 0x000fe6000f8e00ff */
[----:B------:R-:W-:Y:S01]  /*70e0*/  IMAD.U32 R22, RZ, RZ, UR30 ;  /* 0x0000001eff167e24 */ /* 0x000fe2000f8e00ff */
[----:B------:R-:W-:Y:S01]  /*70f0*/  @P1 IADD3 R20, P2, R250, UR10, RZ ;  /* 0x0000000afa141c10 */ /* 0x000fe2000ff5e0ff */
[----:B------:R-:W-:Y:S01]  /*7100*/  IMAD.U32 R23, RZ, RZ, UR29 ;  /* 0x0000001dff177e24 */ /* 0x000fe2000f8e00ff */
[----:B------:R-:W-:Y:S01]  /*7110*/  LEA R189, P0, R21, R56, 0x2 ;  /* 0x0000003815bd7211 */ /* 0x000fe200078010ff */
[C---:B-1----:R-:W-:Y:S01]  /*7120*/  HMMA.16816.F32.BF16 R8, R32.reuse, R28, R8 ;  /* 0x0000001c2008723c */ /* 0x042fe20000041808 */
[----:B------:R-:W-:Y:S01]  /*7130*/  IMAD.U32 R56, RZ, RZ, UR21 ;  /* 0x00000015ff387e24 */ /* 0x000fe2000f8e00ff */
[----:B------:R-:W-:Y:S02]  /*7140*/  @UP3 UIADD3 UR10, UP1, UR10, -0x200, URZ ;  /* 0xfffffe000a0a3890 */ /* 0x000fe4000ff3e03f */
[----:B------:R-:W-:Y:S01]  /*7150*/  LEA.HI.X.SX32 R188, R0, R57, 0x2, P0 ;  /* 0x0000003900bc7211 */ /* 0x000fe200000f16ff */
[----:B------:R-:W-:Y:S02]  /*7160*/  IMAD.U32 R0, RZ, RZ, UR31 ;  /* 0x0000001fff007e24 */ /* 0x000fe4000f8e00ff */
[----:B------:R-:W-:Y:S01]  /*7170*/  IMAD.U32 R57, RZ, RZ, UR22 ;  /* 0x00000016ff397e24 */ /* 0x000fe2000f8e00ff */
[-C--:B------:R-:W-:Y:S01]  /*7180*/  HMMA.16816.F32.BF16 R12, R32, R30.reuse, R12 ;  /* 0x0000001e200c723c */ /* 0x080fe2000004180c */
[----:B------:R-:W-:Y:S03]  /*7190*/  IMAD.U32 R28, RZ, RZ, UR20 ;  /* 0x00000014ff1c7e24 */ /* 0x000fe6000f8e00ff */
[----:B------:R-:W-:Y:S03]  /*71a0*/  IMAD.U32 R29, RZ, RZ, UR18 ;  /* 0x00000012ff1d7e24 */ /* 0x000fe6000f8e00ff */
[----:B------:R-:W-:Y:S01]  /*71b0*/  IMAD.U32 R34, RZ, RZ, UR23 ;  /* 0x00000017ff227e24 */ /* 0x000fe2000f8e00ff */
[----:B------:R-:W-:Y:S01]  /*71c0*/  HMMA.16816.F32.BF16 R16, R24, R30, R16 ;  /* 0x0000001e1810723c */ /* 0x000fe20000041810 */
[----:B------:R-:W-:Y:S03]  /*71d0*/  IMAD.U32 R35, RZ, RZ, UR24 ;  /* 0x00000018ff237e24 */ /* 0x000fe6000f8e00ff */
[----:B--2---:R-:W-:Y:S01]  /*71e0*/  @P1 IADD3.X R21, R52, UR9, RZ, P2, !PT ;  /* 0x0000000934151c10 */ /* 0x004fe200097fe4ff */
[----:B------:R-:W-:Y:S01]  /*71f0*/  IMAD.U32 R32, RZ, RZ, UR22 ;  /* 0x00000016ff207e24 */ /* 0x000fe2000f8e00ff */
[----:B------:R-:W-:Y:S01]  /*7200*/  @UP3 UIADD3.X UR9, UR9, -0x1, URZ, UP1, !UPT ;  /* 0xffffffff09093890 */ /* 0x000fe20008ffe43f */
[----:B------:R-:W-:Y:S02]  /*7210*/  IMAD.U32 R24, RZ, RZ, UR28 ;  /* 0x0000001cff187e24 */ /* 0x000fe4000f8e00ff */
[----:B------:R1:W5:Y:S03]  /*7220*/  @P1 LDG.E R236, [R20.64] ;  /* 0x0000000614ec1981 */ /* 0x000366000c1e1900 */
[----:B------:R-:W-:Y:S01]  /*7230*/  IMAD.U32 R25, RZ, RZ, UR27 ;  /* 0x0000001bff197e24 */ /* 0x000fe2000f8e00ff */
[----:B------:R1:W5:Y:S01]  /*7240*/  @P1 LDG.E R237, [R20.64+0x20] ;  /* 0x0000200614ed1981 */ /* 0x000362000c1e1900 */
[----:B------:R-:W-:Y:S02]  /*7250*/  IMAD.U32 R27, RZ, RZ, UR26 ;  /* 0x0000001aff1b7e24 */ /* 0x000fe4000f8e00ff */
[----:B------:R-:W-:Y:S01]  /*7260*/  IMAD.U32 R31, RZ, RZ, UR25 ;  /* 0x00000019ff1f7e24 */ /* 0x000fe2000f8e00ff */
[----:B------:R1:W5:Y:S01]  /*7270*/  @P1 LDG.E R234, [R20.64+0x100] ;  /* 0x0001000614ea1981 */ /* 0x000362000c1e1900 */
[----:B------:R-:W-:Y:S02]  /*7280*/  IMAD.U32 R30, RZ, RZ, UR21 ;  /* 0x00000015ff1e7e24 */ /* 0x000fe4000f8e00ff */
[----:B------:R-:W-:Y:S01]  /*7290*/  IMAD.U32 R33, RZ, RZ, UR17 ;  /* 0x00000011ff217e24 */ /* 0x000fe2000f8e00ff */
[----:B------:R1:W5:Y:S01]  /*72a0*/  @P1 LDG.E R235, [R20.64+0x120] ;  /* 0x0001200614eb1981 */ /* 0x000362000c1e1900 */
[----:B------:R-:W-:Y:S02]  /*72b0*/  IMAD.U32 R26, RZ, RZ, UR19 ;  /* 0x00000013ff1a7e24 */ /* 0x000fe4000f8e00ff */
[----:B------:R-:W-:Y:S02]  /*72c0*/  IMAD.U32 R52, RZ, RZ, UR17 ;  /* 0x00000011ff347e24 */ /* 0x000fe4000f8e00ff */
[----:B-1----:R-:W-:Y:S02]  /*72d0*/  IMAD.MOV.U32 R20, RZ, RZ, R189 ;  /* 0x000000ffff147224 */ /* 0x002fe400078e00bd */
[----:B------:R-:W-:Y:S03]  /*72e0*/  IMAD.MOV.U32 R21, RZ, RZ, R188 ;  /* 0x000000ffff157224 */ /* 0x000fe600078e00bc */
[-C--:B------:R-:W-:Y:S02]  /*72f0*/  LEA R50, P0, R50, R20.reuse, 0x2 ;  /* 0x0000001432327211 */ /* 0x080fe400078010ff */
[-C--:B------:R-:W-:Y:S01]  /*7300*/  LEA R48, P6, R48, R20.reuse, 0x2 ;  /* 0x0000001430307211 */ /* 0x080fe200078c10ff */
[----:B------:R-:W-:Y:S01]  /*7310*/  RED.E.ADD.F32.FTZ.RN.STRONG.GPU [R20.64], R4 ;  /* 0x000000041400798e */ /* 0x000fe2000c10e786 */
[-C--:B------:R-:W-:Y:S02]  /*7320*/  LEA.HI.X.SX32 R51, R0, R21.reuse, 0x2, P0 ;  /* 0x0000001500337211 */ /* 0x080fe400000f16ff */
[-C--:B------:R-:W-:Y:S02]  /*7330*/  LEA R46, P5, R46, R20.reuse, 0x2 ;  /* 0x000000142e2e7211 */ /* 0x080fe400078a10ff */
[-C--:B------:R-:W-:Y:S01]  /*7340*/  LEA.HI.X.SX32 R49, R22, R21.reuse, 0x2, P6 ;  /* 0x0000001516317211 */ /* 0x080fe200030f16ff */
[----:B------:R-:W-:Y:S01]  /*7350*/  RED.E.ADD.F32.FTZ.RN.STRONG.GPU [R50.64], R5 ;  /* 0x000000053200798e */ /* 0x000fe2000c10e786 */
        /* <DEDUP_REMOVED lines=22> */
[-C--:B------:R-:W-:Y:S01]  /*74c0*/  LEA R22, P0, R33, R20.reuse, 0x2 ;  /* 0x0000001421167211 */ /* 0x080fe200078010ff */
[----:B------:R-:W-:Y:S01]  /*74d0*/  RED.E.ADD.F32.FTZ.RN.STRONG.GPU [R34.64], R17 ;  /* 0x000000112200798e */ /* 0x000fe2000c10e786 */
[-C--:B------:R-:W-:Y:S02]  /*74e0*/  LEA.HI.X.SX32 R33, R57, R21.reuse, 0x2, P5 ;  /* 0x0000001539217211 */ /* 0x080fe400028f16ff */
[-C--:B------:R-:W-:Y:S01]  /*74f0*/  LEA R28, P3, R28, R20.reuse, 0x2 ;  /* 0x000000141c1c7211 */ /* 0x080fe200078610ff */
[----:B------:R-:W-:Y:S01]  /*7500*/  LDSM.16.MT88.4 R4, [R2+0x8000] ;  /* 0x008000000204783b */ /* 0x000fe20000004200 */
[-C--:B------:R-:W-:Y:S02]  /*7510*/  LEA.HI.X.SX32 R31, R56, R21.reuse, 0x2, P4 ;  /* 0x00000015381f7211 */ /* 0x080fe400020f16ff */
[-C--:B------:R-:W-:Y:S01]  /*7520*/  LEA R26, P2, R26, R20.reuse, 0x2 ;  /* 0x000000141a1a7211 */ /* 0x080fe200078410ff */
[----:B------:R-:W-:Y:S01]  /*7530*/  RED.E.ADD.F32.FTZ.RN.STRONG.GPU [R32.64], R18 ;  /* 0x000000122000798e */ /* 0x000fe2000c10e786 */
[----:B------:R-:W-:Y:S02]  /*7540*/  LEA R24, P1, R29, R20, 0x2 ;  /* 0x000000141d187211 */ /* 0x000fe400078210ff */
[-C--:B------:R-:W-:Y:S01]  /*7550*/  LEA.HI.X.SX32 R29, R55, R21.reuse, 0x2, P3 ;  /* 0x00000015371d7211 */ /* 0x080fe200018f16ff */
[----:B------:R-:W-:Y:S01]  /*7560*/  RED.E.ADD.F32.FTZ.RN.STRONG.GPU [R30.64], R19 ;  /* 0x000000131e00798e */ /* 0x000fe2000c10e786 */
[-C--:B------:R-:W-:Y:S02]  /*7570*/  LEA.HI.X.SX32 R27, R54, R21.reuse, 0x2, P2 ;  /* 0x00000015361b7211 */ /* 0x080fe400010f16ff */
[-C--:B------:R-:W-:Y:S01]  /*7580*/  LEA.HI.X.SX32 R25, R53, R21.reuse, 0x2, P1 ;  /* 0x0000001535197211 */ /* 0x080fe200008f16ff */
[----:B------:R-:W-:Y:S01]  /*7590*/  RED.E.ADD.F32.FTZ.RN.STRONG.GPU [R28.64], R12 ;  /* 0x0000000c1c00798e */ /* 0x000fe2000c10e786 */
[----:B------:R-:W-:Y:S02]  /*75a0*/  LEA.HI.X.SX32 R23, R52, R21, 0x2, P0 ;  /* 0x0000001534177211 */ /* 0x000fe400000f16ff */
[----:B------:R-:W-:Y:S01]  /*75b0*/  PLOP3.LUT P1, PT, PT, PT, UP0, 0x80, 0x0 ;  /* 0x000000000000781c */ /* 0x000fe20003f2f008 */
[----:B------:R-:W1:Y:S01]  /*75c0*/  LDSM.16.MT88.4 R8, [R3] ;  /* 0x000000000308783b */ /* 0x000e620000004200 */
[----:B------:R-:W-:Y:S01]  /*75d0*/  PLOP3.LUT P0, PT, PT, PT, UP2, 0x80, 0x0 ;  /* 0x000000000000781c */ /* 0x000fe20003f0f028 */
[----:B------:R-:W-:Y:S01]  /*75e0*/  @UP3 UIADD3 UR13, UP0, UR13, -0x200, URZ ;  /* 0xfffffe000d0d3890 */ /* 0x000fe2000ff1e03f */
[C---:B------:R-:W-:Y:S01]  /*75f0*/  IADD3 R0, R3.reuse, -0x2000, RZ ;  /* 0xffffe00003007810 */ /* 0x040fe20007ffe0ff */
[----:B------:R-:W-:Y:S02]  /*7600*/  RED.E.ADD.F32.FTZ.RN.STRONG.GPU [R26.64], R13 ;  /* 0x0000000d1a00798e */ /* 0x000fe4000c10e786 */
[----:B------:R-:W-:Y:S02]  /*7610*/  @UP3 UIADD3.X UR12, UR12, -0x1, URZ, UP0, !UPT ;  /* 0xffffffff0c0c3890 */ /* 0x000fe400087fe43f */
[----:B------:R-:W-:Y:S04]  /*7620*/  RED.E.ADD.F32.FTZ.RN.STRONG.GPU [R24.64], R14 ;  /* 0x0000000e1800798e */ /* 0x000fe8000c10e786 */
[----:B------:R-:W-:Y:S01]  /*7630*/  RED.E.ADD.F32.FTZ.RN.STRONG.GPU [R22.64], R15 ;  /* 0x0000000f1600798e */ /* 0x000fe2000c10e786 */
[----:B------:R-:W-:Y:S03]  /*7640*/  @P1 IADD3 R0, R3, 0x2000, RZ ;  /* 0x0000200003001810 */ /* 0x000fe60007ffe0ff */
[----:B------:R-:W2:Y:S04]  /*7650*/  LDSM.16.MT88.4 R12, [R2+0xc000] ;  /* 0x00c00000020c783b */ /* 0x000ea80000004200 */
[----:B------:R-:W-:Y:S04]  /*7660*/  LDSM.16.MT88.4 R16, [R2+0x8800] ;  /* 0x008800000210783b */ /* 0x000fe80000004200 */
[----:B------:R-:W3:Y:S04]  /*7670*/  LDSM.16.MT88.4 R20, [R3+0x400] ;  /* 0x000400000314783b */ /* 0x000ee80000004200 */
[----:B------:R-:W4:Y:S01]  /*7680*/  LDSM.16.MT88.4 R24, [R2+0xc800] ;  /* 0x00c800000218783b */ /* 0x000f220000004200 */
[-C--:B-1----:R-:W-:Y:S08]  /*7690*/  HMMA.16816.F32.BF16 R84, R4, R8.reuse, R84 ;  /* 0x000000080454723c */ /* 0x082ff00000041854 */
[C---:B--2---:R-:W-:Y:S08]  /*76a0*/  HMMA.16816.F32.BF16 R88, R12.reuse, R8, R88 ;  /* 0x000000080c58723c */ /* 0x044ff00000041858 */
[-C--:B------:R-:W-:Y:S01]  /*76b0*/  HMMA.16816.F32.BF16 R92, R12, R10.reuse, R92 ;  /* 0x0000000a0c5c723c */ /* 0x080fe2000004185c */
[----:B------:R-:W-:Y:S07]  /*76c0*/  LDSM.16.MT88.4 R12, [R2+0xd000] ;  /* 0x00d00000020c783b */ /* 0x000fee0000004200 */
[----:B------:R-:W-:Y:S01]  /*76d0*/  HMMA.16816.F32.BF16 R96, R4, R10, R96 ;  /* 0x0000000a0460723c */ /* 0x000fe20000041860 */
[----:B------:R-:W-:Y:S04]  /*76e0*/  LDSM.16.MT88.4 R4, [R2+0x9000] ;  /* 0x009000000204783b */ /* 0x000fe80000004200 */
[----:B------:R-:W1:Y:S03]  /*76f0*/  LDSM.16.MT88.4 R8, [R3+0x800] ;  /* 0x000800000308783b */ /* 0x000e660000004200 */
[-C--:B---3--:R-:W-:Y:S08]  /*7700*/  HMMA.16816.F32.BF16 R84, R16, R20.reuse, R84 ;  /* 0x000000141054723c */ /* 0x088ff00000041854 */
[C---:B----4-:R-:W-:Y:S08]  /*7710*/  HMMA.16816.F32.BF16 R88, R24.reuse, R20, R88 ;  /* 0x000000141858723c */ /* 0x050ff00000041858 */
        /* <DEDUP_REMOVED lines=32> */
[----:B------:R2:W3:Y:S03]  /*7920*/  LDSM.16.MT88.4 R20, [R3+0x1c00] ;  /* 0x001c00000314783b */ /* 0x0004e60000004200 */
[-C--:B-1----:R-:W-:Y:S08]  /*7930*/  HMMA.16816.F32.BF16 R84, R4, R8.reuse, R84 ;  /* 0x000000080454723c */ /* 0x082ff00000041854 */
[C---:B------:R-:W-:Y:S04]  /*7940*/  HMMA.16816.F32.BF16 R88, R12.reuse, R8, R88 ;  /* 0x000000080c58723c */ /* 0x040fe80000041858 */
[----:B--2---:R-:W-:Y:S04]  /*7950*/  IMAD.MOV.U32 R3, RZ, RZ, R0 ;  /* 0x000000ffff037224 */ /* 0x004fe800078e0000 */
[-C--:B------:R-:W-:Y:S08]  /*7960*/  HMMA.16816.F32.BF16 R92, R12, R10.reuse, R92 ;  /* 0x0000000a0c5c723c */ /* 0x080ff0000004185c */
[----:B------:R-:W-:Y:S08]  /*7970*/  HMMA.16816.F32.BF16 R96, R4, R10, R96 ;  /* 0x0000000a0460723c */ /* 0x000ff00000041860 */
[-C--:B---3--:R-:W-:Y:S08]  /*7980*/  HMMA.16816.F32.BF16 R84, R16, R20.reuse, R84 ;  /* 0x000000141054723c */ /* 0x088ff00000041854 */
[C---:B------:R-:W-:Y:S08]  /*7990*/  HMMA.16816.F32.BF16 R88, R24.reuse, R20, R88 ;  /* 0x000000141858723c */ /* 0x040ff00000041858 */
[-C--:B------:R-:W-:Y:S08]  /*79a0*/  HMMA.16816.F32.BF16 R92, R24, R22.reuse, R92 ;  /* 0x00000016185c723c */ /* 0x080ff0000004185c */
[----:B------:R-:W-:Y:S01]  /*79b0*/  HMMA.16816.F32.BF16 R96, R16, R22, R96 ;  /* 0x000000161060723c */ /* 0x000fe20000041860 */
[----:B------:R-:W-:-:S07]  /*79c0*/  @P0 BRA `(.L_x_34) ;  /* 0xffffc27000000947 */ /* 0x000fce000383ffff */
[----:B------:R-:W-:Y:S02]  /*79d0*/  @!UPT UIADD3 URZ, URZ, URZ, URZ ;  /* 0x0000003f3f3ff290 */ /* 0x000fe4000fffe03f */
[----:B------:R-:W2:Y:S04]  /*79e0*/  LDL R61, [R1+0x14] ;  /* 0x00001400013d7983 */ /* 0x000ea80000100800 */
[----:B------:R-:W3:Y:S01]  /*79f0*/  LDL R60, [R1+0x18] ;  /* 0x00001800013c7983 */ /* 0x000ee20000100800 */
[----:B------:R-:W-:Y:S01]  /*7a00*/  FMUL.FTZ R84, R84, c[0x0][0x2e0] ;  /* 0x0000b80054547a20 */ /* 0x000fe20000410000 */
[----:B------:R-:W-:Y:S01]  /*7a10*/  F2FP.BF16.PACK_AB R68, R69, R68 ;  /* 0x000000444544723e */ /* 0x000fe200000010ff */
[----:B------:R-:W-:Y:S01]  /*7a20*/  FMUL.FTZ R9, R85, c[0x0][0x2e0] ;  /* 0x0000b80055097a20 */ /* 0x000fe20000410000 */
[----:B------:R-:W-:Y:S01]  /*7a30*/  F2FP.BF16.PACK_AB R70, R71, R70 ;  /* 0x000000464746723e */ /* 0x000fe200000010ff */
[----:B------:R-:W-:Y:S01]  /*7a40*/  FMUL.FTZ R86, R86, c[0x0][0x2e0] ;  /* 0x0000b80056567a20 */ /* 0x000fe20000410000 */
[----:B------:R-:W-:Y:S01]  /*7a50*/  F2FP.BF16.PACK_AB R80, R81, R80 ;  /* 0x000000505150723e */ /* 0x000fe200000010ff */
[----:B------:R-:W-:Y:S01]  /*7a60*/  FMUL.FTZ R8, R87, c[0x0][0x2e0] ;  /* 0x0000b80057087a20 */ /* 0x000fe20000410000 */
[----:B------:R-:W-:Y:S01]  /*7a70*/  F2FP.BF16.PACK_AB R9, R9, R84 ;  /* 0x000000540909723e */ /* 0x000fe200000010ff */
[----:B------:R-:W-:Y:S01]  /*7a80*/  BAR.SYNC.DEFER_BLOCKING 0x0 ;  /* 0x0000000000007b1d */ /* 0x000fe20000010000 */
        /* <DEDUP_REMOVED lines=17> */
[----:B------:R-:W-:Y:S01]  /*7ba0*/  UISETP.NE.AND UP0, UPT, UR36, -0x1, UPT ;  /* 0xffffffff2400788c */ /* 0x000fe2000bf05270 */
[----:B------:R-:W-:Y:S01]  /*7bb0*/  FMUL.FTZ R3, R93, c[0x0][0x2e0] ;  /* 0x0000b8005d037a20 */ /* 0x000fe20000410000 */
[----:B------:R-:W-:Y:S01]  /*7bc0*/  F2FP.BF16.PACK_AB R6, R6, R90 ;  /* 0x0000005a0606723e */ /* 0x000fe200000010ff */
[----:B------:R-:W-:Y:S01]  /*7bd0*/  FMUL.FTZ R94, R94, c[0x0][0x2e0] ;  /* 0x0000b8005e5e7a20 */ /* 0x000fe20000410000 */
[----:B------:R-:W-:Y:S01]  /*7be0*/  F2FP.BF16.PACK_AB R78, R79, R78 ;  /* 0x0000004e4f4e723e */ /* 0x000fe200000010ff */
[----:B------:R-:W-:Y:S01]  /*7bf0*/  FMUL.FTZ R0, R95, c[0x0][0x2e0] ;  /* 0x0000b8005f007a20 */ /* 0x000fe20000410000 */
[----:B------:R-:W-:Y:S01]  /*7c00*/  F2FP.BF16.PACK_AB R3, R3, R92 ;  /* 0x0000005c0303723e */ /* 0x000fe200000010ff */
[----:B------:R-:W-:Y:S01]  /*7c10*/  ULDC.64 UR12, c[0x0][0x3a0] ;  /* 0x0000e800000c7ab9 */ /* 0x000fe20000000a00 */
[----:B------:R-:W-:-:S02]  /*7c20*/  PLOP3.LUT P0, PT, PT, PT, UP0, 0x80, 0x0 ;  /* 0x000000000000781c */ /* 0x000fc40003f0f008 */
[----:B------:R-:W-:Y:S01]  /*7c30*/  F2FP.BF16.PACK_AB R0, R0, R94 ;  /* 0x0000005e0000723e */ /* 0x000fe200000010ff */
[----:B------:R-:W-:-:S04]  /*7c40*/  @UP0 UIADD3 UR4, UR32, UR36, URZ ;  /* 0x0000002420040290 */ /* 0x000fc8000fffe03f */
[----:B------:R-:W-:-:S04]  /*7c50*/  @UP0 UIMAD.WIDE.U32 UR8, UR4, UR12, URZ ;  /* 0x0000000c040802a5 */ /* 0x000fc8000f8e003f */
[----:B------:R-:W-:-:S03]  /*7c60*/  @UP0 UIMAD UR15, UR4, UR13, UR9 ;  /* 0x0000000d040f02a4 */ /* 0x000fc6000f8e0209 */
[----:B------:R-:W-:Y:S01]  /*7c70*/  @UP0 UMOV UR14, UR8 ;  /* 0x00000008000e0c82 */ /* 0x000fe20008000000 */
[----:B--2---:R1:W-:Y:S04]  /*7c80*/  STS [R61], R9 ;  /* 0x000000093d007388 */ /* 0x0043e80000000800 */
[----:B------:R1:W-:Y:S04]  /*7c90*/  STS [R61+0x200], R8 ;  /* 0x000200083d007388 */ /* 0x0003e80000000800 */
[----:B---3--:R1:W-:Y:S04]  /*7ca0*/  STS [R60], R5 ;  /* 0x000000053c007388 */ /* 0x0083e80000000800 */
[----:B------:R1:W-:Y:S04]  /*7cb0*/  STS [R60+0x200], R4 ;  /* 0x000200043c007388 */ /* 0x0003e80000000800 */
        /* <DEDUP_REMOVED lines=11> */
[----:B------:R1:W-:Y:S01]  /*7d70*/  STS [R60+0x3200], R78 ;  /* 0x0032004e3c007388 */ /* 0x0003e20000000800 */
[----:B------:R-:W-:Y:S05]  /*7d80*/  @P0 BRA `(.L_x_35) ;  /* 0x000000d000000947 */ /* 0x000fea0003800000 */
[----:B------:R-:W-:Y:S02]  /*7d90*/  USHF.R.S32.HI UR4, URZ, 0x1f, UR32 ;  /* 0x0000001f3f047899 */ /* 0x000fe40008011420 */
[----:B------:R-:W-:-:S02]  /*7da0*/  ULDC.64 UR8, c[0x0][0x3a0] ;  /* 0x0000e80000087ab9 */ /* 0x000fc40000000a00 */
[----:B------:R-:W-:Y:S02]  /*7db0*/  UIMAD UR4, UR4, UR8, URZ ;  /* 0x00000008040472a4 */ /* 0x000fe4000f8e023f */
[----:B------:R-:W-:Y:S02]  /*7dc0*/  USHF.R.S32.HI UR14, URZ, 0x1f, UR49 ;  /* 0x0000001f3f0e7899 */ /* 0x000fe40008011431 */
[----:B------:R-:W-:Y:S02]  /*7dd0*/  UIMAD UR10, UR32, UR9, UR4 ;  /* 0x00000009200a72a4 */ /* 0x000fe4000f8e0204 */
[----:B------:R-:W-:Y:S02]  /*7de0*/  UIMAD.WIDE.U32 UR8, UR32, UR8, URZ ;  /* 0x00000008200872a5 */ /* 0x000fe4000f8e003f */
[----:B------:R-:W-:Y:S02]  /*7df0*/  ULDC.64 UR12, c[0x0][0x388] ;  /* 0x0000e200000c7ab9 */ /* 0x000fe40000000a00 */
[----:B------:R-:W-:-:S02]  /*7e00*/  UIADD3 UR9, UR9, UR10, URZ ;  /* 0x0000000a09097290 */ /* 0x000fc4000fffe03f */
[----:B------:R-:W-:Y:S02]  /*7e10*/  UIMAD UR4, UR14, UR12, URZ ;  /* 0x0000000c0e0472a4 */ /* 0x000fe4000f8e023f */
[----:B------:R-:W-:Y:S02]  /*7e20*/  UIMAD.WIDE.U32 UR8, UR49, UR12, UR8 ;  /* 0x0000000c310872a5 */ /* 0x000fe4000f8e0008 */
[----:B------:R-:W-:-:S04]  /*7e30*/  UIMAD UR4, UR49, UR13, UR4 ;  /* 0x0000000d310472a4 */ /* 0x000fc8000f8e0204 */
[----:B------:R-:W-:Y:S02]  /*7e40*/  UIADD3 UR15, UR9, UR4, URZ ;  /* 0x00000004090f7290 */ /* 0x000fe4000fffe03f */
[----:B------:R-:W-:Y:S02]  /*7e50*/  UMOV UR14, UR8 ;  /* 0x00000008000e7c82 */ /* 0x000fe40008000000 */
.L_x_35:
        /* <DEDUP_REMOVED lines=9> */
[----:B------:R-:W-:Y:S02]  /*7ef0*/  USHF.R.S32.HI UR33, URZ, 0x1f, UR49 ;  /* 0x0000001f3f217899 */ /* 0x000fe40008011431 */
[----:B------:R-:W-:Y:S02]  /*7f00*/  UIMAD UR10, UR32, UR9, UR4 ;  /* 0x00000009200a72a4 */ /* 0x000fe4000f8e0204 */
[----:B------:R-:W-:-:S02]  /*7f10*/  UIMAD.WIDE.U32 UR8, UR32, UR8, URZ ;  /* 0x00000008200872a5 */ /* 0x000fc4000f8e003f */
[----:B------:R-:W-:Y:S02]  /*7f20*/  ULDC.64 UR12, c[0x0][0x390] ;  /* 0x0000e400000c7ab9 */ /* 0x000fe40000000a00 */
[----:B------:R-:W-:Y:S02]  /*7f30*/  UIADD3 UR9, UR9, UR10, URZ ;  /* 0x0000000a09097290 */ /* 0x000fe4000fffe03f */
[----:B------:R-:W-:Y:S02]  /*7f40*/  UIMAD UR4, UR33, UR12, URZ ;  /* 0x0000000c210472a4 */ /* 0x000fe4000f8e023f */
[----:B------:R-:W-:Y:S02]  /*7f50*/  UIMAD.WIDE.U32 UR8, UR49, UR12, UR8 ;  /* 0x0000000c310872a5 */ /* 0x000fe4000f8e0008 */
[----:B------:R-:W-:-:S04]  /*7f60*/  UIMAD UR4, UR49, UR13, UR4 ;  /* 0x0000000d310472a4 */ /* 0x000fc8000f8e0204 */
[----:B------:R-:W-:-:S03]  /*7f70*/  UIADD3 UR10, UR9, UR4, URZ ;  /* 0x00000004090a7290 */ /* 0x000fc6000fffe03f */
[----:B------:R-:W-:Y:S02]  /*7f80*/  UMOV UR9, UR8 ;  /* 0x0000000800097c82 */ /* 0x000fe40008000000 */
.L_x_36:
[----:B------:R-:W-:Y:S01]  /*7f90*/  BAR.SYNC.DEFER_BLOCKING 0x0 ;  /* 0x0000000000007b1d */ /* 0x000fe20000010000 */
[----:B------:R-:W-:Y:S01]  /*7fa0*/  USHF.L.U32 UR4, UR11, 0x7, URZ ;  /* 0x000000070b047899 */ /* 0x000fe2000800063f */
[--C-:B-1----:R-:W-:Y:S01]  /*7fb0*/  SHF.R.S32.HI R5, RZ, 0x1f, R218.reuse ;  /* 0x0000001fff057819 */ /* 0x102fe200000114da */
[----:B------:R-:W-:Y:S01]  /*7fc0*/  IMAD.MOV.U32 R4, RZ, RZ, R218 ;  /* 0x000000ffff047224 */ /* 0x000fe200078e00da */
[----:B------:R-:W-:Y:S01]  /*7fd0*/  UIMAD UR5, UR11, -0x80, UR5 ;  /* 0xffffff800b0578a4 */ /* 0x000fe2000f8e0205 */
[----:B------:R-:W-:Y:S01]  /*7fe0*/  ISETP.GE.AND P1, PT, R218, c[0x0][0x220], PT ;  /* 0x00008800da007a0c */ /* 0x000fe20003f26270 */
[----:B------:R-:W-:Y:S01]  /*7ff0*/  USHF.R.S32.HI UR8, URZ, 0x1f, UR4 ;  /* 0x0000001f3f087899 */ /* 0x000fe20008011404 */
[----:B------:R-:W1:Y:S01]  /*8000*/  S2R R3, SR_TID.X ;  /* 0x0000000000037919 */ /* 0x000e620000002100 */
[----:B------:R-:W-:Y:S01]  /*8010*/  ULDC.64 UR12, c[0x0][0x3a0] ;  /* 0x0000e800000c7ab9 */ /* 0x000fe20000000a00 */
[----:B------:R-:W-:Y:S01]  /*8020*/  IMAD.U32 R13, RZ, RZ, UR4 ;  /* 0x00000004ff0d7e24 */ /* 0x000fe2000f8e00ff */
[----:B------:R-:W-:Y:S01]  /*8030*/  UIMAD UR12, UR8, UR12, URZ ;  /* 0x0000000c080c72a4 */ /* 0x000fe2000f8e023f */
[----:B------:R-:W-:Y:S01]  /*8040*/  BSSY B0, `(.L_x_37) ;  /* 0x0000020000007945 */ /* 0x000fe20003800000 */
[----:B------:R-:W-:Y:S01]  /*8050*/  USHF.R.S32.HI UR32, URZ, 0x1f, UR56 ;  /* 0x0000001f3f207899 */ /* 0x000fe20008011438 */
[----:B------:R-:W-:Y:S01]  /*8060*/  IMAD.WIDE.U32 R6, R13, c[0x0][0x3a0], R4 ;  /* 0x0000e8000d067a25 */ /* 0x000fe200078e0004 */
[----:B------:R-:W-:-:S04]  /*8070*/  UIMAD UR12, UR4, UR13, UR12 ;  /* 0x0000000d040c72a4 */ /* 0x000fc8000f8e020c */
[----:B------:R-:W-:Y:S02]  /*8080*/  IADD3 R6, P0, R6, UR14, RZ ;  /* 0x0000000e06067c10 */ /* 0x000fe4000ff1e0ff */
[----:B------:R-:W-:Y:S01]  /*8090*/  IMAD.U32 R0, RZ, RZ, UR12 ;  /* 0x0000000cff007e24 */ /* 0x000fe2000f8e00ff */
[----:B------:R-:W-:Y:S02]  /*80a0*/  ULDC.64 UR12, c[0x0][0x3b8] ;  /* 0x0000ee00000c7ab9 */ /* 0x000fe40000000a00 */
[----:B------:R-:W-:Y:S01]  /*80b0*/  UIMAD UR12, UR32, UR12, URZ ;  /* 0x0000000c200c72a4 */ /* 0x000fe2000f8e023f */
[----:B------:R2:W3:Y:S01]  /*80c0*/  LDS.128 R20, [R59+0x7000] ;  /* 0x007000003b147984 */ /* 0x0004e20000000c00 */
[----:B------:R-:W-:Y:S01]  /*80d0*/  IADD3.X R7, R7, UR15, R0, P0, !PT ;  /* 0x0000000f07077c10 */ /* 0x000fe200087fe400 */
[----:B------:R-:W-:Y:S01]  /*80e0*/  IMAD.U32 R0, RZ, RZ, UR56 ;  /* 0x00000038ff007e24 */ /* 0x000fe2000f8e00ff */
[----:B------:R-:W-:Y:S01]  /*80f0*/  UIMAD UR12, UR56, UR13, UR12 ;  /* 0x0000000d380c72a4 */ /* 0x000fe2000f8e020c */
[----:B------:R2:W4:Y:S02]  /*8100*/  LDS.128 R24, [R59+0x8000] ;  /* 0x008000003b187984 */ /* 0x0005240000000c00 */
[----:B------:R-:W-:Y:S01]  /*8110*/  IMAD.WIDE.U32 R6, R0, c[0x0][0x3b8], R6 ;  /* 0x0000ee0000067a25 */ /* 0x000fe200078e0006 */
[----:B-1----:R-:W-:Y:S01]  /*8120*/  SHF.R.S32.HI R0, RZ, 0x1f, R3 ;  /* 0x0000001fff007819 */ /* 0x002fe20000011403 */
[----:B------:R2:W1:Y:S03]  /*8130*/  LDS.128 R28, [R59+0x9000] ;  /* 0x009000003b1c7984 */ /* 0x0004660000000c00 */
[----:B------:R-:W-:-:S02]  /*8140*/  LEA.HI R0, R0, R3, RZ, 0x2 ;  /* 0x0000000300007211 */ /* 0x000fc400078f10ff */
[----:B------:R-:W-:Y:S02]  /*8150*/  IADD3 R12, R7, UR12, RZ ;  /* 0x0000000c070c7c10 */ /* 0x000fe4000fffe0ff */
[----:B------:R-:W-:-:S04]  /*8160*/  SHF.R.S32.HI R0, RZ, 0x2, R0 ;  /* 0x00000002ff007819 */ /* 0x000fc80000011400 */
[----:B------:R-:W-:Y:S02]  /*8170*/  ISETP.GE.OR P2, PT, R0, UR5, P1 ;  /* 0x0000000500007c0c */ /* 0x000fe40008f46670 */
[----:B------:R-:W-:-:S11]  /*8180*/  SHF.R.S32.HI R14, RZ, 0x1f, R0 ;  /* 0x0000001fff0e7819 */ /* 0x000fd60000011400 */
[----:B------:R-:W-:Y:S05]  /*8190*/  @P2 BRA `(.L_x_38) ;  /* 0x000000a000002947 */ /* 0x000fea0003800000 */
[----:B--2---:R-:W2:Y:S01]  /*81a0*/  LDS.128 R16, [R59+0x6000] ;  /* 0x006000003b107984 */ /* 0x004ea20000000c00 */
        /* <DEDUP_REMOVED lines=8> */
[----:B--2---:R2:W-:Y:S04]  /*8230*/  STG.E.128 [R10.64], R16 ;  /* 0x000000100a007986 */ /* 0x0045e8000c101d06 */
.L_x_38:
[----:B--2---:R-:W-:Y:S05]  /*8240*/  BSYNC B0 ;  /* 0x0000000000007941 */ /* 0x004fea0003800000 */
.L_x_37:
        /* <DEDUP_REMOVED lines=8> */
[----:B------:R-:W-:-:S04]  /*82d0*/  IMAD.WIDE.U32 R10, R3, c[0x0][0x3a0], R6 ;  /* 0x0000e800030a7a25 */ /* 0x000fc800078e0006 */
[----:B------:R-:W-:Y:S01]  /*82e0*/  IMAD R3, R3, c[0x0][0x3a4], R8 ;  /* 0x0000e90003037a24 */ /* 0x000fe200078e0208 */
[----:B------:R-:W-:-:S04]  /*82f0*/  LEA R6, P0, R10, c[0x0][0x340], 0x1 ;  /* 0x0000d0000a067a11 */ /* 0x000fc800078008ff */
[----:B------:R-:W-:-:S04]  /*8300*/  IADD3 R3, R3, R11, RZ ;  /* 0x0000000b03037210 */ /* 0x000fc80007ffe0ff */
[----:B------:R-:W-:-:S05]  /*8310*/  LEA.HI.X R7, R10, c[0x0][0x344], R3, 0x1, P0 ;  /* 0x0000d1000a077a11 */ /* 0x000fca00000f0c03 */
[----:B---3--:R2:W-:Y:S02]  /*8320*/  STG.E.128 [R6.64], R20 ;  /* 0x0000001406007986 */ /* 0x0085e4000c101d06 */
.L_x_40:
[----:B------:R-:W-:Y:S05]  /*8330*/  BSYNC B0 ;  /* 0x0000000000007941 */ /* 0x000fea0003800000 */
.L_x_39:
[----:B------:R-:W-:Y:S01]  /*8340*/  ULDC.64 UR12, c[0x0][0x3a8] ;  /* 0x0000ea00000c7ab9 */ /* 0x000fe20000000a00 */
[----:B------:R-:W-:Y:S01]  /*8350*/  IMAD.WIDE.U32 R4, R13, c[0x0][0x3a8], R4 ;  /* 0x0000ea000d047a25 */ /* 0x000fe200078e0004 */
        /* <DEDUP_REMOVED lines=14> */
[----:B--2---:R-:W-:Y:S01]  /*8440*/  MOV R6, R4 ;  /* 0x0000000400067202 */ /* 0x004fe20000000f00 */
[----:B------:R-:W-:Y:S01]  /*8450*/  IMAD R8, R14, c[0x0][0x3a8], RZ ;  /* 0x0000ea000e087a24 */ /* 0x000fe200078e02ff */
[----:B------:R-:W-:-:S03]  /*8460*/  MOV R7, R3 ;  /* 0x0000000300077202 */ /* 0x000fc60000000f00 */
[C---:B------:R-:W-:Y:S02]  /*8470*/  IMAD R8, R0.reuse, c[0x0][0x3ac], R8 ;  /* 0x0000eb0000087a24 */ /* 0x040fe400078e0208 */
[----:B------:R-:W-:-:S05]  /*8480*/  IMAD.WIDE.U32 R6, R0, c[0x0][0x3a8], R6 ;  /* 0x0000ea0000067a25 */ /* 0x000fca00078e0006 */
[----:B------:R-:W-:Y:S02]  /*8490*/  IADD3 R7, R8, R7, RZ ;  /* 0x0000000708077210 */ /* 0x000fe40007ffe0ff */
[----:B------:R-:W-:-:S04]  /*84a0*/  LEA R8, P0, R6, c[0x0][0x348], 0x1 ;  /* 0x0000d20006087a11 */ /* 0x000fc800078008ff */
[----:B------:R-:W-:-:S05]  /*84b0*/  LEA.HI.X R9, R6, c[0x0][0x34c], R7, 0x1, P0 ;  /* 0x0000d30006097a11 */ /* 0x000fca00000f0c07 */
[----:B----4-:R2:W-:Y:S04]  /*84c0*/  STG.E.128 [R8.64], R24 ;  /* 0x0000001808007986 */ /* 0x0105e8000c101d06 */
.L_x_42:
[----:B------:R-:W-:Y:S05]  /*84d0*/  BSYNC B0 ;  /* 0x0000000000007941 */ /* 0x000fea0003800000 */
.L_x_41:
[----:B------:R-:W-:Y:S05]  /*84e0*/  @P1 BRA `(.L_x_15) ;  /* 0x000000a000001947 */ /* 0x000fea0003800000 */
[----:B------:R-:W-:-:S04]  /*84f0*/  IADD3 R0, P0, R0, 0x40, RZ ;  /* 0x0000004000007810 */ /* 0x000fc80007f1e0ff */
[----:B------:R-:W-:-:S05]  /*8500*/  IADD3.X R5, RZ, R14, RZ, P0, !PT ;  /* 0x0000000eff057210 */ /* 0x000fca00007fe4ff */
[----:B--2---:R-:W-:Y:S01]  /*8510*/  IMAD R6, R5, c[0x0][0x3a8], RZ ;  /* 0x0000ea0005067a24 */ /* 0x004fe200078e02ff */
[----:B------:R-:W-:-:S05]  /*8520*/  MOV R5, R3 ;  /* 0x0000000300057202 */ /* 0x000fca0000000f00 */
[----:B------:R-:W-:-:S04]  /*8530*/  IMAD.WIDE.U32 R8, R0, c[0x0][0x3a8], R4 ;  /* 0x0000ea0000087a25 */ /* 0x000fc800078e0004 */
[----:B------:R-:W-:Y:S01]  /*8540*/  IMAD R0, R0, c[0x0][0x3ac], R6 ;  /* 0x0000eb0000007a24 */ /* 0x000fe200078e0206 */
[----:B------:R-:W-:-:S04]  /*8550*/  LEA R4, P0, R8, c[0x0][0x348], 0x1 ;  /* 0x0000d20008047a11 */ /* 0x000fc800078008ff */
[----:B------:R-:W-:-:S04]  /*8560*/  IADD3 R0, R0, R9, RZ ;  /* 0x0000000900007210 */ /* 0x000fc80007ffe0ff */
[----:B------:R-:W-:-:S05]  /*8570*/  LEA.HI.X R5, R8, c[0x0][0x34c], R0, 0x1, P0 ;  /* 0x0000d30008057a11 */ /* 0x000fca00000f0c00 */
[----:B-1----:R1:W-:Y:S02]  /*8580*/  STG.E.128 [R4.64], R28 ;  /* 0x0000001c04007986 */ /* 0x0023e4000c101d06 */
.L_x_15:
[----:B------:R-:W-:Y:S05]  /*8590*/  BSYNC B1 ;  /* 0x0000000000017941 */ /* 0x000fea0003800000 */
.L_x_1:
[----:B------:R-:W-:Y:S02]  /*85a0*/  ULDC UR5, c[0x0][0x218] ;  /* 0x0000860000057ab9 */ /* 0x000fe40000000800 */
[----:B------:R-:W-:-:S04]  /*85b0*/  UIADD3 UR5, UR5, 0x7f, URZ ;  /* 0x0000007f05057890 */ /* 0x000fc8000fffe03f */
[----:B------:R-:W-:-:S04]  /*85c0*/  USHF.R.S32.HI UR4, URZ, 0x1f, UR5 ;  /* 0x0000001f3f047899 */ /* 0x000fc80008011405 */
[----:B------:R-:W-:-:S03]  /*85d0*/  ULEA.HI UR4, UR4, UR5, URZ, 0x7 ;  /* 0x0000000504047291 */ /* 0x000fc6000f8f383f */
[----:B------:R-:W-:Y:S02]  /*85e0*/  ULDC UR5, c[0x0][0xc] ;  /* 0x0000030000057ab9 */ /* 0x000fe40000000800 */
[----:B------:R-:W-:Y:S02]  /*85f0*/  UIADD3 UR11, UR11, UR5, URZ ;  /* 0x000000050b0b7290 */ /* 0x000fe4000fffe03f */
[----:B------:R-:W-:-:S04]  /*8600*/  USHF.R.S32.HI UR4, URZ, 0x7, UR4 ;  /* 0x000000073f047899 */ /* 0x000fc80008011404 */
[----:B------:R-:W-:-:S06]  /*8610*/  UISETP.GE.AND UP0, UPT, UR11, UR4, UPT ;  /* 0x000000040b00728c */ /* 0x000fcc000bf06270 */
[----:B------:R-:W-:-:S13]  /*8620*/  PLOP3.LUT P0, PT, PT, PT, UP0, 0x80, 0x0 ;  /* 0x000000000000781c */ /* 0x000fda0003f0f008 */
[----:B------:R-:W-:Y:S01]  /*8630*/  @P0 CALL.REL.NOINC `(.L_x_43) ;  /* 0x0000001000000944 */ /* 0x000fe20003c00000 */
[----:B------:R-:W-:Y:S05]  /*8640*/  BRA `(.L_x_44) ;  /* 0xffff8a7000007947 */ /* 0x000fea000383ffff */
.L_x_43:
[----:B------:R-:W-:Y:S05]  /*8650*/  EXIT ;  /* 0x000000000000794d */ /* 0x000fea0003800000 */
.L_x_45:
[----:B------:R-:W-:-:S00]  /*8660*/  BRA `(.L_x_45) ;  /* 0xfffffff000007947 */ /* 0x000fc0000383ffff */
[----:B------:R-:W-:-:S00]  /*8670*/  NOP ;  /* 0x0000000000007918 */ /* 0x000fc00000000000 */
        /* <DEDUP_REMOVED lines=8> */
.L_x_684:


//--------------------- .text._ZN5flash44flash_bwd_dq_dk_dv_loop_seqk_parallel_kernelI23Flash_bwd_kernel_traitsILi32ELi128ELi128ELi8ELi4ELi4ELi4ELb1ELb0EN7cutlass10bfloat16_tE19Flash_kernel_traitsILi32ELi128ELi128ELi8ES3_EELb0ELb1ELb0ELb0ELb1ELb1ELb0EEEvNS_16Flash_bwd_paramsE --------------------------
	.section	.text._ZN5flash44flash_bwd_dq_dk_dv_loop_seqk_parallel_kernelI23Flash_bwd_kernel_traitsILi32ELi128ELi128ELi8ELi4ELi4ELi4ELb1ELb0EN7cutlass10bfloat16_tE19Flash_kernel_traitsILi32ELi128ELi128ELi8ES3_EELb0ELb1ELb0ELb0ELb1ELb1ELb0EEEvNS_16Flash_bwd_paramsE,"ax",@progbits
	.sectioninfo	@"SHI_REGISTERS=255"
	.align	128
        .global         _ZN5flash44flash_bwd_dq_dk_dv_loop_seqk_parallel_kernelI23Flash_bwd_kernel_traitsILi32ELi128ELi128ELi8ELi4ELi4ELi4ELb1ELb0EN7cutlass10bfloat16_tE19Flash_kernel_traitsILi32ELi128ELi128ELi8ES3_EELb0ELb1ELb0ELb0ELb1ELb1ELb0EEEvNS_16Flash_bwd_paramsE
        .type           _ZN5flash44flash_bwd_dq_dk_dv_loop_seqk_parallel_kernelI23Flash_bwd_kernel_traitsILi32ELi128ELi128ELi8ELi4ELi4ELi4ELb1ELb0EN7cutlass10bfloat16_tE19Flash_kernel_traitsILi32ELi128ELi128ELi8ES3_EELb0ELb1ELb0ELb0ELb1ELb1ELb0EEEvNS_16Flash_bwd_paramsE,@function
        .size           _ZN5flash44flash_bwd_dq_dk_dv_loop_seqk_parallel_kernelI23Flash_bwd_kernel_traitsILi32ELi128ELi128ELi8ELi4ELi4ELi4ELb1ELb0EN7cutlass10bfloat16_tE19Flash_kernel_traitsILi32ELi128ELi128ELi8ES3_EELb0ELb1ELb0ELb0ELb1ELb1ELb0EEEvNS_16Flash_bwd_paramsE,(.L_x_685 - _ZN5flash44flash_bwd_dq_dk_dv_loop_seqk_parallel_kernelI23Flash_bwd_kernel_traitsILi32ELi128ELi128ELi8ELi4ELi4ELi4ELb1ELb0EN7cutlass10bfloat16_tE19Flash_kernel_traitsILi32ELi128ELi128ELi8ES3_EELb0ELb1ELb0ELb0ELb1ELb1ELb0EEEvNS_16Flash_bwd_paramsE)
        .other          _ZN5flash44flash_bwd_dq_dk_dv_loop_seqk_parallel_kernelI23Flash_bwd_kernel_traitsILi32ELi128ELi128ELi8ELi4ELi4ELi4ELb1ELb0EN7cutlass10bfloat16_tE19Flash_kernel_traitsILi32ELi128ELi128ELi8ES3_EELb0ELb1ELb0ELb0ELb1ELb1ELb0EEEvNS_16Flash_bwd_paramsE,@"STO_CUDA_ENTRY STV_DEFAULT"
_ZN5flash44flash_bwd_dq_dk_dv_loop_seqk_parallel_kernelI23Flash_bwd_kernel_traitsILi32ELi128ELi128ELi8ELi4ELi4ELi4ELb1ELb0EN7cutlass10bfloat16_tE19Flash_kernel_traitsILi32ELi128ELi128ELi8ES3_EELb0ELb1ELb0ELb0ELb1ELb1ELb0EEEvNS_16Flash_bwd_paramsE:
.text._ZN5flash44flash_bwd_dq_dk_dv_loop_seqk_parallel_kernelI23Flash_bwd_kernel_traitsILi32ELi128ELi128ELi8ELi4ELi4ELi4ELb1ELb0EN7cutlass10bfloat16_tE19Flash_kernel_traitsILi32ELi128ELi128ELi8ES3_EELb0ELb1ELb0ELb0ELb1ELb1ELb0EEEvNS_16Flash_bwd_paramsE:
[----:B------:R-:W-:Y:S02]  /*0000*/  MOV R1, c[0x0][0x28] ;  /* 0x00000a0000017a02 */ /* 0x000fe40000000f00 */
[----:B------:R-:W1:Y:S01]  /*0010*/  S2UR UR29, SR_CTAID.X ;  /* 0x00000000001d79c3 */ /* 0x000e620000002500 */
[----:B------:R-:W-:Y:S02]  /*0020*/  ULDC UR4, c[0x0][0x218] ;  /* 0x0000860000047ab9 */ /* 0x000fe40000000800 */
        /* <DEDUP_REMOVED lines=8> */
[----:B------:R-:W-:Y:S01]  /*00b0*/  IMAD.MOV.U32 R175, RZ, RZ, 0x20 ;  /* 0x00000020ffaf7424 */ /* 0x000fe200078e00ff */
[----:B------:R-:W-:Y:S01]  /*00c0*/  ULDC UR50, c[0x0][0x22c] ;  /* 0x00008b0000327ab9 */ /* 0x000fe20000000800 */
[----:B------:R-:W-:Y:S01]  /*00d0*/  IMAD.MOV.U32 R189, RZ, RZ, -0x10 ;  /* 0xfffffff0ffbd7424 */ /* 0x000fe200078e00ff */
[----:B------:R-:W-:Y:S01]  /*00e0*/  ULDC UR58, c[0x0][0x1c0] ;  /* 0x00007000003a7ab9 */ /* 0x000fe20000000800 */
[----:B------:R-:W-:Y:S01]  /*00f0*/  IMAD.MOV.U32 R165, RZ, RZ, 0x40 ;  /* 0x00000040ffa57424 */ /* 0x000fe200078e00ff */
[----:B------:R-:W-:Y:S02]  /*0100*/  UIMAD UR55, UR50, UR58, URZ ;  /* 0x0000003a323772a4 */ /* 0x000fe4000f8e023f */
[----:B------:R-:W-:Y:S02]  /*0110*/  UMOV UR60, 0x80 ;  /* 0x00000080003c7882 */ /* 0x000fe40000000000 */
[----:B------:R-:W-:-:S02]  /*0120*/  ULDC UR4, c[0x0][0x210] ;  /* 0x0000840000047ab9 */ /* 0x000fc40000000800 */
[----:B------:R-:W-:Y:S02]  /*0130*/  ULDC UR61, c[0x0][0x234] ;  /* 0x00008d00003d7ab9 */ /* 0x000fe40000000800 */
[----:B------:R-:W-:Y:S02]  /*0140*/  UIMAD UR61, UR60, UR4, UR61 ;  /* 0x000000043c3d72a4 */ /* 0x000fe4000f8e023d */
[----:B------:R-:W-:Y:S02]  /*0150*/  USHF.R.S32.HI UR4, URZ, 0x1f, UR50 ;  /* 0x0000001f3f047899 */ /* 0x000fe40008011432 */
[----:B------:R-:W-:Y:S02]  /*0160*/  USHF.L.U32 UR57, UR55, 0x7, URZ ;  /* 0x0000000737397899 */ /* 0x000fe4000800063f */
[----:B------:R-:W-:Y:S02]  /*0170*/  ULDC UR5, c[0x0][0x224] ;  /* 0x0000890000057ab9 */ /* 0x000fe40000000800 */
[----:B------:R-:W-:Y:S01]  /*0180*/  UIMAD.WIDE.U32 UR50, UR50, UR58, URZ ;  /* 0x0000003a323272a5 */ /* 0x000fe2000f8e003f */
[----:B-1----:R-:W-:Y:S01]  /*0190*/  SHF.R.S32.HI R3, RZ, 0x1f, R0 ;  /* 0x0000001fff037819 */ /* 0x002fe20000011400 */
[----:B------:R-:W-:Y:S01]  /*01a0*/  IMAD.SHL.U32 R180, R0, 0x2, RZ ;  /* 0x0000000200b47824 */ /* 0x000fe200078e00ff */
[----:B------:R-:W-:-:S02]  /*01b0*/  ULDC.64 UR6, c[0x0][0x118] ;  /* 0x0000460000067ab9 */ /* 0x000fc40000000a00 */
[CC--:B------:R-:W-:Y:S01]  /*01c0*/  LEA.HI R4, R3.reuse, R0.reuse, RZ, 0x2 ;  /* 0x0000000003047211 */ /* 0x0c0fe200078f10ff */
[----:B------:R-:W-:Y:S01]  /*01d0*/  UMOV UR54, 0xffffe000 ;  /* 0xffffe00000367882 */ /* 0x000fe20000000000 */
[-C--:B------:R-:W-:Y:S01]  /*01e0*/  LEA.HI R13, R3, R0.reuse, RZ, 0x3 ;  /* 0x00000000030d7211 */ /* 0x080fe200078f18ff */
[----:B------:R-:W-:Y:S01]  /*01f0*/  UIADD3 UR60, UR60, UR5, URZ ;  /* 0x000000053c3c7290 */ /* 0x000fe2000fffe03f */
[--C-:B------:R-:W-:Y:S01]  /*0200*/  SHF.R.S32.HI R5, RZ, 0x2, R4.reuse ;  /* 0x00000002ff057819 */ /* 0x100fe20000011404 */
[----:B------:R-:W-:Y:S01]  /*0210*/  UIMAD UR58, UR4, UR58, URZ ;  /* 0x0000003a043a72a4 */ /* 0x000fe2000f8e023f */
[----:B------:R-:W-:Y:S01]  /*0220*/  SHF.R.S32.HI R14, RZ, 0x1f, R4 ;  /* 0x0000001fff0e7819 */ /* 0x000fe20000011404 */
[----:B------:R-:W-:Y:S01]  /*0230*/  USHF.L.U32 UR28, UR55, 0x3, URZ ;  /* 0x00000003371c7899 */ /* 0x000fe2000800063f */
[CC--:B------:R-:W-:Y:S01]  /*0240*/  LEA.HI R2, R4.reuse, R5.reuse, RZ, 0x1 ;  /* 0x0000000504027211 */ /* 0x0c0fe200078f08ff */
[----:B------:R-:W-:Y:S01]  /*0250*/  USHF.L.U32 UR27, UR55, 0x4, URZ ;  /* 0x00000004371b7899 */ /* 0x000fe2000800063f */
[----:B------:R-:W-:Y:S01]  /*0260*/  SHF.R.S32.HI R7, RZ, 0x3, R13 ;  /* 0x00000003ff077819 */ /* 0x000fe2000001140d */
[----:B------:R-:W-:Y:S01]  /*0270*/  UIMAD UR26, UR55, 0x18, URZ ;  /* 0x00000018371a78a4 */ /* 0x000fe2000f8e023f */
[----:B------:R-:W-:Y:S01]  /*0280*/  LOP3.LUT R9, R4, 0xfffffffc, RZ, 0xc0, !PT ;  /* 0xfffffffc04097812 */ /* 0x000fe200078ec0ff */
[----:B------:R-:W-:Y:S01]  /*0290*/  USHF.L.U32 UR25, UR55, 0x5, URZ ;  /* 0x0000000537197899 */ /* 0x000fe2000800063f */
[----:B------:R-:W-:Y:S01]  /*02a0*/  LEA.HI R14, R14, R5, RZ, 0x3 ;  /* 0x000000050e0e7211 */ /* 0x000fe200078f18ff */
[----:B------:R-:W-:Y:S01]  /*02b0*/  IMAD.SHL.U32 R7, R7, 0x40, RZ ;  /* 0x0000004007077824 */ /* 0x000fe200078e00ff */
[----:B------:R-:W-:Y:S01]  /*02c0*/  LOP3.LUT R2, R2, 0x7fffffe, RZ, 0xc0, !PT ;  /* 0x07fffffe02027812 */ /* 0x000fe200078ec0ff */
[----:B------:R-:W-:Y:S01]  /*02d0*/  IMAD.IADD R9, R0, 0x1, -R9 ;  /* 0x0000000100097824 */ /* 0x000fe200078e0a09 */
[----:B------:R-:W-:Y:S01]  /*02e0*/  LEA.HI R11, R3, R0, RZ, 0x5 ;  /* 0x00000000030b7211 */ /* 0x000fe200078f28ff */
[----:B------:R-:W-:Y:S01]  /*02f0*/  UIMAD UR24, UR55, 0x28, URZ ;  /* 0x00000028371878a4 */ /* 0x000fe2000f8e023f */
[----:B------:R-:W-:Y:S01]  /*0300*/  LOP3.LUT R14, R14, 0xfffffff8, RZ, 0xc0, !PT ;  /* 0xfffffff80e0e7812 */ /* 0x000fe200078ec0ff */
[----:B------:R-:W-:Y:S01]  /*0310*/  IMAD.IADD R15, R5, 0x1, -R2 ;  /* 0x00000001050f7824 */ /* 0x000fe200078e0a02 */
[--C-:B------:R-:W-:Y:S01]  /*0320*/  SHF.R.S32.HI R182, RZ, 0x5, R11.reuse ;  /* 0x00000005ffb67819 */ /* 0x100fe2000001140b */
[----:B------:R-:W-:Y:S01]  /*0330*/  IMAD.SHL.U32 R2, R9, 0x8, RZ ;  /* 0x0000000809027824 */ /* 0x000fe200078e00ff */
[----:B------:R-:W-:Y:S01]  /*0340*/  SHF.R.S32.HI R17, RZ, 0x1f, R11 ;  /* 0x0000001fff117819 */ /* 0x000fe2000001140b */
[----:B------:R-:W-:Y:S01]  /*0350*/  IMAD.IADD R14, R5, 0x1, -R14 ;  /* 0x00000001050e7824 */ /* 0x000fe200078e0a0e */
[----:B------:R-:W-:Y:S01]  /*0360*/  LOP3.LUT R7, R7, 0xc0, RZ, 0xc0, !PT ;  /* 0x000000c007077812 */ /* 0x000fe200078ec0ff */
[----:B------:R-:W-:Y:S01]  /*0370*/  IMAD.SHL.U32 R9, R9, 0x2, RZ ;  /* 0x0000000209097824 */ /* 0x000fe200078e00ff */
[----:B------:R-:W-:Y:S01]  /*0380*/  LOP3.LUT R11, R11, 0xffffffe0, RZ, 0xc0, !PT ;  /* 0xffffffe00b0b7812 */ /* 0x000fe200078ec0ff */
[----:B------:R-:W-:Y:S01]  /*0390*/  UIMAD UR23, UR55, 0x30, URZ ;  /* 0x00000030371778a4 */ /* 0x000fe2000f8e023f */
[----:B------:R-:W-:Y:S01]  /*03a0*/  LEA.HI R17, R17, R182, RZ, 0x2 ;  /* 0x000000b611117211 */ /* 0x000fe200078f10ff */
[----:B------:R-:W-:Y:S01]  /*03b0*/  UIMAD UR22, UR55, 0x38, URZ ;  /* 0x00000038371678a4 */ /* 0x000fe2000f8e023f */
[----:B------:R-:W-:Y:S01]  /*03c0*/  LEA.HI R5, R3, R0, RZ, 0x4 ;  /* 0x0000000003057211 */ /* 0x000fe200078f20ff */
[----:B------:R-:W-:Y:S01]  /*03d0*/  IMAD.IADD R8, R0, 0x1, -R11 ;  /* 0x0000000100087824 */ /* 0x000fe200078e0a0b */
[----:B------:R-:W-:Y:S01]  /*03e0*/  LOP3.LUT R2, R7, 0x18, R2, 0xf8, !PT ;  /* 0x0000001807027812 */ /* 0x000fe200078ef802 */
[----:B------:R-:W-:Y:S01]  /*03f0*/  USHF.L.U32 UR21, UR55, 0x6, URZ ;  /* 0x0000000637157899 */ /* 0x000fe2000800063f */
[----:B------:R-:W-:Y:S01]  /*0400*/  SHF.R.U32.HI R7, RZ, 0x3, R7 ;  /* 0x00000003ff077819 */ /* 0x000fe20000011607 */
[----:B------:R-:W-:Y:S01]  /*0410*/  UIMAD UR20, UR55, 0x48, URZ ;  /* 0x00000048371478a4 */ /* 0x000fe2000f8e023f */
[----:B------:R-:W-:Y:S01]  /*0420*/  LOP3.LUT R17, R17, 0xfffffffc, RZ, 0xc0, !PT ;  /* 0xfffffffc11117812 */ /* 0x000fe200078ec0ff */
[----:B------:R-:W-:Y:S01]  /*0430*/  UIMAD UR19, UR55, 0x50, URZ ;  /* 0x00000050371378a4 */ /* 0x000fe2000f8e023f */
[----:B------:R-:W-:Y:S01]  /*0440*/  SHF.R.S32.HI R6, RZ, 0x4, R5 ;  /* 0x00000004ff067819 */ /* 0x000fe20000011405 */
[----:B------:R-:W-:Y:S01]  /*0450*/  UIMAD UR18, UR55, 0x58, URZ ;  /* 0x00000058371278a4 */ /* 0x000fe2000f8e023f */
[----:B------:R-:W-:Y:S01]  /*0460*/  LOP3.LUT R11, R13, 0xfffffff8, RZ, 0xc0, !PT ;  /* 0xfffffff80d0b7812 */ /* 0x000fe200078ec0ff */
[----:B------:R-:W-:Y:S01]  /*0470*/  UIMAD UR17, UR55, 0x60, URZ ;  /* 0x00000060371178a4 */ /* 0x000fe2000f8e023f */
[----:B------:R-:W-:Y:S01]  /*0480*/  LOP3.LUT R7, R2, R7, RZ, 0x3c, !PT ;  /* 0x0000000702077212 */ /* 0x000fe200078e3cff */
[C---:B------:R-:W-:Y:S01]  /*0490*/  IMAD.IADD R2, R182.reuse, 0x1, -R17 ;  /* 0x00000001b6027824 */ /* 0x040fe200078e0a11 */
[C---:B------:R-:W-:Y:S01]  /*04a0*/  LEA.HI R4, R5.reuse, R6, RZ, 0x1 ;  /* 0x0000000605047211 */ /* 0x040fe200078f08ff */
[----:B------:R-:W-:Y:S01]  /*04b0*/  IMAD R182, R182, 0x8, R15 ;  /* 0x00000008b6b67824 */ /* 0x000fe200078e020f */
[----:B------:R-:W-:Y:S01]  /*04c0*/  SHF.R.S32.HI R181, RZ, 0x1f, R8 ;  /* 0x0000001fffb57819 */ /* 0x000fe20000011408 */
[----:B------:R-:W-:Y:S01]  /*04d0*/  IMAD.IADD R11, R0, 0x1, -R11 ;  /* 0x00000001000b7824 */ /* 0x000fe200078e0a0b */
[----:B------:R-:W-:Y:S01]  /*04e0*/  LOP3.LUT R5, R5, 0xfffffff0, RZ, 0xc0, !PT ;  /* 0xfffffff005057812 */ /* 0x000fe200078ec0ff */
[----:B------:R-:W-:Y:S01]  /*04f0*/  IMAD.U32 R182, R182, 0x20, R7 ;  /* 0x00000020b6b67824 */ /* 0x000fe200078e0007 */
[----:B------:R-:W-:Y:S01]  /*0500*/  LOP3.LUT R4, R4, 0xfffffffe, RZ, 0xc0, !PT ;  /* 0xfffffffe04047812 */ /* 0x000fe200078ec0ff */
[----:B------:R-:W-:Y:S01]  /*0510*/  IMAD.SHL.U32 R10, R2, 0x10, RZ ;  /* 0x00000010020a7824 */ /* 0x000fe200078e00ff */
[----:B------:R-:W-:Y:S01]  /*0520*/  LEA.HI R181, R181, R8, RZ, 0x2 ;  /* 0x00000008b5b57211 */ /* 0x000fe200078f10ff */
[----:B------:R-:W-:Y:S01]  /*0530*/  IMAD.IADD R8, R0, 0x1, -R5 ;  /* 0x0000000100087824 */ /* 0x000fe200078e0a05 */
[----:B------:R-:W-:Y:S01]  /*0540*/  LEA.HI R12, R11, R11, RZ, 0x1 ;  /* 0x0000000b0b0c7211 */ /* 0x000fe200078f08ff */
[----:B------:R-:W-:Y:S01]  /*0550*/  IMAD.IADD R4, R6, 0x1, -R4 ;  /* 0x0000000106047824 */ /* 0x000fe200078e0a04 */
[----:B------:R-:W-:Y:S01]  /*0560*/  LEA.HI R7, R3, R0, RZ, 0x7 ;  /* 0x0000000003077211 */ /* 0x000fe200078f38ff */
[----:B------:R-:W-:Y:S01]  /*0570*/  UIMAD UR16, UR55, 0x68, URZ ;  /* 0x00000068371078a4 */ /* 0x000fe2000f8e023f */
[----:B------:R-:W-:Y:S01]  /*0580*/  LOP3.LUT R6, R12, 0x3fffffe, RZ, 0xc0, !PT ;  /* 0x03fffffe0c067812 */ /* 0x000fe200078ec0ff */
[----:B------:R-:W-:Y:S01]  /*0590*/  IMAD.SHL.U32 R177, R4, 0x8, RZ ;  /* 0x0000000804b17824 */ /* 0x000fe200078e00ff */
[----:B------:R-:W-:Y:S01]  /*05a0*/  SHF.R.S32.HI R7, RZ, 0x7, R7 ;  /* 0x00000007ff077819 */ /* 0x000fe20000011407 */
[----:B------:R-:W-:Y:S01]  /*05b0*/  UIMAD UR15, UR55, 0x70, URZ ;  /* 0x00000070370f78a4 */ /* 0x000fe2000f8e023f */
[----:B------:R-:W-:Y:S01]  /*05c0*/  SHF.R.S32.HI R5, RZ, 0x1f, R8 ;  /* 0x0000001fff057819 */ /* 0x000fe20000011408 */
[----:B------:R-:W-:Y:S01]  /*05d0*/  IMAD.IADD R3, R11, 0x1, -R6 ;  /* 0x000000010b037824 */ /* 0x000fe200078e0a06 */
[-C--:B------:R-:W-:Y:S01]  /*05e0*/  LEA.HI R6, R8, R8.reuse, RZ, 0x1 ;  /* 0x0000000808067211 */ /* 0x080fe200078f08ff */
[----:B------:R-:W-:Y:S01]  /*05f0*/  IMAD R174, R7, 0x8, R4 ;  /* 0x0000000807ae7824 */ /* 0x000fe200078e0204 */
[----:B------:R-:W-:Y:S01]  /*0600*/  LEA.HI R172, R5, R8, RZ, 0x3 ;  /* 0x0000000805ac7211 */ /* 0x000fe200078f18ff */
[----:B------:R-:W-:Y:S01]  /*0610*/  IMAD.SHL.U32 R11, R11, 0x40, RZ ;  /* 0x000000400b0b7824 */ /* 0x000fe200078e00ff */
[--C-:B------:R-:W-:Y:S01]  /*0620*/  SHF.R.S32.HI R15, RZ, 0x1, R6.reuse ;  /* 0x00000001ff0f7819 */ /* 0x100fe20000011406 */
[----:B------:R-:W-:Y:S01]  /*0630*/  IMAD R174, R174, 0x8, R3 ;  /* 0x00000008aeae7824 */ /* 0x000fe200078e0203 */
[----:B------:R-:W-:Y:S01]  /*0640*/  LOP3.LUT R3, R6, 0x7fffffe, RZ, 0xc0, !PT ;  /* 0x07fffffe06037812 */ /* 0x000fe200078ec0ff */
[----:B------:R-:W-:Y:S01]  /*0650*/  IMAD R183, R7, 0x2000, R9 ;  /* 0x0000200007b77824 */ /* 0x000fe200078e0209 */
[----:B------:R-:W-:Y:S01]  /*0660*/  LOP3.LUT R5, R172, 0xfffffff8, RZ, 0xc0, !PT ;  /* 0xfffffff8ac057812 */ /* 0x000fe200078ec0ff */
[----:B------:R-:W-:Y:S01]  /*0670*/  UIMAD UR14, UR55, 0x78, URZ ;  /* 0x00000078370e78a4 */ /* 0x000fe2000f8e023f */
[----:B------:R-:W-:Y:S01]  /*0680*/  SHF.R.S32.HI R6, RZ, 0x1f, R6 ;  /* 0x0000001fff067819 */ /* 0x000fe20000011406 */
[C---:B------:R-:W-:Y:S01]  /*0690*/  IMAD.IADD R3, R8.reuse, 0x1, -R3 ;  /* 0x0000000108037824 */ /* 0x040fe200078e0a03 */
[----:B------:R-:W-:Y:S01]  /*06a0*/  LOP3.LUT R11, R11, 0x1c0, RZ, 0xc0, !PT ;  /* 0x000001c00b0b7812 */ /* 0x000fe200078ec0ff */
[----:B------:R-:W-:Y:S01]  /*06b0*/  IMAD.IADD R5, R8, 0x1, -R5 ;  /* 0x0000000108057824 */ /* 0x000fe200078e0a05 */
[----:B------:R-:W-:Y:S01]  /*06c0*/  LEA.HI R8, R6, R15, RZ, 0x2 ;  /* 0x0000000f06087211 */ /* 0x000fe200078f10ff */
[----:B------:R-:W-:Y:S01]  /*06d0*/  USHF.R.S32.HI UR59, URZ, 0x1f, UR57 ;  /* 0x0000001f3f3b7899 */ /* 0x000fe20008011439 */
[----:B------:R-:W-:-:S02]  /*06e0*/  LOP3.LUT R6, R14, 0x1, RZ, 0xc0, !PT ;  /* 0x000000010e067812 */ /* 0x000fc400078ec0ff */
[----:B------:R-:W-:Y:S02]  /*06f0*/  LOP3.LUT R8, R8, 0xfffffffc, RZ, 0xc0, !PT ;  /* 0xfffffffc08087812 */ /* 0x000fe400078ec0ff */
[----:B------:R-:W-:Y:S02]  /*0700*/  ISETP.NE.U32.AND P6, PT, R6, 0x1, PT ;  /* 0x000000010600780c */ /* 0x000fe40003fc5070 */
[----:B------:R-:W-:Y:S01]  /*0710*/  SHF.R.S32.HI R12, RZ, 0x1, R12 ;  /* 0x00000001ff0c7819 */ /* 0x000fe2000001140c */
[----:B------:R-:W-:Y:S01]  /*0720*/  IMAD.IADD R6, R15, 0x1, -R8 ;  /* 0x000000010f067824 */ /* 0x000fe200078e0a08 */
[----:B------:R-:W-:Y:S01]  /*0730*/  LEA.HI R8, R14, R14, RZ, 0x1 ;  /* 0x0000000e0e087211 */ /* 0x000fe200078f08ff */
[----:B------:R-:W-:Y:S01]  /*0740*/  IMAD.SHL.U32 R15, R2, 0x400, RZ ;  /* 0x00000400020f7824 */ /* 0x000fe200078e00ff */
[----:B------:R-:W-:Y:S02]  /*0750*/  LEA.HI.SX32 R181, R181, R10, 0x1e ;  /* 0x0000000ab5b57211 */ /* 0x000fe400078ff2ff */
[----:B------:R-:W-:-:S02]  /*0760*/  SHF.R.S32.HI R0, RZ, 0x1, R8 ;  /* 0x00000001ff007819 */ /* 0x000fc40000011408 */
[----:B------:R-:W-:Y:S01]  /*0770*/  LOP3.LUT R191, R8, 0x3fffffe, RZ, 0xc0, !PT ;  /* 0x03fffffe08bf7812 */ /* 0x000fe200078ec0ff */
[----:B------:R-:W-:Y:S01]  /*0780*/  IMAD.SHL.U32 R8, R7, 0x8, RZ ;  /* 0x0000000807087824 */ /* 0x000fe200078e00ff */
[----:B------:R-:W-:Y:S02]  /*0790*/  LOP3.LUT R10, R11, 0x30, R10, 0xf8, !PT ;  /* 0x000000300b0a7812 */ /* 0x000fe400078ef80a */
[----:B------:R-:W-:Y:S01]  /*07a0*/  LOP3.LUT P0, RZ, R12, 0x2, RZ, 0xc0, !PT ;  /* 0x000000020cff7812 */ /* 0x000fe2000780c0ff */
[C---:B------:R-:W-:Y:S01]  /*07b0*/  IMAD.IADD R191, R14.reuse, 0x1, -R191 ;  /* 0x000000010ebf7824 */ /* 0x040fe200078e0abf */
[----:B------:R-:W-:Y:S01]  /*07c0*/  LOP3.LUT P5, RZ, R14, 0x2, RZ, 0xc0, !PT ;  /* 0x000000020eff7812 */ /* 0x000fe200078ac0ff */
[----:B------:R-:W-:Y:S01]  /*07d0*/  IMAD.SHL.U32 R12, R12, 0x40, RZ ;  /* 0x000000400c0c7824 */ /* 0x000fe200078e00ff */
[C---:B------:R-:W-:Y:S01]  /*07e0*/  LOP3.LUT P4, RZ, R14.reuse, 0x4, RZ, 0xc0, !PT ;  /* 0x000000040eff7812 */ /* 0x040fe2000788c0ff */
[----:B------:R-:W-:Y:S01]  /*07f0*/  IMAD.SHL.U32 R14, R14, 0x40, RZ ;  /* 0x000000400e0e7824 */ /* 0x000fe200078e00ff */
[C---:B------:R-:W-:Y:S01]  /*0800*/  LOP3.LUT P3, RZ, R0.reuse, 0x2, RZ, 0xc0, !PT ;  /* 0x0000000200ff7812 */ /* 0x040fe2000786c0ff */
[----:B------:R-:W-:Y:S01]  /*0810*/  IMAD.SHL.U32 R0, R0, 0x40, RZ ;  /* 0x0000004000007824 */ /* 0x000fe200078e00ff */
[----:B------:R-:W-:-:S02]  /*0820*/  LOP3.LUT R10, R10, 0x8, R13, 0xf8, !PT ;  /* 0x000000080a0a7812 */ /* 0x000fc400078ef80d */
[----:B------:R-:W-:Y:S02]  /*0830*/  SHF.R.U32.HI R173, RZ, 0x3, R11 ;  /* 0x00000003ffad7819 */ /* 0x000fe4000001160b */
[C---:B------:R-:W-:Y:S01]  /*0840*/  R2P PR, R5.reuse, 0x6 ;  /* 0x0000000605007804 */ /* 0x040fe20000000000 */
[----:B------:R-:W-:Y:S01]  /*0850*/  IMAD.SHL.U32 R5, R5, 0x40, RZ ;  /* 0x0000004005057824 */ /* 0x000fe200078e00ff */
[----:B------:R-:W-:Y:S02]  /*0860*/  SEL R167, R175, 0xffffffe0, !P0 ;  /* 0xffffffe0afa77807 */ /* 0x000fe40004000000 */
[----:B------:R-:W-:Y:S01]  /*0870*/  LOP3.LUT R173, R10, R173, RZ, 0x3c, !PT ;  /* 0x000000ad0aad7212 */ /* 0x000fe200078e3cff */
[----:B------:R-:W-:Y:S01]  /*0880*/  IMAD R10, R2, 0x200, R9 ;  /* 0x00000200020a7824 */ /* 0x000fe200078e0209 */
[C---:B------:R-:W-:Y:S01]  /*0890*/  LOP3.LUT P0, RZ, R6.reuse, 0x2, RZ, 0xc0, !PT ;  /* 0x0000000206ff7812 */ /* 0x040fe2000780c0ff */
[----:B------:R-:W-:Y:S01]  /*08a0*/  IMAD.SHL.U32 R6, R6, 0x40, RZ ;  /* 0x0000004006067824 */ /* 0x000fe200078e00ff */
[----:B------:R-:W-:Y:S01]  /*08b0*/  LOP3.LUT R180, R180, 0x6, RZ, 0xc0, !PT ;  /* 0x00000006b4b47812 */ /* 0x000fe200078ec0ff */
[----:B------:R-:W-:Y:S01]  /*08c0*/  IMAD.SHL.U32 R9, R4, 0x10, RZ ;  /* 0x0000001004097824 */ /* 0x000fe200078e00ff */
[----:B------:R-:W-:Y:S01]  /*08d0*/  LOP3.LUT R14, R14, 0x1c0, RZ, 0xc0, !PT ;  /* 0x000001c00e0e7812 */ /* 0x000fe200078ec0ff */
[----:B------:R-:W-:Y:S01]  /*08e0*/  IMAD R173, R4, 0x200, R173 ;  /* 0x0000020004ad7824 */ /* 0x000fe200078e02ad */
[----:B------:R-:W-:Y:S01]  /*08f0*/  LOP3.LUT R5, R5, 0x1c0, RZ, 0xc0, !PT ;  /* 0x000001c005057812 */ /* 0x000fe200078ec0ff */
[----:B------:R-:W-:Y:S01]  /*0900*/  IMAD R180, R7, 0x40, R180 ;  /* 0x0000004007b47824 */ /* 0x000fe200078e02b4 */
[----:B------:R-:W-:Y:S01]  /*0910*/  SHF.R.S32.HI R172, RZ, 0x3, R172 ;  /* 0x00000003ffac7819 */ /* 0x000fe200000114ac */
[----:B------:R-:W-:Y:S01]  /*0920*/  IMAD R191, R191, 0x20, R10 ;  /* 0x00000020bfbf7824 */ /* 0x000fe200078e020a */
[----:B------:R-:W-:Y:S01]  /*0930*/  LOP3.LUT R4, R6, 0xc0, RZ, 0xc0, !PT ;  /* 0x000000c006047812 */ /* 0x000fe200078ec0ff */
[----:B------:R-:W-:Y:S01]  /*0940*/  IMAD.SHL.U32 R173, R173, 0x2, RZ ;  /* 0x00000002adad7824 */ /* 0x000fe200078e00ff */
[----:B------:R-:W-:Y:S01]  /*0950*/  LEA.HI R14, R14, R14, RZ, 0x1d ;  /* 0x0000000e0e0e7211 */ /* 0x000fe200078fe8ff */
[C---:B------:R-:W-:Y:S01]  /*0960*/  IMAD R3, R172.reuse, 0x8, R3 ;  /* 0x00000008ac037824 */ /* 0x040fe200078e0203 */
[----:B------:R-:W-:Y:S01]  /*0970*/  LOP3.LUT R177, R177, 0x8, RZ, 0xc0, !PT ;  /* 0x00000008b1b17812 */ /* 0x000fe200078ec0ff */
[----:B------:R-:W-:Y:S01]  /*0980*/  IMAD R172, R172, 0x200, R15 ;  /* 0x00000200acac7824 */ /* 0x000fe200078e020f */
[----:B------:R-:W-:Y:S01]  /*0990*/  SHF.R.U32.HI R6, RZ, 0x3, R5 ;  /* 0x00000003ff067819 */ /* 0x000fe20000011605 */
[----:B------:R-:W-:Y:S01]  /*09a0*/  IMAD.SHL.U32 R3, R3, 0x20, RZ ;  /* 0x0000002003037824 */ /* 0x000fe200078e00ff */
[----:B------:R-:W-:-:S02]  /*09b0*/  LOP3.LUT R7, R0, 0xc0, RZ, 0xc0, !PT ;  /* 0x000000c000077812 */ /* 0x000fc400078ec0ff */
[----:B------:R-:W-:Y:S01]  /*09c0*/  IADD3 R183, R14, R183, R15 ;  /* 0x000000b70eb77210 */ /* 0x000fe20007ffe00f */
[----:B------:R-:W-:Y:S01]  /*09d0*/  IMAD R2, R2, 0x200, R3 ;  /* 0x0000020002027824 */ /* 0x000fe200078e0203 */
[----:B------:R-:W-:Y:S02]  /*09e0*/  LOP3.LUT R5, R6, R5, R177, 0x1e, !PT ;  /* 0x0000000506057212 */ /* 0x000fe400078e1eb1 */
[----:B------:R-:W-:Y:S01]  /*09f0*/  LOP3.LUT R12, R12, 0xc0, RZ, 0xc0, !PT ;  /* 0x000000c00c0c7812 */ /* 0x000fe200078ec0ff */
[----:B------:R-:W-:Y:S01]  /*0a00*/  IMAD.SHL.U32 R183, R183, 0x2, RZ ;  /* 0x00000002b7b77824 */ /* 0x000fe200078e00ff */
[----:B------:R-:W-:Y:S01]  /*0a10*/  LOP3.LUT R8, R8, 0x8, RZ, 0xc0, !PT ;  /* 0x0000000808087812 */ /* 0x000fe200078ec0ff */
[----:B------:R-:W-:Y:S01]  /*0a20*/  IMAD.IADD R172, R172, 0x1, R5 ;  /* 0x00000001acac7824 */ /* 0x000fe200078e0205 */
[----:B------:R-:W-:Y:S02]  /*0a30*/  SHF.R.U32.HI R0, RZ, 0x3, R7 ;  /* 0x00000003ff007819 */ /* 0x000fe40000011607 */
[----:B------:R-:W-:-:S02]  /*0a40*/  LOP3.LUT R13, R12, 0x8, R13, 0xf8, !PT ;  /* 0x000000080c0d7812 */ /* 0x000fc400078ef80d */
[----:B------:R-:W-:Y:S02]  /*0a50*/  LOP3.LUT R0, R0, R7, R8, 0x1e, !PT ;  /* 0x0000000700007212 */ /* 0x000fe400078e1e08 */
[----:B------:R-:W-:Y:S02]  /*0a60*/  SHF.R.U32.HI R12, RZ, 0x3, R12 ;  /* 0x00000003ff0c7819 */ /* 0x000fe4000001160c */
[----:B------:R-:W-:Y:S01]  /*0a70*/  LOP3.LUT R176, R8, 0x10, R9, 0xf8, !PT ;  /* 0x0000001008b07812 */ /* 0x000fe200078ef809 */
[----:B------:R-:W-:Y:S01]  /*0a80*/  IMAD.IADD R191, R0, 0x1, R191 ;  /* 0x0000000100bf7824 */ /* 0x000fe200078e02bf */
[----:B------:R-:W-:Y:S02]  /*0a90*/  LOP3.LUT R11, R13, R12, RZ, 0x3c, !PT ;  /* 0x0000000c0d0b7212 */ /* 0x000fe400078e3cff */
[----:B------:R-:W-:Y:S02]  /*0aa0*/  SHF.R.U32.HI R7, RZ, 0x3, R4 ;  /* 0x00000003ff077819 */ /* 0x000fe40000011604 */
[----:B------:R-:W-:Y:S01]  /*0ab0*/  SEL R189, R189, 0x10, !P6 ;  /* 0x00000010bdbd7807 */ /* 0x000fe20007000000 */
[----:B------:R-:W-:Y:S01]  /*0ac0*/  IMAD.U32 R174, R174, 0x20, R11 ;  /* 0x00000020aeae7824 */ /* 0x000fe200078e000b */
[----:B------:R-:W-:-:S02]  /*0ad0*/  IADD3 R184, R183, 0x40, RZ ;  /* 0x00000040b7b87810 */ /* 0x000fc40007ffe0ff */
[----:B------:R-:W-:Y:S01]  /*0ae0*/  LEA R172, R172, 0x8000, 0x1 ;  /* 0x00008000acac7811 */ /* 0x000fe200078e08ff */
[C---:B------:R-:W-:Y:S01]  /*0af0*/  IMAD.IADD R186, R183.reuse, 0x1, R189 ;  /* 0x00000001b7ba7824 */ /* 0x040fe200078e02bd */
[----:B------:R-:W-:Y:S01]  /*0b00*/  @P4 IADD3 R184, R183, -0x40, RZ ;  /* 0xffffffc0b7b84810 */ /* 0x000fe20007ffe0ff */
[C---:B------:R-:W-:Y:S01]  /*0b10*/  IMAD R167, R174.reuse, 0x2, R167 ;  /* 0x00000002aea77824 */ /* 0x040fe200078e02a7 */
[----:B------:R-:W-:Y:S01]  /*0b20*/  IADD3 R179, R181, -0x80, RZ ;  /* 0xffffff80b5b37810 */ /* 0x000fe20007ffe0ff */
[----:B------:R-:W-:Y:S01]  /*0b30*/  IMAD.SHL.U32 R174, R174, 0x2, RZ ;  /* 0x00000002aeae7824 */ /* 0x000fe200078e00ff */
[----:B------:R-:W-:Y:S01]  /*0b40*/  LOP3.LUT R176, R7, R176, R4, 0x1e, !PT ;  /* 0x000000b007b07212 */ /* 0x000fe200078e1e04 */
[----:B------:R-:W-:Y:S01]  /*0b50*/  IMAD.IADD R189, R189, 0x1, R184 ;  /* 0x00000001bdbd7824 */ /* 0x000fe200078e02b8 */
[----:B------:R-:W-:Y:S02]  /*0b60*/  SEL R187, R175, 0xffffffe0, !P5 ;  /* 0xffffffe0afbb7807 */ /* 0x000fe40006800000 */
[----:B------:R-:W-:Y:S01]  /*0b70*/  SEL R165, R165, 0xffffffc0, !P2 ;  /* 0xffffffc0a5a57807 */ /* 0x000fe20005000000 */
[----:B------:R-:W-:Y:S01]  /*0b80*/  IMAD.IADD R176, R3, 0x1, R176 ;  /* 0x0000000103b07824 */ /* 0x000fe200078e02b0 */
[----:B------:R-:W-:Y:S01]  /*0b90*/  IADD3 R171, R172, 0x20, RZ ;  /* 0x00000020acab7810 */ /* 0x000fe20007ffe0ff */
[----:B------:R-:W-:Y:S01]  /*0ba0*/  IMAD.IADD R185, R183, 0x1, R187 ;  /* 0x00000001b7b97824 */ /* 0x000fe200078e02bb */
[----:B------:R-:W-:Y:S01]  /*0bb0*/  LOP3.LUT R177, R7, R4, R177, 0x1e, !PT ;  /* 0x0000000407b17212 */ /* 0x000fe200078e1eb1 */
[----:B------:R-:W-:Y:S01]  /*0bc0*/  IMAD.IADD R192, R186, 0x1, R187 ;  /* 0x00000001bac07824 */ /* 0x000fe200078e02bb */
[----:B------:R-:W-:Y:S01]  /*0bd0*/  LEA R191, R191, 0x6000, 0x1 ;  /* 0x00006000bfbf7811 */ /* 0x000fe200078e08ff */
[----:B------:R-:W-:Y:S01]  /*0be0*/  IMAD.IADD R188, R187, 0x1, R184 ;  /* 0x00000001bbbc7824 */ /* 0x000fe200078e02b8 */
[C---:B------:R-:W-:Y:S01]  /*0bf0*/  @P1 IADD3 R171, R172.reuse, -0x20, RZ ;  /* 0xffffffe0acab1810 */ /* 0x040fe20007ffe0ff */
[----:B------:R-:W-:Y:S01]  /*0c00*/  IMAD.IADD R170, R172, 0x1, R165 ;  /* 0x00000001acaa7824 */ /* 0x000fe200078e02a5 */
[----:B------:R-:W-:Y:S01]  /*0c10*/  SHF.R.S32.HI R10, RZ, 0x1f, R179 ;  /* 0x0000001fff0a7819 */ /* 0x000fe200000114b3 */
[----:B------:R-:W-:Y:S01]  /*0c20*/  IMAD.IADD R177, R2, 0x1, R177 ;  /* 0x0000000102b17824 */ /* 0x000fe200078e02b1 */
[----:B------:R-:W-:Y:S01]  /*0c30*/  IADD3 R190, R191, 0x20, RZ ;  /* 0x00000020bfbe7810 */ /* 0x000fe20007ffe0ff */
[----:B------:R-:W-:Y:S01]  /*0c40*/  IMAD.IADD R187, R187, 0x1, R189 ;  /* 0x00000001bbbb7824 */ /* 0x000fe200078e02bd */
[----:B------:R-:W-:Y:S01]  /*0c50*/  SHF.L.U64.HI R179, R179, 0x2, R10 ;  /* 0x00000002b3b37819 */ /* 0x000fe2000001020a */
[----:B------:R-:W-:Y:S01]  /*0c60*/  IMAD.IADD R165, R165, 0x1, R171 ;  /* 0x00000001a5a57824 */ /* 0x000fe200078e02ab */
[----:B------:R-:W-:-:S02]  /*0c70*/  SEL R175, R175, 0xffffffe0, !P0 ;  /* 0xffffffe0afaf7807 */ /* 0x000fc40004000000 */
[----:B------:R-:W-:Y:S02]  /*0c80*/  @P3 IADD3 R190, R191, -0x20, RZ ;  /* 0xffffffe0bfbe3810 */ /* 0x000fe40007ffe0ff */
[C---:B------:R-:W-:Y:S02]  /*0c90*/  IADD3 R166, R171.reuse, 0x2000, RZ ;  /* 0x00002000aba67810 */ /* 0x040fe40007ffe0ff */
[C---:B------:R-:W-:Y:S02]  /*0ca0*/  IADD3 R164, R171.reuse, 0x4000, RZ ;  /* 0x00004000aba47810 */ /* 0x040fe40007ffe0ff */
[----:B------:R-:W-:Y:S02]  /*0cb0*/  IADD3 R3, R171, 0x6000, RZ ;  /* 0x00006000ab037810 */ /* 0x000fe40007ffe0ff */
.L_x_54:
[----:B------:R-:W-:Y:S01]  /*0cc0*/  ULDC.64 UR4, c[0x0][0x258] ;  /* 0x0000960000047ab9 */ /* 0x000fe20000000a00 */
[----:B------:R-:W-:Y:S01]  /*0cd0*/  ISETP.NE.U32.AND P1, PT, RZ, c[0x0][0x250], PT ;  /* 0x00009400ff007a0c */ /* 0x000fe20003f25070 */
[----:B------:R-:W-:Y:S02]  /*0ce0*/  UISETP.NE.U32.AND UP1, UPT, URZ, UR4, UPT ;  /* 0x000000043f00728c */ /* 0x000fe4000bf25070 */
[----:B------:R-:W-:Y:S01]  /*0cf0*/  ULDC.64 UR8, c[0x0][0x258] ;  /* 0x0000960000087ab9 */ /* 0x000fe20000000a00 */
[----:B------:R-:W-:Y:S01]  /*0d00*/  ISETP.NE.AND.EX P1, PT, RZ, c[0x0][0x254], PT, P1 ;  /* 0x00009500ff007a0c */ /* 0x000fe20003f25310 */
[----:B------:R-:W-:-:S02]  /*0d10*/  UISETP.NE.AND.EX UP1, UPT, URZ, UR5, UPT, UP1 ;  /* 0x000000053f00728c */ /* 0x000fc4000bf25310 */
[----:B------:R-:W-:-:S04]  /*0d20*/  ULDC.64 UR32, c[0x0][0x118] ;  /* 0x0000460000207ab9 */ /* 0x000fc80000000a00 */
[----:B------:R-:W-:-:S05]  /*0d30*/  PLOP3.LUT P0, PT, PT, PT, UP1, 0x80, 0x0 ;  /* 0x000000000000781c */ /* 0x000fca0003f0f018 */
[----:B------:R-:W-:Y:S01]  /*0d40*/  @UP1 UMOV UR4, 0x4 ;  /* 0x0000000400041882 */ /* 0x000fe20000000000 */
[----:B--2---:R-:W1:Y:S01]  /*0d50*/  @P1 S2R R5, SR_CTAID.Y ;  /* 0x0000000000051919 */ /* 0x004e620000002600 */
[----:B------:R-:W-:-:S06]  /*0d60*/  @P1 IMAD.MOV.U32 R0, RZ, RZ, 0x4 ;  /* 0x00000004ff001424 */ /* 0x000fcc00078e00ff */
[----:B------:R-:W2:Y:S01]  /*0d70*/  @P0 S2R R8, SR_CTAID.Y ;  /* 0x0000000000080919 */ /* 0x000ea20000002600 */
[----:B-1----:R-:W-:-:S05]  /*0d80*/  @P1 IMAD.WIDE R6, R5, R0, c[0x0][0x250] ;  /* 0x0000940005061625 */ /* 0x002fca00078e0200 */
[----:B------:R-:W3:Y:S01]  /*0d90*/  @P1 LDG.E R2, [R6.64] ;  /* 0x0000002006021981 */ /* 0x000ee2000c1e1900 */
[----:B--2---:R-:W1:Y:S02]  /*0da0*/  @P0 R2UR UR5, R8 ;  /* 0x00000000080503c2 */ /* 0x004e6400000e0000 */
[----:B-1----:R-:W-:-:S06]  /*0db0*/  @UP1 UIMAD.WIDE UR4, UR5, UR4, UR8 ;  /* 0x00000004050412a5 */ /* 0x002fcc000f8e0208 */
[----:B------:R-:W-:Y:S02]  /*0dc0*/  IMAD.U32 R4, RZ, RZ, UR4 ;  /* 0x00000004ff047e24 */ /* 0x000fe4000f8e00ff */
[----:B------:R-:W-:Y:S01]  /*0dd0*/  IMAD.U32 R5, RZ, RZ, UR5 ;  /* 0x00000005ff057e24 */ /* 0x000fe2000f8e00ff */
[----:B------:R-:W-:Y:S02]  /*0de0*/  UMOV UR31, URZ ;  /* 0x0000003f001f7c82 */ /* 0x000fe40008000000 */
[----:B------:R-:W-:Y:S02]  /*0df0*/  ULDC.64 UR4, c[0x0][0x268] ;  /* 0x00009a0000047ab9 */ /* 0x000fe40000000a00 */
[----:B------:R-:W2:Y:S01]  /*0e00*/  @P0 LDG.E R0, [R4.64] ;  /* 0x0000002004000981 */ /* 0x000ea2000c1e1900 */
[----:B------:R-:W-:-:S04]  /*0e10*/  @!UP1 UISETP.NE.U32.AND UP0, UPT, URZ, UR4, UPT ;  /* 0x000000043f00928c */ /* 0x000fc8000bf05070 */
[----:B------:R-:W-:-:S03]  /*0e20*/  @!UP1 UISETP.NE.AND.EX UP0, UPT, URZ, UR5, UPT, UP0 ;  /* 0x000000053f00928c */ /* 0x000fc6000bf05300 */
[----:B------:R-:W-:Y:S02]  /*0e30*/  ULDC.64 UR4, c[0x0][0x218] ;  /* 0x0000860000047ab9 */ /* 0x000fe40000000a00 */
[----:B------:R-:W-:Y:S01]  /*0e40*/  @!UP1 USEL UR9, URZ, UR5, !UP0 ;  /* 0x000000053f099287 */ /* 0x000fe2000c000000 */
[----:B---3--:R-:W1:Y:S08]  /*0e50*/  @P1 R2UR UR31, R2 ;  /* 0x00000000021f13c2 */ /* 0x008e7000000e0000 */
[----:B--2---:R-:W1:Y:S02]  /*0e60*/  @P0 R2UR UR8, R0 ;  /* 0x00000000000803c2 */ /* 0x004e6400000e0000 */
[----:B-1----:R-:W-:-:S02]  /*0e70*/  @UP1 UIADD3 UR5, UR8, -UR31, URZ ;  /* 0x8000001f08051290 */ /* 0x002fc4000fffe03f */
[----:B------:R-:W-:Y:S02]  /*0e80*/  USHF.L.U32 UR8, UR29, 0x7, URZ ;  /* 0x000000071d087899 */ /* 0x000fe4000800063f */
[----:B------:R-:W-:-:S04]  /*0e90*/  @!UP1 UIADD3 UR5, UR9, UR4, -UR31 ;  /* 0x0000000409059290 */ /* 0x000fc8000fffe81f */
[----:B------:R-:W-:-:S06]  /*0ea0*/  UISETP.GE.AND UP0, UPT, UR8, UR5, UPT ;  /* 0x000000050800728c */ /* 0x000fcc000bf06270 */
[----:B------:R-:W-:-:S13]  /*0eb0*/  PLOP3.LUT P0, PT, PT, PT, UP0, 0x80, 0x0 ;  /* 0x000000000000781c */ /* 0x000fda0003f0f008 */
[----:B-----5:R-:W-:Y:S05]  /*0ec0*/  @P0 BRA `(.L_x_46) ;  /* 0x000056a000000947 */ /* 0x020fea0003800000 */
[----:B------:R-:W-:Y:S01]  /*0ed0*/  IABS R4, c[0x0][0x1c8] ;  /* 0x0000720000047a13 */ /* 0x000fe20000000000 */
[----:B------:R-:W1:Y:S01]  /*0ee0*/  S2R R0, SR_CTAID.Z ;  /* 0x0000000000007919 */ /* 0x000e620000002700 */
[----:B------:R-:W2:Y:S01]  /*0ef0*/  S2UR UR30, SR_CTAID.Z ;  /* 0x00000000001e79c3 */ /* 0x000ea20000002700 */
[----:B------:R-:W-:Y:S01]  /*0f00*/  ULDC.64 UR10, c[0x0][0x240] ;  /* 0x00009000000a7ab9 */ /* 0x000fe20000000a00 */
[----:B------:R-:W3:Y:S01]  /*0f10*/  I2F.RP R5, R4 ;  /* 0x0000000400057306 */ /* 0x000ee20000209400 */
[----:B------:R-:W-:Y:S02]  /*0f20*/  UISETP.NE.U32.AND UP1, UPT, URZ, UR10, UPT ;  /* 0x0000000a3f00728c */ /* 0x000fe4000bf25070 */
[----:B------:R-:W-:Y:S02]  /*0f30*/  ULDC.U8 UR4, c[0x0][0x328] ;  /* 0x0000ca0000047ab9 */ /* 0x000fe40000000000 */
[----:B------:R-:W-:Y:S01]  /*0f40*/  ULDC UR10, c[0x0][0x1c8] ;  /* 0x00007200000a7ab9 */ /* 0x000fe20000000800 */
[----:B------:R-:W4:Y:S01]  /*0f50*/  S2UR UR38, SR_CTAID.Y ;  /* 0x00000000002679c3 */ /* 0x000f220000002600 */
[----:B------:R-:W-:-:S02]  /*0f60*/  ULDC UR9, c[0x0][0x214] ;  /* 0x0000850000097ab9 */ /* 0x000fc40000000800 */
[----:B------:R-:W-:Y:S02]  /*0f70*/  UISETP.NE.AND UP0, UPT, UR4, URZ, UPT ;  /* 0x0000003f0400728c */ /* 0x000fe4000bf05270 */
[----:B------:R-:W-:Y:S02]  /*0f80*/  UIADD3 UR9, UR9, 0x7f, URZ ;  /* 0x0000007f09097890 */ /* 0x000fe4000fffe03f */
[----:B------:R-:W-:Y:S02]  /*0f90*/  UISETP.NE.AND.EX UP1, UPT, URZ, UR11, UPT, UP1 ;  /* 0x0000000b3f00728c */ /* 0x000fe4000bf25310 */
[----:B------:R-:W-:Y:S01]  /*0fa0*/  USHF.R.S32.HI UR4, URZ, 0x1f, UR9 ;  /* 0x0000001f3f047899 */ /* 0x000fe20008011409 */
[----:B---3--:R-:W3:Y:S01]  /*0fb0*/  MUFU.RCP R6, R5 ;  /* 0x0000000500067308 */ /* 0x008ee20000001000 */
[----:B------:R-:W-:Y:S02]  /*0fc0*/  ULDC UR11, c[0x0][0x214] ;  /* 0x00008500000b7ab9 */ /* 0x000fe40000000800 */
[----:B------:R-:W-:Y:S01]  /*0fd0*/  ULEA.HI UR4, UR4, UR9, URZ, 0x7 ;  /* 0x0000000904047291 */ /* 0x000fe2000f8f383f */
[----:B-1----:R-:W-:Y:S01]  /*0fe0*/  IABS R0, R0 ;  /* 0x0000000000007213 */ /* 0x002fe20000000000 */
[----:B--2---:R-:W-:-:S02]  /*0ff0*/  ULOP3.LUT UR10, UR30, UR10, URZ, 0x3c, !UPT ;  /* 0x0000000a1e0a7292 */ /* 0x004fc4000f8e3c3f */
[----:B------:R-:W-:Y:S02]  /*1000*/  ULDC UR40, c[0x0][0x234] ;  /* 0x00008d0000287ab9 */ /* 0x000fe40000000800 */
[----:B------:R-:W-:Y:S02]  /*1010*/  ULDC.U8 UR12, c[0x0][0x3d0] ;  /* 0x0000f400000c7ab9 */ /* 0x000fe40000000000 */
[----:B------:R-:W-:Y:S01]  /*1020*/  ISETP.LE.AND P0, PT, RZ, UR10, PT ;  /* 0x0000000aff007c0c */ /* 0x000fe2000bf03270 */
[----:B------:R-:W-:Y:S02]  /*1030*/  ULDC UR10, c[0x0][0x1c0] ;  /* 0x00007000000a7ab9 */ /* 0x000fe40000000800 */
[----:B----4-:R-:W-:Y:S01]  /*1040*/  @UP0 UIMAD UR9, UR38, UR11, URZ ;  /* 0x0000000b260902a4 */ /* 0x010fe2000f8e023f */
[----:B---3--:R-:W-:Y:S01]  /*1050*/  IADD3 R6, R6, 0xffffffe, RZ ;  /* 0x0ffffffe06067810 */ /* 0x008fe20007ffe0ff */
[----:B------:R-:W-:Y:S02]  /*1060*/  ULDC UR39, c[0x0][0x22c] ;  /* 0x00008b0000277ab9 */ /* 0x000fe40000000800 */
[----:B------:R-:W-:Y:S01]  /*1070*/  @UP0 UIMAD UR40, UR30, UR40, UR9 ;  /* 0x000000281e2802a4 */ /* 0x000fe2000f8e0209 */
[----:B------:R-:W1:Y:S01]  /*1080*/  F2I.FTZ.U32.TRUNC.NTZ R7, R6 ;  /* 0x0000000600077305 */ /* 0x000e62000021f000 */
[----:B------:R-:W-:-:S02]  /*1090*/  @!UP0 UIMAD UR9, UR38, UR10, UR30 ;  /* 0x0000000a260982a4 */ /* 0x000fc4000f8e021e */
[----:B------:R-:W-:Y:S02]  /*10a0*/  UIMAD UR39, UR30, UR39, URZ ;  /* 0x000000271e2772a4 */ /* 0x000fe4000f8e023f */
[----:B------:R-:W-:Y:S02]  /*10b0*/  @!UP0 UIMAD UR40, UR9, UR11, URZ ;  /* 0x0000000b092882a4 */ /* 0x000fe4000f8e023f */
[----:B------:R-:W-:Y:S02]  /*10c0*/  UIMAD.WIDE UR10, UR38, 0x80, URZ ;  /* 0x00000080260a78a5 */ /* 0x000fe4000f8e023f */
[----:B------:R-:W-:Y:S02]  /*10d0*/  ULDC UR56, c[0x0][0x1c0] ;  /* 0x0000700000387ab9 */ /* 0x000fe40000000800 */
[----:B------:R-:W-:Y:S02]  /*10e0*/  USHF.R.S32.HI UR45, URZ, 0x1f, UR31 ;  /* 0x0000001f3f2d7899 */ /* 0x000fe4000801141f */
[----:B------:R-:W-:-:S02]  /*10f0*/  USHF.R.S32.HI UR44, URZ, 0x1f, UR8 ;  /* 0x0000001f3f2c7899 */ /* 0x000fc40008011408 */
[----:B------:R-:W-:Y:S01]  /*1100*/  USHF.R.S32.HI UR47, URZ, 0x1f, UR38 ;  /* 0x0000001f3f2f7899 */ /* 0x000fe20008011426 */
[--C-:B-1----:R-:W-:Y:S01]  /*1110*/  IMAD.MOV R2, RZ, RZ, -R7.reuse ;  /* 0x000000ffff027224 */ /* 0x102fe200078e0a07 */
[----:B------:R-:W-:Y:S01]  /*1120*/  USHF.R.S32.HI UR56, URZ, 0x1f, UR56 ;  /* 0x0000001f3f387899 */ /* 0x000fe20008011438 */
[----:B------:R-:W-:Y:S01]  /*1130*/  IMAD.MOV.U32 R6, RZ, RZ, RZ ;  /* 0x000000ffff067224 */ /* 0x000fe200078e00ff */
[----:B------:R-:W-:Y:S01]  /*1140*/  USEL UR53, UR10, URZ, UP1 ;  /* 0x0000003f0a357287 */ /* 0x000fe20008800000 */
[----:B------:R-:W-:Y:S01]  /*1150*/  IMAD R2, R2, R4, RZ ;  /* 0x0000000402027224 */ /* 0x000fe200078e02ff */
[----:B------:R-:W-:Y:S02]  /*1160*/  USEL UR52, UR11, URZ, UP1 ;  /* 0x0000003f0b347287 */ /* 0x000fe40008800000 */
[----:B------:R-:W-:Y:S01]  /*1170*/  USHF.R.S32.HI UR42, URZ, 0x7, UR4 ;  /* 0x000000073f2a7899 */ /* 0x000fe20008011404 */
[----:B------:R-:W-:Y:S01]  /*1180*/  IMAD.HI.U32 R7, R7, R2, R6 ;  /* 0x0000000207077227 */ /* 0x000fe200078e0006 */
[----:B------:R-:W-:-:S02]  /*1190*/  USHF.R.S32.HI UR9, URZ, 0x1f, UR30 ;  /* 0x0000001f3f097899 */ /* 0x000fc4000801141e */
[----:B------:R-:W-:-:S03]  /*11a0*/  USHF.R.S32.HI UR49, URZ, 0x1f, UR39 ;  /* 0x0000001f3f317899 */ /* 0x000fc60008011427 */
[----:B------:R-:W-:-:S04]  /*11b0*/  IMAD.HI.U32 R2, R7, R0, RZ ;  /* 0x0000000007027227 */ /* 0x000fc800078e00ff */
[----:B------:R-:W-:-:S04]  /*11c0*/  IMAD.MOV R5, RZ, RZ, -R2 ;  /* 0x000000ffff057224 */ /* 0x000fc800078e0a02 */
[C---:B------:R-:W-:Y:S02]  /*11d0*/  IMAD R5, R4.reuse, R5, R0 ;  /* 0x0000000504057224 */ /* 0x040fe400078e0200 */
[----:B------:R-:W1:Y:S03]  /*11e0*/  S2R R0, SR_CTAID.X ;  /* 0x0000000000007919 */ /* 0x000e660000002500 */
[----:B------:R-:W-:-:S13]  /*11f0*/  ISETP.GT.U32.AND P1, PT, R4, R5, PT ;  /* 0x000000050400720c */ /* 0x000fda0003f24070 */
[----:B------:R-:W-:Y:S01]  /*1200*/  @!P1 IMAD.IADD R5, R5, 0x1, -R4 ;  /* 0x0000000105059824 */ /* 0x000fe200078e0a04 */
[----:B------:R-:W-:Y:S02]  /*1210*/  @!P1 IADD3 R2, R2, 0x1, RZ ;  /* 0x0000000102029810 */ /* 0x000fe40007ffe0ff */
[----:B------:R-:W-:Y:S02]  /*1220*/  ISETP.NE.AND P1, PT, RZ, c[0x0][0x1c8], PT ;  /* 0x00007200ff007a0c */ /* 0x000fe40003f25270 */
[----:B------:R-:W-:Y:S01]  /*1230*/  ISETP.GE.U32.AND P2, PT, R5, R4, PT ;  /* 0x000000040500720c */ /* 0x000fe20003f46070 */
[----:B-1----:R-:W-:-:S04]  /*1240*/  IMAD.WIDE.U32 R4, R0, c[0x0][0x3d8], RZ ;  /* 0x0000f60000047a25 */ /* 0x002fc800078e00ff */
[----:B------:R-:W-:-:S08]  /*1250*/  IMAD R6, R0, c[0x0][0x3dc], R5 ;  /* 0x0000f70000067a24 */ /* 0x000fd000078e0205 */
[----:B------:R-:W-:Y:S02]  /*1260*/  @P2 IADD3 R2, R2, 0x1, RZ ;  /* 0x0000000102022810 */ /* 0x000fe40007ffe0ff */
[----:B------:R-:W-:Y:S01]  /*1270*/  ISETP.NE.AND P2, PT, RZ, UR12, PT ;  /* 0x0000000cff007c0c */ /* 0x000fe2000bf45270 */
[----:B------:R-:W-:Y:S02]  /*1280*/  ULOP3.LUT UR12, UR4, 0xffffff80, URZ, 0xc0, !UPT ;  /* 0xffffff80040c7892 */ /* 0x000fe4000f8ec03f */
[----:B------:R-:W-:Y:S01]  /*1290*/  @!P0 IMAD.MOV R2, RZ, RZ, -R2 ;  /* 0x000000ffff028224 */ /* 0x000fe200078e0a02 */
[----:B------:R-:W-:Y:S01]  /*12a0*/  PLOP3.LUT P0, PT, PT, PT, UP0, 0x80, 0x0 ;  /* 0x000000000000781c */ /* 0x000fe20003f0f008 */
[----:B------:R-:W-:Y:S01]  /*12b0*/  UIADD3 UR12, UR12, -0x80, URZ ;  /* 0xffffff800c0c7890 */ /* 0x000fe2000fffe03f */
[----:B------:R-:W-:Y:S02]  /*12c0*/  @!P1 LOP3.LUT R2, RZ, c[0x0][0x1c8], RZ, 0x33, !PT ;  /* 0x00007200ff029a12 */ /* 0x000fe400078e33ff */
[----:B------:R-:W-:Y:S01]  /*12d0*/  SEL R7, R4, RZ, P2 ;  /* 0x000000ff04077207 */ /* 0x000fe20001000000 */
[----:B------:R-:W-:Y:S01]  /*12e0*/  USHF.R.S32.HI UR13, URZ, 0x1f, UR12 ;  /* 0x0000001f3f0d7899 */ /* 0x000fe2000801140c */
[----:B------:R-:W-:-:S02]  /*12f0*/  SEL R6, R6, RZ, P2 ;  /* 0x000000ff06067207 */ /* 0x000fc40001000000 */
[----:B------:R-:W-:-:S05]  /*1300*/  SHF.R.S32.HI R0, RZ, 0x1f, R2 ;  /* 0x0000001fff007819 */ /* 0x000fca0000011402 */
[----:B------:R-:W-:Y:S05]  /*1310*/  @!P0 BRA `(.L_x_47) ;  /* 0x0000003000008947 */ /* 0x000fea0003800000 */
[----:B------:R-:W-:-:S04]  /*1320*/  UIMAD UR4, UR60, UR38, URZ ;  /* 0x000000263c0472a4 */ /* 0x000fc8000f8e023f */
[----:B------:R-:W-:Y:S01]  /*1330*/  UIMAD UR41, UR61, UR30, UR4 ;  /* 0x0000001e3d2972a4 */ /* 0x000fe2000f8e0204 */
[----:B------:R-:W-:Y:S05]  /*1340*/  BRA `(.L_x_48) ;  /* 0x0000004000007947 */ /* 0x000fea0003800000 */
.L_x_47:
[----:B------:R-:W-:Y:S02]  /*1350*/  ULDC UR4, c[0x0][0x1c0] ;  /* 0x0000700000047ab9 */ /* 0x000fe40000000800 */
[----:B------:R-:W-:Y:S02]  /*1360*/  UIMAD UR4, UR38, UR4, UR30 ;  /* 0x00000004260472a4 */ /* 0x000fe4000f8e021e */
[----:B------:R-:W-:Y:S02]  /*1370*/  ULDC UR10, c[0x0][0x224] ;  /* 0x00008900000a7ab9 */ /* 0x000fe40000000800 */
[----:B------:R-:W-:Y:S02]  /*1380*/  UIMAD UR41, UR4, UR10, URZ ;  /* 0x0000000a042972a4 */ /* 0x000fe4000f8e023f */
.L_x_48:
[----:B------:R-:W1:Y:S01]  /*1390*/  S2R R5, SR_TID.X ;  /* 0x0000000000057919 */ /* 0x000e620000002100 */
[----:B------:R-:W-:Y:S01]  /*13a0*/  ULDC.64 UR34, c[0x0][0x1a8] ;  /* 0x00006a0000227ab9 */ /* 0x000fe20000000a00 */
[----:B------:R-:W-:Y:S01]  /*13b0*/  IMAD.MOV.U32 R19, RZ, RZ, c[0x0][0x370] ;  /* 0x0000dc00ff137624 */ /* 0x000fe200078e00ff */
[----:B------:R-:W-:Y:S01]  /*13c0*/  UIMAD UR34, UR9, UR34, URZ ;  /* 0x00000022092272a4 */ /* 0x000fe2000f8e023f */
[----:B------:R-:W2:Y:S01]  /*13d0*/  S2R R20, SR_CTAID.Y ;  /* 0x0000000000147919 */ /* 0x000ea20000002600 */
[----:B------:R-:W-:Y:S01]  /*13e0*/  ULDC.64 UR10, c[0x0][0x378] ;  /* 0x0000de00000a7ab9 */ /* 0x000fe20000000a00 */
[----:B------:R-:W-:Y:S01]  /*13f0*/  SHF.R.S32.HI R194, RZ, 0x1f, R181 ;  /* 0x0000001fffc27819 */ /* 0x000fe200000114b5 */
[----:B------:R-:W-:-:S02]  /*1400*/  UIMAD UR4, UR9, UR10, URZ ;  /* 0x0000000a090472a4 */ /* 0x000fc4000f8e023f */
[----:B------:R-:W-:Y:S02]  /*1410*/  UIMAD UR48, UR30, UR35, UR34 ;  /* 0x000000231e3072a4 */ /* 0x000fe4000f8e0222 */
[----:B------:R-:W-:Y:S02]  /*1420*/  UIMAD UR46, UR30, UR11, UR4 ;  /* 0x0000000b1e2e72a4 */ /* 0x000fe4000f8e0204 */
[----:B------:R-:W-:Y:S02]  /*1430*/  ULDC.64 UR34, c[0x0][0x188] ;  /* 0x0000620000227ab9 */ /* 0x000fe40000000a00 */
[----:B------:R-:W-:Y:S02]  /*1440*/  ULDC.64 UR10, c[0x0][0x178] ;  /* 0x00005e00000a7ab9 */ /* 0x000fe40000000a00 */
[----:B------:R-:W-:Y:S02]  /*1450*/  UIMAD UR4, UR47, UR10, URZ ;  /* 0x0000000a2f0472a4 */ /* 0x000fe4000f8e023f */
[----:B------:R-:W-:-:S02]  /*1460*/  UIMAD UR34, UR47, UR34, URZ ;  /* 0x000000222f2272a4 */ /* 0x000fc4000f8e023f */
[----:B------:R-:W-:Y:S02]  /*1470*/  UIMAD UR43, UR38, UR11, UR4 ;  /* 0x0000000b262b72a4 */ /* 0x000fe4000f8e0204 */
[----:B------:R-:W-:Y:S01]  /*1480*/  UIMAD UR35, UR38, UR35, UR34 ;  /* 0x00000023262372a4 */ /* 0x000fe2000f8e0222 */
[----:B-1----:R-:W-:Y:S01]  /*1490*/  SHF.R.S32.HI R4, RZ, 0x1f, R5 ;  /* 0x0000001fff047819 */ /* 0x002fe20000011405 */
[----:B------:R-:W-:Y:S02]  /*14a0*/  ULDC.64 UR10, c[0x0][0x180] ;  /* 0x00006000000a7ab9 */ /* 0x000fe40000000a00 */
[----:B------:R-:W-:Y:S01]  /*14b0*/  UIADD3 UR31, UP0, UR8, UR31, URZ ;  /* 0x0000001f081f7290 */ /* 0x000fe2000ff1e03f */
[----:B------:R-:W-:Y:S01]  /*14c0*/  LEA.HI R10, R4, R5, RZ, 0x2 ;  /* 0x00000005040a7211 */ /* 0x000fe200078f10ff */
[----:B------:R-:W-:Y:S02]  /*14d0*/  UIMAD UR4, UR47, UR10, URZ ;  /* 0x0000000a2f0472a4 */ /* 0x000fe4000f8e023f */
[----:B------:R-:W-:Y:S01]  /*14e0*/  UIADD3.X UR34, UR45, UR44, URZ, UP0, !UPT ;  /* 0x0000002c2d227290 */ /* 0x000fe200087fe43f */
[----:B------:R-:W-:Y:S01]  /*14f0*/  LOP3.LUT R22, R10, 0xfffffffc, RZ, 0xc0, !PT ;  /* 0xfffffffc0a167812 */ /* 0x000fe200078ec0ff */
[----:B------:R-:W-:Y:S01]  /*1500*/  UIMAD UR9, UR38, UR11, UR4 ;  /* 0x0000000b260972a4 */ /* 0x000fe2000f8e0204 */
[----:B------:R-:W-:Y:S01]  /*1510*/  SHF.R.S32.HI R10, RZ, 0x2, R10 ;  /* 0x00000002ff0a7819 */ /* 0x000fe2000001140a */
[----:B------:R-:W-:-:S02]  /*1520*/  ULDC.64 UR36, c[0x0][0x368] ;  /* 0x0000da0000247ab9 */ /* 0x000fc40000000a00 */
[----:B------:R-:W-:Y:S01]  /*1530*/  IMAD.IADD R22, R5, 0x1, -R22 ;  /* 0x0000000105167824 */ /* 0x000fe200078e0a16 */
[----:B------:R-:W-:Y:S01]  /*1540*/  SHF.R.S32.HI R13, RZ, 0x1f, R10 ;  /* 0x0000001fff0d7819 */ /* 0x000fe2000001140a */
[----:B------:R-:W-:Y:S01]  /*1550*/  IMAD.WIDE.U32 R14, R10, c[0x0][0x1a0], RZ ;  /* 0x000068000a0e7a25 */ /* 0x000fe200078e00ff */
[----:B------:R-:W-:Y:S02]  /*1560*/  ULDC.64 UR10, c[0x0][0x1a0] ;  /* 0x00006800000a7ab9 */ /* 0x000fe40000000a00 */
[----:B------:R-:W-:Y:S01]  /*1570*/  UIMAD UR4, UR34, UR10, URZ ;  /* 0x0000000a220472a4 */ /* 0x000fe2000f8e023f */
[----:B------:R-:W-:Y:S01]  /*1580*/  IMAD.SHL.U32 R22, R22, 0x8, RZ ;  /* 0x0000000816167824 */ /* 0x000fe200078e00ff */
[----:B------:R-:W-:Y:S01]  /*1590*/  UIMAD UR36, UR47, UR36, URZ ;  /* 0x000000242f2472a4 */ /* 0x000fe2000f8e023f */
[C---:B------:R-:W-:Y:S01]  /*15a0*/  IMAD R9, R13.reuse, c[0x0][0x1a0], RZ ;  /* 0x000068000d097a24 */ /* 0x040fe200078e02ff */
[----:B------:R-:W-:Y:S01]  /*15b0*/  UIMAD UR4, UR31, UR11, UR4 ;  /* 0x0000000b1f0472a4 */ /* 0x000fe2000f8e0204 */
[----:B------:R-:W-:Y:S01]  /*15c0*/  IMAD R11, R13, c[0x0][0x198], RZ ;  /* 0x000066000d0b7a24 */ /* 0x000fe200078e02ff */
[--C-:B------:R-:W-:Y:S01]  /*15d0*/  SHF.R.S32.HI R23, RZ, 0x1f, R22.reuse ;  /* 0x0000001fff177819 */ /* 0x100fe20000011416 */
[----:B------:R-:W-:Y:S01]  /*15e0*/  IMAD R8, R10, c[0x0][0x1a4], R9 ;  /* 0x000069000a087a24 */ /* 0x000fe200078e0209 */
[----:B------:R-:W-:Y:S01]  /*15f0*/  ULDC.64 UR10, c[0x0][0x198] ;  /* 0x00006600000a7ab9 */ /* 0x000fe20000000a00 */
[----:B------:R-:W-:Y:S01]  /*1600*/  IMAD R9, R0, c[0x0][0x1b8], RZ ;  /* 0x00006e0000097a24 */ /* 0x000fe200078e02ff */
[----:B------:R-:W-:Y:S01]  /*1610*/  UIMAD UR30, UR38, UR37, UR36 ;  /* 0x00000025261e72a4 */ /* 0x000fe2000f8e0224 */
[----:B--2---:R-:W-:Y:S01]  /*1620*/  IMAD.WIDE.U32 R16, R20, c[0x0][0x188], R22 ;  /* 0x0000620014107a25 */ /* 0x004fe200078e0016 */
[----:B------:R-:W-:-:S02]  /*1630*/  UMOV UR47, 0x4 ;  /* 0x00000004002f7882 */ /* 0x000fc40000000000 */
[----:B------:R-:W-:Y:S01]  /*1640*/  ULDC.64 UR44, c[0x0][0x200] ;  /* 0x00008000002c7ab9 */ /* 0x000fe20000000a00 */
[----:B------:R-:W-:Y:S01]  /*1650*/  IMAD.IADD R15, R15, 0x1, R8 ;  /* 0x000000010f0f7824 */ /* 0x000fe200078e0208 */
[----:B------:R-:W-:Y:S01]  /*1660*/  IADD3 R17, R17, UR35, RZ ;  /* 0x0000002311117c10 */ /* 0x000fe2000fffe0ff */
[----:B------:R-:W-:Y:S01]  /*1670*/  IMAD.U32 R8, RZ, RZ, UR31 ;  /* 0x0000001fff087e24 */ /* 0x000fe2000f8e00ff */
[----:B------:R-:W-:Y:S01]  /*1680*/  ULDC UR36, c[0x0][0x224] ;  /* 0x0000890000247ab9 */ /* 0x000fe20000000800 */
[C---:B------:R-:W-:Y:S01]  /*1690*/  IMAD R9, R2.reuse, c[0x0][0x1bc], R9 ;  /* 0x00006f0002097a24 */ /* 0x040fe200078e0209 */
[----:B------:R-:W-:Y:S01]  /*16a0*/  ULDC UR35, c[0x0][0x22c] ;  /* 0x00008b0000237ab9 */ /* 0x000fe20000000800 */
[----:B------:R-:W-:Y:S01]  /*16b0*/  IMAD.WIDE.U32 R16, R2, c[0x0][0x1b8], R16 ;  /* 0x00006e0002107a25 */ /* 0x000fe200078e0010 */
[----:B------:R-:W-:-:S03]  /*16c0*/  UIMAD.WIDE UR36, UR38, UR36, UR12 ;  /* 0x00000024262472a5 */ /* 0x000fc6000f8e020c */
[----:B------:R-:W-:-:S04]  /*16d0*/  IMAD.WIDE.U32 R14, R8, c[0x0][0x1a0], R14 ;  /* 0x00006800080e7a25 */ /* 0x000fc800078e000e */
[----:B------:R-:W-:Y:S01]  /*16e0*/  IMAD.IADD R9, R17, 0x1, R9 ;  /* 0x0000000111097824 */ /* 0x000fe200078e0209 */
[----:B------:R-:W-:Y:S01]  /*16f0*/  IADD3 R12, P0, R16, R14, RZ ;  /* 0x0000000e100c7210 */ /* 0x000fe20007f1e0ff */
[----:B------:R-:W-:-:S03]  /*1700*/  IMAD.WIDE.U32 R16, R20, c[0x0][0x180], R22 ;  /* 0x0000600014107a25 */ /* 0x000fc600078e0016 */
[----:B------:R-:W-:Y:S01]  /*1710*/  IADD3.X R9, R9, UR4, R15, P0, !PT ;  /* 0x0000000409097c10 */ /* 0x000fe200087fe40f */
[----:B------:R-:W-:Y:S01]  /*1720*/  IMAD.WIDE.U32 R14, R10, c[0x0][0x198], RZ ;  /* 0x000066000a0e7a25 */ /* 0x000fe200078e00ff */
[----:B------:R-:W-:Y:S01]  /*1730*/  IADD3 R17, R17, UR9, RZ ;  /* 0x0000000911117c10 */ /* 0x000fe2000fffe0ff */
[----:B------:R-:W-:Y:S01]  /*1740*/  UIMAD UR4, UR34, UR10, URZ ;  /* 0x0000000a220472a4 */ /* 0x000fe2000f8e023f */
[----:B------:R-:W-:Y:S01]  /*1750*/  LEA R26, P1, R12, c[0x0][0x170], 0x1 ;  /* 0x00005c000c1a7a11 */ /* 0x000fe200078208ff */
[----:B------:R-:W-:Y:S01]  /*1760*/  IMAD R8, R10, c[0x0][0x19c], R11 ;  /* 0x000067000a087a24 */ /* 0x000fe200078e020b */
[----:B------:R-:W-:Y:S01]  /*1770*/  UIADD3 UR10, UR12, UR40, URZ ;  /* 0x000000280c0a7290 */ /* 0x000fe2000fffe03f */
[----:B------:R-:W-:Y:S01]  /*1780*/  IMAD R11, R0, c[0x0][0x1b0], RZ ;  /* 0x00006c00000b7a24 */ /* 0x000fe200078e02ff */
[----:B------:R-:W-:Y:S01]  /*1790*/  UIMAD UR4, UR31, UR11, UR4 ;  /* 0x0000000b1f0472a4 */ /* 0x000fe2000f8e0204 */
[----:B------:R-:W-:Y:S01]  /*17a0*/  IMAD.IADD R15, R15, 0x1, R8 ;  /* 0x000000010f0f7824 */ /* 0x000fe200078e0208 */
[----:B------:R-:W-:Y:S01]  /*17b0*/  LEA.HI.X R27, R12, c[0x0][0x174], R9, 0x1, P1 ;  /* 0x00005d000c1b7a11 */ /* 0x000fe200008f0c09 */
[----:B------:R-:W-:Y:S01]  /*17c0*/  IMAD.U32 R0, RZ, RZ, UR31 ;  /* 0x0000001fff007e24 */ /* 0x000fe2000f8e00ff */
[----:B------:R-:W-:Y:S01]  /*17d0*/  UIMAD.WIDE UR10, UR10, UR47, UR44 ;  /* 0x0000002f0a0a72a5 */ /* 0x000fe2000f8e022c */
[----:B------:R-:W-:-:S02]  /*17e0*/  IMAD R11, R2, c[0x0][0x1b4], R11 ;  /* 0x00006d00020b7a24 */ /* 0x000fc400078e020b */
[----:B------:R-:W-:-:S04]  /*17f0*/  IMAD.WIDE.U32 R16, R2, c[0x0][0x1b0], R16 ;  /* 0x00006c0002107a25 */ /* 0x000fc800078e0010 */
[----:B------:R-:W-:Y:S01]  /*1800*/  IMAD.WIDE.U32 R14, R0, c[0x0][0x198], R14 ;  /* 0x00006600000e7a25 */ /* 0x000fe200078e000e */
[----:B------:R-:W-:Y:S01]  /*1810*/  UMOV UR9, UR11 ;  /* 0x0000000b00097c82 */ /* 0x000fe20008000000 */
[----:B------:R-:W-:Y:S02]  /*1820*/  MOV R0, UR49 ;  /* 0x0000003100007c02 */ /* 0x000fe40008000f00 */
[----:B------:R-:W-:Y:S01]  /*1830*/  IMAD.IADD R11, R17, 0x1, R11 ;  /* 0x00000001110b7824 */ /* 0x000fe200078e020b */
[----:B------:R-:W-:Y:S01]  /*1840*/  IADD3 R18, P0, R16, R14, RZ ;  /* 0x0000000e10127210 */ /* 0x000fe20007f1e0ff */
[----:B------:R-:W-:Y:S01]  /*1850*/  IMAD.MOV.U32 R12, RZ, RZ, c[0x0][0x1a4] ;  /* 0x00006900ff0c7624 */ /* 0x000fe200078e00ff */
[----:B------:R-:W1:Y:S01]  /*1860*/  S2R R16, SR_CTAID.Z ;  /* 0x0000000000107919 */ /* 0x000e620000002700 */
[----:B------:R-:W-:Y:S01]  /*1870*/  IMAD.MOV.U32 R9, RZ, RZ, c[0x0][0x19c] ;  /* 0x00006700ff097624 */ /* 0x000fe200078e00ff */
[----:B------:R-:W-:Y:S01]  /*1880*/  IADD3.X R11, R11, UR4, R15, P0, !PT ;  /* 0x000000040b0b7c10 */ /* 0x000fe200087fe40f */
[----:B------:R-:W-:Y:S01]  /*1890*/  IMAD.WIDE.U32 R14, R20, c[0x0][0x368], R22 ;  /* 0x0000da00140e7a25 */ /* 0x000fe200078e0016 */
[----:B------:R-:W-:Y:S01]  /*18a0*/  IADD3 R10, P0, R10, UR12, RZ ;  /* 0x0000000c0a0a7c10 */ /* 0x000fe2000ff1e0ff */
[----:B------:R-:W-:-:S02]  /*18b0*/  UIADD3 UR4, UR42, -0x1, URZ ;  /* 0xffffffff2a047890 */ /* 0x000fc4000fffe03f */
[----:B------:R-:W-:Y:S01]  /*18c0*/  IMAD.U32 R2, RZ, RZ, UR39 ;  /* 0x00000027ff027e24 */ /* 0x000fe2000f8e00ff */
[----:B------:R-:W-:Y:S01]  /*18d0*/  IADD3.X R13, R13, UR13, RZ, P0, !PT ;  /* 0x0000000d0d0d7c10 */ /* 0x000fe200087fe4ff */
[C---:B------:R-:W-:Y:S01]  /*18e0*/  IMAD.WIDE.U32 R22, R10.reuse, c[0x0][0x190], R22 ;  /* 0x000064000a167a25 */ /* 0x040fe200078e0016 */
[----:B------:R-:W-:Y:S01]  /*18f0*/  IADD3 R15, R15, UR30, RZ ;  /* 0x0000001e0f0f7c10 */ /* 0x000fe2000fffe0ff */
[----:B------:R-:W-:Y:S02]  /*1900*/  ULEA.HI UR11, UR4, UR4, URZ, 0x1 ;  /* 0x00000004040b7291 */ /* 0x000fe4000f8f083f */
[C---:B------:R-:W-:Y:S02]  /*1910*/  IMAD R17, R13.reuse, c[0x0][0x190], RZ ;  /* 0x000064000d117a24 */ /* 0x040fe400078e02ff */
[----:B------:R-:W-:Y:S01]  /*1920*/  IMAD R13, R13, c[0x0][0x370], RZ ;  /* 0x0000dc000d0d7a24 */ /* 0x000fe200078e02ff */
[----:B------:R-:W-:Y:S01]  /*1930*/  ULOP3.LUT UR11, UR11, 0xfffffffe, URZ, 0xc0, !UPT ;  /* 0xfffffffe0b0b7892 */ /* 0x000fe2000f8ec03f */
[----:B------:R-:W-:-:S02]  /*1940*/  IMAD R8, R10, c[0x0][0x194], R17 ;  /* 0x000065000a087a24 */ /* 0x000fc400078e0211 */
[----:B------:R-:W-:Y:S01]  /*1950*/  IMAD.WIDE.U32 R14, R10, c[0x0][0x370], R14 ;  /* 0x0000dc000a0e7a25 */ /* 0x000fe200078e000e */
[----:B------:R-:W-:-:S03]  /*1960*/  UIADD3 UR11, UR4, -UR11, URZ ;  /* 0x8000000b040b7290 */ /* 0x000fc6000fffe03f */
[----:B------:R-:W-:Y:S01]  /*1970*/  IMAD.IADD R23, R23, 0x1, R8 ;  /* 0x0000000117177824 */ /* 0x000fe200078e0208 */
[----:B------:R-:W-:Y:S01]  /*1980*/  UISETP.NE.AND UP0, UPT, UR11, 0x1, UPT ;  /* 0x000000010b00788c */ /* 0x000fe2000bf05270 */
[----:B------:R-:W-:Y:S02]  /*1990*/  IMAD R8, R10, c[0x0][0x374], R13 ;  /* 0x0000dd000a087a24 */ /* 0x000fe400078e020d */
[----:B------:R-:W-:Y:S01]  /*19a0*/  IMAD.WIDE.U32 R20, R20, c[0x0][0x178], R22 ;  /* 0x00005e0014147a25 */ /* 0x000fe200078e0016 */
[----:B------:R-:W-:-:S03]  /*19b0*/  LEA R22, P0, R18, c[0x0][0x168], 0x1 ;  /* 0x00005a0012167a11 */ /* 0x000fc600078008ff */
[----:B------:R-:W-:Y:S01]  /*19c0*/  IMAD.IADD R15, R15, 0x1, R8 ;  /* 0x000000010f0f7824 */ /* 0x000fe200078e0208 */
[----:B------:R-:W-:Y:S01]  /*19d0*/  IADD3 R21, R21, UR43, RZ ;  /* 0x0000002b15157c10 */ /* 0x000fe2000fffe0ff */
[----:B------:R-:W-:Y:S01]  /*19e0*/  IMAD.MOV.U32 R13, RZ, RZ, c[0x0][0x1a0] ;  /* 0x00006800ff0d7624 */ /* 0x000fe200078e00ff */
[----:B------:R-:W-:Y:S01]  /*19f0*/  LEA.HI.X R23, R18, c[0x0][0x16c], R11, 0x1, P0 ;  /* 0x00005b0012177a11 */ /* 0x000fe200000f0c0b */
[----:B-1----:R-:W-:-:S03]  /*1a00*/  IMAD.WIDE.U32 R14, R16, c[0x0][0x378], R14 ;  /* 0x0000de00100e7a25 */ /* 0x002fc600078e000e */
[----:B------:R-:W-:Y:S01]  /*1a10*/  LEA R24, P1, R13, R26, 0x7 ;  /* 0x0000001a0d187211 */ /* 0x000fe200078238ff */
[----:B------:R-:W-:Y:S01]  /*1a20*/  IMAD.WIDE.U32 R16, R16, c[0x0][0x1a8], R20 ;  /* 0x00006a0010107a25 */ /* 0x000fe200078e0014 */
[----:B------:R-:W-:Y:S02]  /*1a30*/  IADD3 R10, R15, UR46, RZ ;  /* 0x0000002e0f0a7c10 */ /* 0x000fe4000fffe0ff */
[----:B------:R-:W-:Y:S01]  /*1a40*/  LEA.HI.X R25, R13, R27, R12, 0x7, P1 ;  /* 0x0000001b0d197211 */ /* 0x000fe200008f3c0c */
[----:B------:R-:W-:Y:S01]  /*1a50*/  IMAD.MOV.U32 R11, RZ, RZ, c[0x0][0x198] ;  /* 0x00006600ff0b7624 */ /* 0x000fe200078e00ff */
[----:B------:R-:W-:Y:S01]  /*1a60*/  IADD3 R8, R17, UR48, RZ ;  /* 0x0000003011087c10 */ /* 0x000fe2000fffe0ff */
[----:B------:R-:W-:Y:S01]  /*1a70*/  IMAD.MOV.U32 R15, RZ, RZ, c[0x0][0x190] ;  /* 0x00006400ff0f7624 */ /* 0x000fe200078e00ff */
[C---:B------:R-:W-:Y:S01]  /*1a80*/  LEA R206, P1, R16.reuse, c[0x0][0x160], 0x1 ;  /* 0x0000580010ce7a11 */ /* 0x040fe200078208ff */
[----:B------:R-:W-:Y:S01]  /*1a90*/  IMAD.MOV.U32 R13, RZ, RZ, c[0x0][0x194] ;  /* 0x00006500ff0d7624 */ /* 0x000fe200078e00ff */
[----:B------:R-:W-:Y:S01]  /*1aa0*/  LEA R20, P0, R11, R22, 0x7 ;  /* 0x000000160b147211 */ /* 0x000fe200078038ff */
[----:B------:R-:W-:Y:S01]  /*1ab0*/  IMAD.MOV.U32 R17, RZ, RZ, c[0x0][0x374] ;  /* 0x0000dd00ff117624 */ /* 0x000fe200078e00ff */
[----:B------:R-:W-:Y:S01]  /*1ac0*/  LEA.HI.X R207, R16, c[0x0][0x164], R8, 0x1, P1 ;  /* 0x0000590010cf7a11 */ /* 0x000fe200008f0c08 */
[----:B------:R-:W-:Y:S01]  /*1ad0*/  IMAD.SHL.U32 R8, R181, 0x4, RZ ;  /* 0x00000004b5087824 */ /* 0x000fe200078e00ff */
[----:B------:R-:W-:-:S02]  /*1ae0*/  LEA.HI.X R21, R11, R23, R9, 0x7, P0 ;  /* 0x000000170b157211 */ /* 0x000fc400000f3c09 */
[C---:B------:R-:W-:Y:S01]  /*1af0*/  LEA R204, P0, R14.reuse, c[0x0][0x330], 0x1 ;  /* 0x0000cc000ecc7a11 */ /* 0x040fe200078008ff */
[----:B------:R-:W-:Y:S01]  /*1b00*/  @P2 BAR.SYNC.DEFER_BLOCKING 0x0 ;  /* 0x0000000000002b1d */ /* 0x000fe20000010000 */
[C---:B------:R-:W-:Y:S02]  /*1b10*/  LEA R12, P1, R15.reuse, R206, 0x7 ;  /* 0x000000ce0f0c7211 */ /* 0x040fe400078238ff */
[----:B------:R-:W-:Y:S02]  /*1b20*/  LEA.HI.X R205, R14, c[0x0][0x334], R10, 0x1, P0 ;  /* 0x0000cd000ecd7a11 */ /* 0x000fe400000f0c0a */
[----:B------:R-:W-:Y:S02]  /*1b30*/  LEA.HI.X R13, R15, R207, R13, 0x7, P1 ;  /* 0x000000cf0f0d7211 */ /* 0x000fe400008f3c0d */
[----:B------:R-:W-:Y:S02]  /*1b40*/  IADD3 R14, P1, R8, UR10, RZ ;  /* 0x0000000a080e7c10 */ /* 0x000fe4000ff3e0ff */
[----:B------:R-:W-:-:S02]  /*1b50*/  LEA.HI R8, R4, R5, RZ, 0x5 ;  /* 0x0000000504087211 */ /* 0x000fc400078f28ff */
[----:B------:R-:W-:Y:S02]  /*1b60*/  LEA R16, P2, R19, R204, 0x7 ;  /* 0x000000cc13107211 */ /* 0x000fe400078438ff */
[----:B------:R-:W-:Y:S02]  /*1b70*/  LOP3.LUT R4, R8, 0xffffffe0, RZ, 0xc0, !PT ;  /* 0xffffffe008047812 */ /* 0x000fe400078ec0ff */
[----:B------:R-:W-:Y:S02]  /*1b80*/  SHF.L.U64.HI R10, R181, 0x2, R194 ;  /* 0x00000002b50a7819 */ /* 0x000fe400000102c2 */
[----:B------:R-:W-:Y:S01]  /*1b90*/  IADD3 R11, R182, 0x1000, RZ ;  /* 0x00001000b60b7810 */ /* 0x000fe20007ffe0ff */
[----:B------:R-:W-:Y:S01]  /*1ba0*/  IMAD.IADD R4, R5, 0x1, -R4 ;  /* 0x0000000105047824 */ /* 0x000fe200078e0a04 */
[----:B------:R-:W-:Y:S02]  /*1bb0*/  SHF.R.S32.HI R5, RZ, 0x5, R8 ;  /* 0x00000005ff057819 */ /* 0x000fe40000011408 */
[----:B------:R-:W-:-:S02]  /*1bc0*/  PLOP3.LUT P0, PT, PT, PT, UP0, 0x80, 0x0 ;  /* 0x000000000000781c */ /* 0x000fc40003f0f008 */
[----:B------:R-:W-:Y:S01]  /*1bd0*/  LEA.HI.X R17, R19, R205, R17, 0x7, P2 ;  /* 0x000000cd13117211 */ /* 0x000fe200010f3c11 */
[----:B------:R-:W-:Y:S01]  /*1be0*/  IMAD R5, R5, UR55, R4 ;  /* 0x0000003705057c24 */ /* 0x000fe2000f8e0204 */
[----:B------:R-:W-:Y:S02]  /*1bf0*/  IADD3.X R15, R10, UR9, RZ, P1, !PT ;  /* 0x000000090a0f7c10 */ /* 0x000fe40008ffe4ff */
[----:B------:R-:W-:Y:S02]  /*1c00*/  SHF.L.U32 R9, R182, 0x1, RZ ;  /* 0x00000001b6097819 */ /* 0x000fe400000006ff */
[----:B------:R-:W-:Y:S01]  /*1c10*/  IADD3 R2, P2, P1, R5, UR57, R2 ;  /* 0x0000003905027c10 */ /* 0x000fe2000f95e002 */
[----:B------:R-:W-:Y:S01]  /*1c20*/  UIMAD UR13, UR56, UR35, UR58 ;  /* 0x00000023380d72a4 */ /* 0x000fe2000f8e023a */
[----:B------:R-:W-:Y:S01]  /*1c30*/  SHF.R.S32.HI R5, RZ, 0x1f, R5 ;  /* 0x0000001fff057819 */ /* 0x000fe20000011405 */
[----:B------:R-:W-:Y:S01]  /*1c40*/  @!PT LDS RZ, [RZ] ;  /* 0x00000000fffff984 */ /* 0x000fe20000000800 */
[----:B------:R-:W-:Y:S01]  /*1c50*/  @!PT LDS RZ, [RZ] ;  /* 0x00000000fffff984 */ /* 0x000fe20000000800 */
[----:B------:R-:W-:Y:S01]  /*1c60*/  @!PT LDS RZ, [RZ] ;  /* 0x00000000fffff984 */ /* 0x000fe20000000800 */
[----:B------:R1:W-:Y:S01]  /*1c70*/  LDGSTS.E.BYPASS.LTC128B.128 [R9+0x8000], [R26.64] ;  /* 0x080000001a097fae */ /* 0x0003e2000b901d60 */
[----:B------:R-:W-:-:S02]  /*1c80*/  SEL R11, R11, R182, !P0 ;  /* 0x000000b60b0b7207 */ /* 0x000fc40004000000 */
[----:B------:R-:W-:Y:S01]  /*1c90*/  IADD3.X R5, R5, UR59, R0, P2, P1 ;  /* 0x0000003b05057c10 */ /* 0x000fe200097e2400 */
[----:B------:R1:W-:Y:S01]  /*1ca0*/  LDGSTS.E.BYPASS.LTC128B.128 [R9+0x9000], [R24.64] ;  /* 0x0900000018097fae */ /* 0x0003e2000b901d60 */
[----:B------:R-:W-:Y:S02]  /*1cb0*/  SHF.L.U32 R202, R11, 0x1, RZ ;  /* 0x000000010bca7819 */ /* 0x000fe400000006ff */
[----:B------:R-:W-:Y:S01]  /*1cc0*/  IADD3 R4, P1, R2, R7, RZ ;  /* 0x0000000702047210 */ /* 0x000fe20007f3e0ff */
[----:B------:R-:W0:Y:S01]  /*1cd0*/  LDGDEPBAR ;  /* 0x00000000000079af */ /* 0x000e220000000000 */
[----:B------:R-:W-:-:S03]  /*1ce0*/  UIADD3 UR13, UR51, UR13, URZ ;  /* 0x0000000d330d7290 */ /* 0x000fc6000fffe03f */
[----:B------:R1:W-:Y:S01]  /*1cf0*/  LDGSTS.E.BYPASS.LTC128B.128 [R9+0x4000], [R204.64] ;  /* 0x04000000cc097fae */ /* 0x0003e2000b901d60 */
[----:B------:R-:W-:-:S03]  /*1d00*/  IMAD.X R5, R5, 0x1, R6, P1 ;  /* 0x0000000105057824 */ /* 0x000fc600008e0606 */
[----:B------:R1:W-:Y:S01]  /*1d10*/  LDGSTS.E.BYPASS.LTC128B.128 [R9+0x5000], [R16.64] ;  /* 0x0500000010097fae */ /* 0x0003e2000b901d60 */
[----:B------:R-:W-:-:S03]  /*1d20*/  IMAD.U32 R6, RZ, RZ, UR50 ;  /* 0x00000032ff067e24 */ /* 0x000fc6000f8e00ff */
[----:B------:R1:W-:Y:S04]  /*1d30*/  LDGSTS.E.BYPASS.LTC128B.128 [R202], [R206.64] ;  /* 0x00000000ceca7fae */ /* 0x0003e8000b901d60 */
[----:B------:R1:W-:Y:S01]  /*1d40*/  LDGSTS.E.BYPASS.LTC128B.128 [R202+0x1000], [R12.64] ;  /* 0x010000000cca7fae */ /* 0x0003e2000b901d60 */
[----:B------:R-:W-:-:S03]  /*1d50*/  ULDC UR35, c[0x0][0x214] ;  /* 0x0000850000237ab9 */ /* 0x000fc60000000800 */
[----:B------:R1:W-:Y:S04]  /*1d60*/  LDGSTS.E.BYPASS.LTC128B.128 [R9+0x6000], [R22.64] ;  /* 0x0600000016097fae */ /* 0x0003e8000b901d60 */
[----:B------:R1:W-:Y:S04]  /*1d70*/  LDGSTS.E.BYPASS.LTC128B.128 [R9+0x7000], [R20.64] ;  /* 0x0700000014097fae */ /* 0x0003e8000b901d60 */
[----:B------:R-:W0:Y:S01]  /*1d80*/  LDGDEPBAR ;  /* 0x00000000000079af */ /* 0x000e220000000000 */
[----:B------:R-:W-:-:S03]  /*1d90*/  UIADD3 UR11, UP0, UR36, UR53, URZ ;  /* 0x00000035240b7290 */ /* 0x000fc6000ff1e03f */
[----:B------:R1:W5:Y:S01]  /*1da0*/  LDG.E R201, [R14.64] ;  /* 0x000000200ec97981 */ /* 0x000362000c1e1900 */
[----:B------:R-:W-:Y:S02]  /*1db0*/  UIADD3.X UR36, UR37, UR52, URZ, UP0, !UPT ;  /* 0x0000003425247290 */ /* 0x000fe400087fe43f */
[----:B------:R-:W-:Y:S01]  /*1dc0*/  UIMAD UR13, UR13, UR11, URZ ;  /* 0x0000000b0d0d72a4 */ /* 0x000fe2000f8e023f */
[----:B------:R-:W-:Y:S01]  /*1dd0*/  IMAD.WIDE.U32 R4, R6, UR11, R4 ;  /* 0x0000000b06047c25 */ /* 0x000fe2000f8e0004 */
[----:B------:R-:W-:Y:S01]  /*1de0*/  UIADD3 UR11, -UR5, UR35, UR8 ;  /* 0x00000023050b7290 */ /* 0x000fe2000fffe108 */
[----:B------:R1:W5:Y:S01]  /*1df0*/  LDG.E R200, [R14.64+0x20] ;  /* 0x000020200ec87981 */ /* 0x000362000c1e1900 */
[----:B------:R-:W-:Y:S02]  /*1e00*/  UIMAD UR13, UR36, UR50, UR13 ;  /* 0x00000032240d72a4 */ /* 0x000fe4000f8e020d */
[----:B------:R-:W-:Y:S01]  /*1e10*/  ULDC UR35, c[0x0][0x2e8] ;  /* 0x0000ba0000237ab9 */ /* 0x000fe20000000800 */
[----:B------:R1:W5:Y:S01]  /*1e20*/  LDG.E R199, [R14.64+0x100] ;  /* 0x000100200ec77981 */ /* 0x000362000c1e1900 */
[----:B------:R-:W-:-:S02]  /*1e30*/  UIADD3 UR11, UR11, -UR35, URZ ;  /* 0x800000230b0b7290 */ /* 0x000fc4000fffe03f */
[----:B------:R-:W-:Y:S01]  /*1e40*/  IADD3 R0, R5, UR13, RZ ;  /* 0x0000000d05007c10 */ /* 0x000fe2000fffe0ff */
[----:B------:R1:W5:Y:S01]  /*1e50*/  LDG.E R198, [R14.64+0x120] ;  /* 0x000120200ec67981 */ /* 0x000362000c1e1900 */
[----:B------:R-:W-:Y:S01]  /*1e60*/  USHF.R.S32.HI UR13, URZ, 0x1f, UR11 ;  /* 0x0000001f3f0d7899 */ /* 0x000fe2000801140b */
[----:B------:R-:W-:Y:S01]  /*1e70*/  LEA R208, P1, R4, c[0x0][0x350], 0x2 ;  /* 0x0000d40004d07a11 */ /* 0x000fe200078210ff */
[----:B------:R-:W-:Y:S01]  /*1e80*/  UIADD3 UR36, UR12, UR41, URZ ;  /* 0x000000290c247290 */ /* 0x000fe2000fffe03f */
[----:B------:R-:W-:Y:S01]  /*1e90*/  IMAD.U32 R7, RZ, RZ, UR51 ;  /* 0x00000033ff077e24 */ /* 0x000fe2000f8e00ff */
[----:B------:R-:W-:Y:S01]  /*1ea0*/  ULEA.HI UR13, UR13, UR11, URZ, 0x7 ;  /* 0x0000000b0d0d7291 */ /* 0x000fe2000f8f383f */
[----:B------:R-:W-:-:S04]  /*1eb0*/  DEPBAR.LE SB0, 0x1 ;  /* 0x000080400000791a */ /* 0x000fc80000000000 */
[----:B------:R-:W-:Y:S01]  /*1ec0*/  USHF.R.S32.HI UR13, URZ, 0x7, UR13 ;  /* 0x000000073f0d7899 */ /* 0x000fe2000801140d */
[----:B------:R-:W-:Y:S01]  /*1ed0*/  BAR.SYNC.DEFER_BLOCKING 0x0 ;  /* 0x0000000000007b1d */ /* 0x000fe20000010000 */
[----:B------:R-:W-:Y:S01]  /*1ee0*/  LEA.HI.X R209, R4, c[0x0][0x354], R0, 0x2, P1 ;  /* 0x0000d50004d17a11 */ /* 0x000fe200008f1400 */
[----:B------:R-:W-:Y:S01]  /*1ef0*/  CS2R R94, SRZ ;  /* 0x00000000005e7805 */ /* 0x000fe2000001ff00 */
[----:B------:R-:W-:Y:S01]  /*1f00*/  UISETP.LT.AND UP0, UPT, URZ, UR13, UPT ;  /* 0x0000000d3f00728c */ /* 0x000fe2000bf01270 */
[----:B------:R-:W-:Y:S01]  /*1f10*/  CS2R R92, SRZ ;  /* 0x00000000005c7805 */ /* 0x000fe2000001ff00 */
[----:B------:R-:W-:Y:S01]  /*1f20*/  CS2R R98, SRZ ;  /* 0x0000000000627805 */ /* 0x000fe2000001ff00 */
[----:B------:R-:W-:Y:S01]  /*1f30*/  ULDC.64 UR38, c[0x0][0x3c8] ;  /* 0x0000f20000267ab9 */ /* 0x000fe20000000a00 */
[----:B------:R-:W-:Y:S01]  /*1f40*/  CS2R R96, SRZ ;  /* 0x0000000000607805 */ /* 0x000fe2000001ff00 */
[----:B------:R-:W-:Y:S01]  /*1f50*/  USEL UR13, URZ, UR13, !UP0 ;  /* 0x0000000d3f0d7287 */ /* 0x000fe2000c000000 */
[----:B------:R-:W-:Y:S01]  /*1f60*/  CS2R R90, SRZ ;  /* 0x00000000005a7805 */ /* 0x000fe2000001ff00 */
[----:B------:R-:W-:Y:S01]  /*1f70*/  UIMAD.WIDE UR36, UR36, UR47, UR38 ;  /* 0x0000002f242472a5 */ /* 0x000fe2000f8e0226 */
[----:B------:R-:W-:Y:S01]  /*1f80*/  CS2R R88, SRZ ;  /* 0x0000000000587805 */ /* 0x000fe2000001ff00 */
[----:B------:R-:W-:Y:S01]  /*1f90*/  UISETP.GT.AND UP0, UPT, UR42, UR13, UPT ;  /* 0x0000000d2a00728c */ /* 0x000fe2000bf04270 */
[----:B------:R-:W-:Y:S01]  /*1fa0*/  CS2R R86, SRZ ;  /* 0x0000000000567805 */ /* 0x000fe2000001ff00 */
[----:B------:R-:W-:Y:S01]  /*1fb0*/  CS2R R84, SRZ ;  /* 0x0000000000547805 */ /* 0x000fe2000001ff00 */
[----:B------:R-:W-:Y:S01]  /*1fc0*/  CS2R R78, SRZ ;  /* 0x00000000004e7805 */ /* 0x000fe2000001ff00 */
[----:B------:R-:W-:Y:S01]  /*1fd0*/  CS2R R76, SRZ ;  /* 0x00000000004c7805 */ /* 0x000fe2000001ff00 */
[----:B------:R-:W-:Y:S01]  /*1fe0*/  CS2R R82, SRZ ;  /* 0x0000000000527805 */ /* 0x000fe2000001ff00 */
[----:B------:R-:W-:Y:S01]  /*1ff0*/  PLOP3.LUT P1, PT, PT, PT, UP0, 0x80, 0x0 ;  /* 0x000000000000781c */ /* 0x000fe20003f2f008 */
[----:B------:R-:W-:Y:S01]  /*2000*/  CS2R R80, SRZ ;  /* 0x0000000000507805 */ /* 0x000fe2000001ff00 */
[----:B------:R-:W-:Y:S01]  /*2010*/  CS2R R74, SRZ ;  /* 0x00000000004a7805 */ /* 0x000fe2000001ff00 */
[----:B------:R-:W-:Y:S01]  /*2020*/  CS2R R72, SRZ ;  /* 0x0000000000487805 */ /* 0x000fe2000001ff00 */
[----:B------:R-:W-:Y:S01]  /*2030*/  CS2R R70, SRZ ;  /* 0x0000000000467805 */ /* 0x000fe2000001ff00 */
[----:B------:R-:W-:Y:S01]  /*2040*/  CS2R R68, SRZ ;  /* 0x0000000000447805 */ /* 0x000fe2000001ff00 */
[----:B------:R1:W2:Y:S04]  /*2050*/  LDSM.16.M88.4 R132, [R174+0x8000] ;  /* 0x00800000ae84783b */ /* 0x0002a80000000200 */
[----:B------:R1:W3:Y:S04]  /*2060*/  LDSM.16.M88.4 R136, [R174+0x8400] ;  /* 0x00840000ae88783b */ /* 0x0002e80000000200 */
[----:B------:R1:W4:Y:S04]  /*2070*/  LDSM.16.M88.4 R140, [R174+0x8800] ;  /* 0x00880000ae8c783b */ /* 0x0003280000000200 */
[----:B------:R1:W1:Y:S04]  /*2080*/  LDSM.16.M88.4 R144, [R174+0x8c00] ;  /* 0x008c0000ae90783b */ /* 0x0002680000000200 */
[----:B------:R1:W1:Y:S04]  /*2090*/  LDSM.16.M88.4 R148, [R167+0x8000] ;  /* 0x00800000a794783b */ /* 0x0002680000000200 */
[----:B------:R1:W1:Y:S04]  /*20a0*/  LDSM.16.M88.4 R152, [R167+0x8400] ;  /* 0x00840000a798783b */ /* 0x0002680000000200 */
[----:B------:R1:W1:Y:S04]  /*20b0*/  LDSM.16.M88.4 R156, [R167+0x8800] ;  /* 0x00880000a79c783b */ /* 0x0002680000000200 */
[----:B------:R1:W1:Y:S01]  /*20c0*/  LDSM.16.M88.4 R160, [R167+0x8c00] ;  /* 0x008c0000a7a0783b */ /* 0x0002620000000200 */
[----:B------:R-:W-:Y:S05]  /*20d0*/  @!P1 BRA `(.L_x_49) ;  /* 0x00003cb000009947 */ /* 0x000fea0003800000 */
[----:B------:R-:W-:Y:S01]  /*20e0*/  IADD3 R169, R176, 0x1000, RZ ;  /* 0x00001000b0a97810 */ /* 0x000fe20007ffe0ff */
[----:B------:R-:W-:Y:S01]  /*20f0*/  ULDC UR11, c[0x0][0x214] ;  /* 0x00008500000b7ab9 */ /* 0x000fe20000000800 */
[----:B------:R-:W-:Y:S01]  /*2100*/  IADD3 R168, R177, 0x1000, RZ ;  /* 0x00001000b1a87810 */ /* 0x000fe20007ffe0ff */
[----:B------:R-:W-:Y:S01]  /*2110*/  UIADD3 UR30, UR8, UR11, URZ ;  /* 0x0000000b081e7290 */ /* 0x000fe2000fffe03f */
[----:B------:R-:W-:Y:S01]  /*2120*/  SEL R169, R169, R176, !P0 ;  /* 0x000000b0a9a97207 */ /* 0x000fe20004000000 */
[----:B------:R-:W-:Y:S01]  /*2130*/  IMAD.MOV.U32 R95, RZ, RZ, RZ ;  /* 0x000000ffff5f7224 */ /* 0x000fe200078e00ff */
[----:B------:R-:W-:Y:S01]  /*2140*/  SEL R168, R168, R177, !P0 ;  /* 0x000000b1a8a87207 */ /* 0x000fe20004000000 */
[----:B------:R-:W-:-:S02]  /*2150*/  UMOV UR12, UR36 ;  /* 0x00000024000c7c82 */ /* 0x000fc40008000000 */
[----:B------:R-:W-:Y:S01]  /*2160*/  IMAD.SHL.U32 R169, R169, 0x2, RZ ;  /* 0x00000002a9a97824 */ /* 0x000fe200078e00ff */
[----:B------:R-:W-:Y:S01]  /*2170*/  UIADD3 UR30, -UR5, 0x80, UR30 ;  /* 0x00000080051e7890 */ /* 0x000fe2000fffe11e */
[----:B------:R-:W-:Y:S01]  /*2180*/  IMAD.SHL.U32 R168, R168, 0x2, RZ ;  /* 0x00000002a8a87824 */ /* 0x000fe200078e00ff */
[----:B------:R-:W-:Y:S02]  /*2190*/  UMOV UR11, UR37 ;  /* 0x00000025000b7c82 */ /* 0x000fe40008000000 */
[----:B------:R-:W-:Y:S01]  /*21a0*/  IMAD.MOV.U32 R197, RZ, RZ, c[0x0][0x22c] ;  /* 0x00008b00ffc57624 */ /* 0x000fe200078e00ff */
[----:B------:R-:W-:Y:S01]  /*21b0*/  MOV R0, 0x1 ;  /* 0x0000000100007802 */ /* 0x000fe20000000f00 */
[----:B------:R-:W-:Y:S01]  /*21c0*/  IMAD.SHL.U32 R2, R177, 0x2, RZ ;  /* 0x00000002b1027824 */ /* 0x000fe200078e00ff */
[----:B------:R-:W-:Y:S01]  /*21d0*/  IADD3 R193, R181, -0x80, RZ ;  /* 0xffffff80b5c17810 */ /* 0x000fe20007ffe0ff */
[----:B------:R-:W-:Y:S01]  /*21e0*/  IMAD R197, R197, c[0x0][0x1c0], RZ ;  /* 0x00007000c5c57a24 */ /* 0x000fe200078e02ff */
[C---:B------:R-:W-:Y:S02]  /*21f0*/  IADD3 R195, R181.reuse, -c[0x0][0x214], R0 ;  /* 0x80008500b5c37a10 */ /* 0x040fe40007ffe000 */
[----:B------:R-:W-:Y:S01]  /*2200*/  SHF.L.U64.HI R194, R181, 0x2, R194 ;  /* 0x00000002b5c27819 */ /* 0x000fe200000102c2 */
[----:B------:R-:W-:Y:S01]  /*2210*/  IMAD.SHL.U32 R193, R193, 0x4, RZ ;  /* 0x00000004c1c17824 */ /* 0x000fe200078e00ff */
[----:B------:R-:W-:Y:S01]  /*2220*/  SHF.L.U32 R196, R181, 0x2, RZ ;  /* 0x00000002b5c47819 */ /* 0x000fe200000006ff */
[----:B------:R-:W-:Y:S01]  /*2230*/  IMAD.U32 R197, R197, -0x80, RZ ;  /* 0xffffff80c5c57824 */ /* 0x000fe200078e00ff */
[----:B------:R-:W-:-:S02]  /*2240*/  IADD3 R0, R2, R175, RZ ;  /* 0x000000af02007210 */ /* 0x000fc40007ffe0ff */
.L_x_52:
[----:B------:R-:W0:Y:S01]  /*2250*/  LDGDEPBAR ;  /* 0x00000000000079af */ /* 0x000e220000000000 */
[----:B------:R-:W-:Y:S01]  /*2260*/  IMAD.IADD R178, R175, 0x1, R168 ;  /* 0x00000001afb27824 */ /* 0x000fe200078e02a8 */
[----:B------:R-:W-:Y:S01]  /*2270*/  USHF.L.U32 UR8, UR4, 0x7, URZ ;  /* 0x0000000704087899 */ /* 0x000fe2000800063f */
[----:B------:R-:W-:Y:S01]  /*2280*/  MOV R203, UR29 ;  /* 0x0000001d00cb7c02 */ /* 0x000fe20008000f00 */
[----:B------:R-:W-:Y:S01]  /*2290*/  UISETP.GT.AND UP3, UPT, UR4, UR13, UPT ;  /* 0x0000000d0400728c */ /* 0x000fe2000bf64270 */
[C---:B-----5:R-:W-:Y:S01]  /*22a0*/  FSETP.NEU.FTZ.AND P1, PT, R201.reuse, -INF , PT ;  /* 0xff800000c900780b */ /* 0x060fe20003f3d000 */
[----:B------:R-:W-:Y:S02]  /*22b0*/  UISETP.GE.AND UP0, UPT, UR8, UR30, UPT ;  /* 0x0000001e0800728c */ /* 0x000fe4000bf06270 */
[----:B------:R-:W-:Y:S04]  /*22c0*/  IMAD.U32 R210, RZ, RZ, UR8 ;  /* 0x00000008ffd27e24 */ /* 0x000fe8000f8e00ff */
[----:B------:R-:W-:Y:S01]  /*22d0*/  PLOP3.LUT P0, PT, PT, PT, UP0, 0x80, 0x0 ;  /* 0x000000000000781c */ /* 0x000fe20003f0f008 */
[----:B------:R-:W-:Y:S04]  /*22e0*/  DEPBAR.LE SB0, 0x0 ;  /* 0x000080000000791a */ /* 0x000fe80000000000 */
[----:B------:R-:W-:Y:S08]  /*22f0*/  BAR.SYNC.DEFER_BLOCKING 0x0 ;  /* 0x0000000000007b1d */ /* 0x000ff00000010000 */
[----:B------:R-:W-:Y:S01]  /*2300*/  @!P0 IADD3 R213, R210, UR5, R195 ;  /* 0x00000005d2d58c10 */ /* 0x000fe2000fffe0c3 */
[----:B------:R-:W-:Y:S03]  /*2310*/  FMUL.FTZ R210, R201, 1.4426950216293334961 ;  /* 0x3fb8aa3bc9d27820 */ /* 0x000fe60000410000 */
[----:B------:R-:W-:Y:S01]  /*2320*/  @!P0 IADD3 R212, R213, 0x40, RZ ;  /* 0x00000040d5d48810 */ /* 0x000fe20007ffe0ff */
[----:B------:R-:W-:Y:S08]  /*2330*/  LDSM.16.M88.4 R100, [R168] ;  /* 0x00000000a864783b */ /* 0x000ff00000000200 */
[----:B------:R-:W4:Y:S08]  /*2340*/  LDSM.16.M88.4 R104, [R174+0x6000] ;  /* 0x00600000ae68783b */ /* 0x000f300000000200 */
[----:B------:R-:W3:Y:S08]  /*2350*/  LDSM.16.M88.4 R108, [R168+0x1000] ;  /* 0x00100000a86c783b */ /* 0x000ef00000000200 */
[----:B------:R-:W2:Y:S08]  /*2360*/  LDSM.16.M88.4 R112, [R174+0x6400] ;  /* 0x00640000ae70783b */ /* 0x000eb00000000200 */
[----:B------:R-:W1:Y:S08]  /*2370*/  LDSM.16.M88.4 R116, [R174+0x6800] ;  /* 0x00680000ae74783b */ /* 0x000e700000000200 */
[----:B------:R-:W1:Y:S01]  /*2380*/  LDSM.16.M88.4 R120, [R174+0x6c00] ;  /* 0x006c0000ae78783b */ /* 0x000e620000000200 */
[-C--:B----4-:R-:W-:Y:S07]  /*2390*/  HMMA.16816.F32.BF16 R4, R100, R104.reuse, RZ ;  /* 0x000000686404723c */ /* 0x090fee00000418ff */
[----:B------:R-:W-:Y:S01]  /*23a0*/  LDSM.16.M88.4 R124, [R178] ;  /* 0x00000000b27c783b */ /* 0x000fe20000000200 */
[C---:B-1-3--:R-:W-:Y:S07]  /*23b0*/  HMMA.16816.F32.BF16 R8, R108.reuse, R104, RZ ;  /* 0x000000686c08723c */ /* 0x04afee00000418ff */
[----:B------:R-:W1:Y:S01]  /*23c0*/  LDSM.16.M88.4 R128, [R167+0x6000] ;  /* 0x00600000a780783b */ /* 0x000e620000000200 */
[-C--:B------:R-:W-:Y:S08]  /*23d0*/  HMMA.16816.F32.BF16 R12, R108, R106.reuse, RZ ;  /* 0x0000006a6c0c723c */ /* 0x080ff000000418ff */
[C---:B------:R-:W-:Y:S01]  /*23e0*/  HMMA.16816.F32.BF16 R16, R100.reuse, R106, RZ ;  /* 0x0000006a6410723c */ /* 0x040fe200000418ff */
[----:B------:R-:W-:Y:S07]  /*23f0*/  LDSM.16.M88.4 R104, [R167+0x6400] ;  /* 0x00640000a768783b */ /* 0x000fee0000000200 */
[-C--:B--2---:R-:W-:Y:S08]  /*2400*/  HMMA.16816.F32.BF16 R20, R100, R112.reuse, RZ ;  /* 0x000000706414723c */ /* 0x084ff000000418ff */
[C---:B------:R-:W-:Y:S08]  /*2410*/  HMMA.16816.F32.BF16 R24, R108.reuse, R112, RZ ;  /* 0x000000706c18723c */ /* 0x040ff000000418ff */
[-C--:B------:R-:W-:Y:S08]  /*2420*/  HMMA.16816.F32.BF16 R28, R108, R114.reuse, RZ ;  /* 0x000000726c1c723c */ /* 0x080ff000000418ff */
[C---:B------:R-:W-:Y:S08]  /*2430*/  HMMA.16816.F32.BF16 R32, R100.reuse, R114, RZ ;  /* 0x000000726420723c */ /* 0x040ff000000418ff */
[-C--:B------:R-:W-:Y:S08]  /*2440*/  HMMA.16816.F32.BF16 R36, R100, R116.reuse, RZ ;  /* 0x000000746424723c */ /* 0x080ff000000418ff */
[C---:B------:R-:W-:Y:S07]  /*2450*/  HMMA.16816.F32.BF16 R40, R108.reuse, R116, RZ ;  /* 0x000000746c28723c */ /* 0x040fee00000418ff */
[----:B------:R-:W-:Y:S01]  /*2460*/  @!P0 IMNMX R116, R212, UR5, PT ;  /* 0x00000005d4748c17 */ /* 0x000fe2000b800200 */
[-C--:B------:R-:W-:Y:S01]  /*2470*/  HMMA.16816.F32.BF16 R44, R108, R118.reuse, RZ ;  /* 0x000000766c2c723c */ /* 0x080fe200000418ff */
[----:B------:R-:W-:Y:S07]  /*2480*/  FMUL.FTZ R212, R199, 1.4426950216293334961 ;  /* 0x3fb8aa3bc7d47820 */ /* 0x000fee0000410000 */
[C---:B------:R-:W-:Y:S08]  /*2490*/  HMMA.16816.F32.BF16 R48, R100.reuse, R118, RZ ;  /* 0x000000766430723c */ /* 0x040ff000000418ff */
[-C--:B------:R-:W-:Y:S08]  /*24a0*/  HMMA.16816.F32.BF16 R52, R100, R120.reuse, RZ ;  /* 0x000000786434723c */ /* 0x080ff000000418ff */
[C---:B------:R-:W-:Y:S08]  /*24b0*/  HMMA.16816.F32.BF16 R56, R108.reuse, R120, RZ ;  /* 0x000000786c38723c */ /* 0x040ff000000418ff */
[-C--:B------:R-:W-:Y:S07]  /*24c0*/  HMMA.16816.F32.BF16 R60, R108, R122.reuse, RZ ;  /* 0x0000007a6c3c723c */ /* 0x080fee00000418ff */
[----:B------:R-:W-:Y:S01]  /*24d0*/  @!P0 LEA R109, R203, R180, 0x7 ;  /* 0x000000b4cb6d8211 */ /* 0x000fe200078e38ff */
[----:B------:R-:W-:Y:S01]  /*24e0*/  HMMA.16816.F32.BF16 R64, R100, R122, RZ ;  /* 0x0000007a6440723c */ /* 0x000fe200000418ff */
[----:B------:R-:W2:Y:S03]  /*24f0*/  LDSM.16.M88.4 R100, [R178+0x1000] ;  /* 0x00100000b264783b */ /* 0x000ea60000000200 */
[----:B------:R-:W-:Y:S02]  /*2500*/  @!P0 IMNMX R111, R213, UR5, PT ;  /* 0x00000005d56f8c17 */ /* 0x000fe4000b800200 */
[C---:B------:R-:W-:Y:S02]  /*2510*/  @!P0 IADD3 R215, R109.reuse, 0x1, RZ ;  /* 0x000000016dd78810 */ /* 0x040fe40007ffe0ff */
[-C--:B-1----:R-:W-:Y:S01]  /*2520*/  HMMA.16816.F32.BF16 R4, R124, R128.reuse, R4 ;  /* 0x000000807c04723c */ /* 0x082fe20000041804 */
[-C--:B------:R-:W-:Y:S03]  /*2530*/  @!P0 ISETP.GE.AND P2, PT, R109, R111.reuse, PT ;  /* 0x0000006f6d00820c */ /* 0x080fe60003f46270 */
[----:B------:R-:W-:Y:S02]  /*2540*/  FSEL R110, R210, RZ, P1 ;  /* 0x000000ffd26e7208 */ /* 0x000fe40000800000 */
[-C--:B------:R-:W-:Y:S02]  /*2550*/  @!P0 ISETP.GE.AND P1, PT, R215, R111.reuse, PT ;  /* 0x0000006fd700820c */ /* 0x080fe40003f26270 */
[----:B------:R-:W-:Y:S04]  /*2560*/  @!P0 IADD3 R210, R213, 0x8, RZ ;  /* 0x00000008d5d28810 */ /* 0x000fe80007ffe0ff */
[C---:B------:R-:W-:Y:S02]  /*2570*/  @!P0 IADD3 R225, R109.reuse, 0x8, RZ ;  /* 0x000000086de18810 */ /* 0x040fe40007ffe0ff */
[C---:B------:R-:W-:Y:S02]  /*2580*/  @!P0 IADD3 R223, R109.reuse, 0x9, RZ ;  /* 0x000000096ddf8810 */ /* 0x040fe40007ffe0ff */
[C---:B------:R-:W-:Y:S02]  /*2590*/  @!P0 IADD3 R233, R109.reuse, 0x10, RZ ;  /* 0x000000106de98810 */ /* 0x040fe40007ffe0ff */
[C---:B------:R-:W-:Y:S02]  /*25a0*/  @!P0 IADD3 R231, R109.reuse, 0x11, RZ ;  /* 0x000000116de78810 */ /* 0x040fe40007ffe0ff */
[C---:B------:R-:W-:Y:S02]  /*25b0*/  @!P0 IADD3 R241, R109.reuse, 0x18, RZ ;  /* 0x000000186df18810 */ /* 0x040fe40007ffe0ff */
[----:B------:R-:W-:Y:S02]  /*25c0*/  @!P0 IADD3 R239, R109, 0x19, RZ ;  /* 0x000000196def8810 */ /* 0x000fe40007ffe0ff */
[----:B------:R-:W-:Y:S02]  /*25d0*/  @!P0 FSEL R4, R4, -INF , !P2 ;  /* 0xff80000004048808 */ /* 0x000fe40005000000 */
[----:B------:R-:W-:Y:S02]  /*25e0*/  @!P0 FSEL R5, R5, -INF , !P1 ;  /* 0xff80000005058808 */ /* 0x000fe40004800000 */
[----:B------:R-:W-:Y:S01]  /*25f0*/  FSETP.NEU.FTZ.AND P1, PT, R200, -INF , PT ;  /* 0xff800000c800780b */ /* 0x000fe20003f3d000 */
[--C-:B------:R-:W-:Y:S01]  /*2600*/  FFMA.FTZ R203, R4, c[0x0][0x23c], -R110.reuse ;  /* 0x00008f0004cb7a23 */ /* 0x100fe2000001086e */
[----:B------:R-:W-:Y:S01]  /*2610*/  @!P0 IMNMX R4, R210, UR5, PT ;  /* 0x00000005d2048c17 */ /* 0x000fe2000b800200 */
[----:B------:R-:W-:Y:S01]  /*2620*/  FMUL.FTZ R210, R200, 1.4426950216293334961 ;  /* 0x3fb8aa3bc8d27820 */ /* 0x000fe20000410000 */
[----:B------:R-:W-:Y:S01]  /*2630*/  @!P0 IADD3 R249, R109, 0x20, RZ ;  /* 0x000000206df98810 */ /* 0x000fe20007ffe0ff */
[----:B------:R-:W-:Y:S01]  /*2640*/  FFMA.FTZ R214, R5, c[0x0][0x23c], -R110 ;  /* 0x00008f0005d67a23 */ /* 0x000fe2000001086e */
[C---:B--2---:R-:W-:Y:S01]  /*2650*/  HMMA.16816.F32.BF16 R8, R100.reuse, R128, R8 ;  /* 0x000000806408723c */ /* 0x044fe20000041808 */
[----:B------:R-:W-:Y:S01]  /*2660*/  MUFU.EX2 R203, R203 ;  /* 0x000000cb00cb7308 */ /* 0x000fe20000000800 */
[----:B------:R-:W-:Y:S02]  /*2670*/  FSEL R5, R210, RZ, P1 ;  /* 0x000000ffd2057208 */ /* 0x000fe40000800000 */
[-C--:B------:R-:W-:Y:S02]  /*2680*/  @!P0 ISETP.GE.AND P1, PT, R215, R4.reuse, PT ;  /* 0x00000004d700820c */ /* 0x080fe40003f26270 */
[C---:B------:R-:W-:Y:S02]  /*2690*/  @!P0 ISETP.GE.AND P2, PT, R109.reuse, R4, PT ;  /* 0x000000046d00820c */ /* 0x040fe40003f46270 */
[-C--:B------:R-:W-:Y:S01]  /*26a0*/  HMMA.16816.F32.BF16 R12, R100, R130.reuse, R12 ;  /* 0x00000082640c723c */ /* 0x080fe2000004180c */
[----:B------:R-:W-:Y:S02]  /*26b0*/  @!P0 IADD3 R247, R109, 0x21, RZ ;  /* 0x000000216df78810 */ /* 0x000fe40007ffe0ff */
[----:B------:R1:W2:Y:S01]  /*26c0*/  MUFU.EX2 R210, R214 ;  /* 0x000000d600d27308 */ /* 0x0002a20000000800 */
[----:B------:R-:W-:Y:S02]  /*26d0*/  @!P0 FSEL R7, R7, -INF , !P1 ;  /* 0xff80000007078808 */ /* 0x000fe40004800000 */
[----:B------:R-:W-:Y:S02]  /*26e0*/  FSETP.NEU.FTZ.AND P1, PT, R199, -INF , PT ;  /* 0xff800000c700780b */ /* 0x000fe40003f3d000 */
[----:B------:R-:W-:Y:S01]  /*26f0*/  @!P0 FSEL R6, R6, -INF , !P2 ;  /* 0xff80000006068808 */ /* 0x000fe20005000000 */
[C---:B------:R-:W-:Y:S01]  /*2700*/  HMMA.16816.F32.BF16 R16, R124.reuse, R130, R16 ;  /* 0x000000827c10723c */ /* 0x040fe20000041810 */
[-C--:B------:R-:W-:Y:S02]  /*2710*/  @!P0 ISETP.GE.AND P2, PT, R109, R116.reuse, PT ;  /* 0x000000746d00820c */ /* 0x080fe40003f46270 */
[----:B------:R-:W-:Y:S01]  /*2720*/  FSEL R112, R212, RZ, P1 ;  /* 0x000000ffd4707208 */ /* 0x000fe20000800000 */
[--C-:B------:R-:W-:Y:S01]  /*2730*/  FFMA.FTZ R211, R6, c[0x0][0x23c], -R5.reuse ;  /* 0x00008f0006d37a23 */ /* 0x100fe20000010805 */
[----:B------:R-:W-:Y:S01]  /*2740*/  @!P0 ISETP.GE.AND P1, PT, R215, R116, PT ;  /* 0x00000074d700820c */ /* 0x000fe20003f26270 */
[----:B------:R-:W-:Y:S01]  /*2750*/  FFMA.FTZ R216, R7, c[0x0][0x23c], -R5 ;  /* 0x00008f0007d87a23 */ /* 0x000fe20000010805 */
[----:B------:R-:W-:Y:S01]  /*2760*/  @!P0 FSEL R8, R8, -INF , !P2 ;  /* 0xff80000008088808 */ /* 0x000fe20005000000 */
[-C--:B------:R-:W-:Y:S01]  /*2770*/  HMMA.16816.F32.BF16 R20, R124, R104.reuse, R20 ;  /* 0x000000687c14723c */ /* 0x080fe20000041814 */
[----:B------:R-:W-:Y:S01]  /*2780*/  @!P0 FSEL R9, R9, -INF , !P1 ;  /* 0xff80000009098808 */ /* 0x000fe20004800000 */
[----:B------:R3:W-:Y:S01]  /*2790*/  MUFU.EX2 R212, R216 ;  /* 0x000000d800d47308 */ /* 0x0007e20000000800 */
[----:B------:R-:W-:Y:S03]  /*27a0*/  FSETP.NEU.FTZ.AND P1, PT, R198, -INF , PT ;  /* 0xff800000c600780b */ /* 0x000fe60003f3d000 */
[--C-:B------:R-:W-:Y:S01]  /*27b0*/  FFMA.FTZ R217, R9, c[0x0][0x23c], -R112.reuse ;  /* 0x00008f0009d97a23 */ /* 0x100fe20000010870 */
[----:B------:R-:W-:Y:S01]  /*27c0*/  @!P0 IADD3 R9, R109, 0x29, RZ ;  /* 0x000000296d098810 */ /* 0x000fe20007ffe0ff */
[C---:B------:R-:W-:Y:S04]  /*27d0*/  HMMA.16816.F32.BF16 R24, R100.reuse, R104, R24 ;  /* 0x000000686418723c */ /* 0x040fe80000041818 */
[----:B------:R-:W4:Y:S01]  /*27e0*/  MUFU.EX2 R211, R211 ;  /* 0x000000d300d37308 */ /* 0x000f220000000800 */
[----:B-1----:R-:W-:Y:S01]  /*27f0*/  @!P0 IADD3 R214, R213, 0x48, RZ ;  /* 0x00000048d5d68810 */ /* 0x002fe20007ffe0ff */
[--C-:B------:R-:W-:Y:S02]  /*2800*/  FFMA.FTZ R213, R8, c[0x0][0x23c], -R112.reuse ;  /* 0x00008f0008d57a23 */ /* 0x100fe40000010870 */
[-C--:B------:R-:W-:Y:S01]  /*2810*/  HMMA.16816.F32.BF16 R28, R100, R106.reuse, R28 ;  /* 0x0000006a641c723c */ /* 0x080fe2000004181c */
[----:B------:R-:W-:Y:S03]  /*2820*/  @!P0 IMNMX R6, R214, UR5, PT ;  /* 0x00000005d6068c17 */ /* 0x000fe6000b800200 */
[----:B------:R-:W-:Y:S01]  /*2830*/  FMUL.FTZ R214, R198, 1.4426950216293334961 ;  /* 0x3fb8aa3bc6d67820 */ /* 0x000fe20000410000 */
[-C--:B------:R-:W-:Y:S01]  /*2840*/  @!P0 ISETP.GE.AND P2, PT, R109, R6.reuse, PT ;  /* 0x000000066d00820c */ /* 0x080fe20003f46270 */
[----:B------:R-:W-:Y:S02]  /*2850*/  MUFU.EX2 R213, R213 ;  /* 0x000000d500d57308 */ /* 0x000fe40000000800 */
[C---:B------:R-:W-:Y:S01]  /*2860*/  HMMA.16816.F32.BF16 R32, R124.reuse, R106, R32 ;  /* 0x0000006a7c20723c */ /* 0x040fe20000041820 */
[----:B------:R-:W-:Y:S01]  /*2870*/  FSEL R7, R214, RZ, P1 ;  /* 0x000000ffd6077208 */ /* 0x000fe20000800000 */
[----:B------:R-:W1:Y:S01]  /*2880*/  LDSM.16.M88.4 R104, [R167+0x6800] ;  /* 0x00680000a768783b */ /* 0x000e620000000200 */
[----:B------:R-:W-:Y:S02]  /*2890*/  @!P0 ISETP.GE.AND P1, PT, R215, R6, PT ;  /* 0x00000006d700820c */ /* 0x000fe40003f26270 */
[----:B------:R-:W-:Y:S02]  /*28a0*/  @!P0 FSEL R10, R10, -INF , !P2 ;  /* 0xff8000000a0a8808 */ /* 0x000fe40005000000 */
[----:B------:R-:W-:Y:S01]  /*28b0*/  @!P0 FSEL R11, R11, -INF , !P1 ;  /* 0xff8000000b0b8808 */ /* 0x000fe20004800000 */
[----:B------:R2:W-:Y:S01]  /*28c0*/  MUFU.EX2 R214, R217 ;  /* 0x000000d900d67308 */ /* 0x0005e20000000800 */
[-C--:B------:R-:W-:Y:S02]  /*28d0*/  @!P0 ISETP.GE.AND P1, PT, R225, R116.reuse, PT ;  /* 0x00000074e100820c */ /* 0x080fe40003f26270 */
[-C--:B------:R-:W-:Y:S01]  /*28e0*/  @!P0 ISETP.GE.AND P2, PT, R9, R111.reuse, PT ;  /* 0x0000006f0900820c */ /* 0x080fe20003f46270 */
[--C-:B------:R-:W-:Y:S01]  /*28f0*/  FFMA.FTZ R218, R10, c[0x0][0x23c], -R7.reuse ;  /* 0x00008f000ada7a23 */ /* 0x100fe20000010807 */
[----:B------:R-:W-:Y:S01]  /*2900*/  @!P0 FSEL R12, R12, -INF , !P1 ;  /* 0xff8000000c0c8808 */ /* 0x000fe20004800000 */
[--C-:B---3--:R-:W-:Y:S01]  /*2910*/  FFMA.FTZ R216, R11, c[0x0][0x23c], -R7.reuse ;  /* 0x00008f000bd87a23 */ /* 0x108fe20000010807 */
[----:B------:R-:W-:Y:S03]  /*2920*/  @!P0 ISETP.GE.AND P1, PT, R223, R116, PT ;  /* 0x00000074df00820c */ /* 0x000fe60003f26270 */
[----:B------:R3:W-:Y:S01]  /*2930*/  MUFU.EX2 R215, R218 ;  /* 0x000000da00d77308 */ /* 0x0007e20000000800 */
[----:B------:R-:W-:Y:S02]  /*2940*/  @!P0 FSEL R13, R13, -INF , !P1 ;  /* 0xff8000000d0d8808 */ /* 0x000fe40004800000 */
[-C--:B------:R-:W-:Y:S04]  /*2950*/  @!P0 ISETP.GE.AND P1, PT, R225, R6.reuse, PT ;  /* 0x00000006e100820c */ /* 0x080fe80003f26270 */
[----:B------:R-:W-:Y:S02]  /*2960*/  @!P0 FSEL R14, R14, -INF , !P1 ;  /* 0xff8000000e0e8808 */ /* 0x000fe40004800000 */
[----:B------:R-:W-:Y:S01]  /*2970*/  @!P0 ISETP.GE.AND P1, PT, R223, R6, PT ;  /* 0x00000006df00820c */ /* 0x000fe20003f26270 */
[----:B------:R-:W-:Y:S02]  /*2980*/  MUFU.EX2 R216, R216 ;  /* 0x000000d800d87308 */ /* 0x000fe40000000800 */
[--C-:B------:R-:W-:Y:S01]  /*2990*/  FFMA.FTZ R219, R14, c[0x0][0x23c], -R7.reuse ;  /* 0x00008f000edb7a23 */ /* 0x100fe20000010807 */
[----:B------:R-:W-:Y:S01]  /*29a0*/  @!P0 FSEL R15, R15, -INF , !P1 ;  /* 0xff8000000f0f8808 */ /* 0x000fe20004800000 */
[--C-:B--2---:R-:W-:Y:S01]  /*29b0*/  FFMA.FTZ R217, R12, c[0x0][0x23c], -R112.reuse ;  /* 0x00008f000cd97a23 */ /* 0x104fe20000010870 */
[-C--:B------:R-:W-:Y:S03]  /*29c0*/  @!P0 ISETP.GE.AND P1, PT, R225, R111.reuse, PT ;  /* 0x0000006fe100820c */ /* 0x080fe60003f26270 */
[----:B------:R-:W-:Y:S01]  /*29d0*/  FFMA.FTZ R220, R15, c[0x0][0x23c], -R7 ;  /* 0x00008f000fdc7a23 */ /* 0x000fe20000010807 */
[----:B------:R-:W-:Y:S01]  /*29e0*/  @!P0 FSEL R16, R16, -INF , !P1 ;  /* 0xff80000010108808 */ /* 0x000fe20004800000 */
[----:B------:R-:W-:Y:S01]  /*29f0*/  MUFU.EX2 R217, R217 ;  /* 0x000000d900d97308 */ /* 0x000fe20000000800 */
[-C--:B------:R-:W-:Y:S01]  /*2a00*/  @!P0 ISETP.GE.AND P1, PT, R223, R111.reuse, PT ;  /* 0x0000006fdf00820c */ /* 0x080fe20003f26270 */
[-C--:B-1----:R-:W-:Y:S03]  /*2a10*/  HMMA.16816.F32.BF16 R36, R124, R104.reuse, R36 ;  /* 0x000000687c24723c */ /* 0x082fe60000041824 */
[----:B------:R-:W-:Y:S01]  /*2a20*/  @!P0 FSEL R17, R17, -INF , !P1 ;  /* 0xff80000011118808 */ /* 0x000fe20004800000 */
[----:B---3--:R-:W-:Y:S01]  /*2a30*/  FFMA.FTZ R218, R13, c[0x0][0x23c], -R112 ;  /* 0x00008f000dda7a23 */ /* 0x008fe20000010870 */
[-C--:B------:R-:W-:Y:S01]  /*2a40*/  @!P0 ISETP.GE.AND P1, PT, R225, R4.reuse, PT ;  /* 0x00000004e100820c */ /* 0x080fe20003f26270 */
[--C-:B------:R-:W-:Y:S01]  /*2a50*/  FFMA.FTZ R221, R16, c[0x0][0x23c], -R110.reuse ;  /* 0x00008f0010dd7a23 */ /* 0x100fe2000001086e */
[----:B------:R-:W-:Y:S01]  /*2a60*/  @!P0 IADD3 R13, R109, 0x28, RZ ;  /* 0x000000286d0d8810 */ /* 0x000fe20007ffe0ff */
[----:B------:R-:W-:Y:S01]  /*2a70*/  MUFU.EX2 R219, R219 ;  /* 0x000000db00db7308 */ /* 0x000fe20000000800 */
[----:B------:R-:W-:Y:S01]  /*2a80*/  @!P0 FSEL R18, R18, -INF , !P1 ;  /* 0xff80000012128808 */ /* 0x000fe20004800000 */
[C---:B------:R-:W-:Y:S01]  /*2a90*/  HMMA.16816.F32.BF16 R40, R100.reuse, R104, R40 ;  /* 0x000000686428723c */ /* 0x040fe20000041828 */
[-C--:B------:R-:W-:Y:S03]  /*2aa0*/  @!P0 ISETP.GE.AND P1, PT, R223, R4.reuse, PT ;  /* 0x00000004df00820c */ /* 0x080fe60003f26270 */
[--C-:B------:R-:W-:Y:S01]  /*2ab0*/  FFMA.FTZ R226, R18, c[0x0][0x23c], -R5.reuse ;  /* 0x00008f0012e27a23 */ /* 0x100fe20000010805 */
[----:B------:R-:W-:Y:S01]  /*2ac0*/  @!P0 FSEL R19, R19, -INF , !P1 ;  /* 0xff80000013138808 */ /* 0x000fe20004800000 */
[--C-:B------:R-:W-:Y:S01]  /*2ad0*/  FFMA.FTZ R222, R17, c[0x0][0x23c], -R110.reuse ;  /* 0x00008f0011de7a23 */ /* 0x100fe2000001086e */
[-C--:B------:R-:W-:Y:S01]  /*2ae0*/  @!P0 ISETP.GE.AND P1, PT, R233, R111.reuse, PT ;  /* 0x0000006fe900820c */ /* 0x080fe20003f26270 */
[----:B------:R1:W-:Y:S01]  /*2af0*/  MUFU.EX2 R223, R226 ;  /* 0x000000e200df7308 */ /* 0x0003e20000000800 */
[-C--:B------:R-:W-:Y:S03]  /*2b00*/  HMMA.16816.F32.BF16 R44, R100, R106.reuse, R44 ;  /* 0x0000006a642c723c */ /* 0x080fe6000004182c */
[----:B------:R-:W-:Y:S01]  /*2b10*/  @!P0 FSEL R20, R20, -INF , !P1 ;  /* 0xff80000014148808 */ /* 0x000fe20004800000 */
[--C-:B------:R-:W-:Y:S01]  /*2b20*/  FFMA.FTZ R224, R19, c[0x0][0x23c], -R5.reuse ;  /* 0x00008f0013e07a23 */ /* 0x100fe20000010805 */
[-C--:B------:R-:W-:Y:S03]  /*2b30*/  @!P0 ISETP.GE.AND P1, PT, R231, R111.reuse, PT ;  /* 0x0000006fe700820c */ /* 0x080fe60003f26270 */
[C---:B------:R-:W-:Y:S01]  /*2b40*/  HMMA.16816.F32.BF16 R48, R124.reuse, R106, R48 ;  /* 0x0000006a7c30723c */ /* 0x040fe20000041830 */
[----:B------:R-:W-:Y:S01]  /*2b50*/  MUFU.EX2 R218, R218 ;  /* 0x000000da00da7308 */ /* 0x000fe20000000800 */
[----:B------:R-:W2:Y:S02]  /*2b60*/  LDSM.16.M88.4 R104, [R167+0x6c00] ;  /* 0x006c0000a768783b */ /* 0x000ea40000000200 */
[----:B------:R-:W-:Y:S01]  /*2b70*/  @!P0 FSEL R21, R21, -INF , !P1 ;  /* 0xff80000015158808 */ /* 0x000fe20004800000 */
[--C-:B------:R-:W-:Y:S01]  /*2b80*/  FFMA.FTZ R225, R20, c[0x0][0x23c], -R110.reuse ;  /* 0x00008f0014e17a23 */ /* 0x100fe2000001086e */
[-C--:B------:R-:W-:Y:S05]  /*2b90*/  @!P0 ISETP.GE.AND P1, PT, R233, R4.reuse, PT ;  /* 0x00000004e900820c */ /* 0x080fea0003f26270 */
[----:B------:R-:W-:Y:S01]  /*2ba0*/  MUFU.EX2 R220, R220 ;  /* 0x000000dc00dc7308 */ /* 0x000fe20000000800 */
[----:B------:R-:W-:Y:S02]  /*2bb0*/  @!P0 FSEL R22, R22, -INF , !P1 ;  /* 0xff80000016168808 */ /* 0x000fe40004800000 */
[----:B------:R-:W-:Y:S01]  /*2bc0*/  @!P0 ISETP.GE.AND P1, PT, R231, R4, PT ;  /* 0x00000004e700820c */ /* 0x000fe20003f26270 */
[----:B-1----:R-:W-:Y:S02]  /*2bd0*/  FFMA.FTZ R226, R21, c[0x0][0x23c], -R110 ;  /* 0x00008f0015e27a23 */ /* 0x002fe4000001086e */
[--C-:B------:R-:W-:Y:S01]  /*2be0*/  FFMA.FTZ R227, R22, c[0x0][0x23c], -R5.reuse ;  /* 0x00008f0016e37a23 */ /* 0x100fe20000010805 */
[----:B------:R-:W-:Y:S02]  /*2bf0*/  @!P0 FSEL R23, R23, -INF , !P1 ;  /* 0xff80000017178808 */ /* 0x000fe40004800000 */
[-C--:B------:R-:W-:Y:S01]  /*2c00*/  @!P0 ISETP.GE.AND P1, PT, R233, R116.reuse, PT ;  /* 0x00000074e900820c */ /* 0x080fe20003f26270 */
[----:B------:R-:W-:Y:S02]  /*2c10*/  MUFU.EX2 R225, R225 ;  /* 0x000000e100e17308 */ /* 0x000fe40000000800 */
[----:B------:R-:W-:Y:S01]  /*2c20*/  FFMA.FTZ R228, R23, c[0x0][0x23c], -R5 ;  /* 0x00008f0017e47a23 */ /* 0x000fe20000010805 */
[----:B------:R-:W-:Y:S02]  /*2c30*/  @!P0 FSEL R24, R24, -INF , !P1 ;  /* 0xff80000018188808 */ /* 0x000fe40004800000 */
[----:B------:R-:W-:Y:S02]  /*2c40*/  @!P0 ISETP.GE.AND P1, PT, R231, R116, PT ;  /* 0x00000074e700820c */ /* 0x000fe40003f26270 */
[----:B------:R-:W-:Y:S01]  /*2c50*/  @!P0 FSEL R49, R49, -INF , !P2 ;  /* 0xff80000031318808 */ /* 0x000fe20005000000 */
[----:B------:R-:W-:Y:S01]  /*2c60*/  FFMA.FTZ R229, R24, c[0x0][0x23c], -R112 ;  /* 0x00008f0018e57a23 */ /* 0x000fe20000010870 */
[----:B------:R-:W-:Y:S01]  /*2c70*/  @!P0 FSEL R25, R25, -INF , !P1 ;  /* 0xff80000019198808 */ /* 0x000fe20004800000 */
[----:B------:R-:W-:Y:S01]  /*2c80*/  MUFU.EX2 R226, R226 ;  /* 0x000000e200e27308 */ /* 0x000fe20000000800 */
[-C--:B------:R-:W-:Y:S01]  /*2c90*/  @!P0 ISETP.GE.AND P1, PT, R233, R6.reuse, PT ;  /* 0x00000006e900820c */ /* 0x080fe20003f26270 */
[----:B------:R-:W-:Y:S02]  /*2ca0*/  FFMA.FTZ R129, R49, c[0x0][0x23c], -R110 ;  /* 0x00008f0031817a23 */ /* 0x000fe4000001086e */
[--C-:B------:R-:W-:Y:S01]  /*2cb0*/  FFMA.FTZ R230, R25, c[0x0][0x23c], -R112.reuse ;  /* 0x00008f0019e67a23 */ /* 0x100fe20000010870 */
[----:B------:R-:W-:Y:S02]  /*2cc0*/  @!P0 FSEL R26, R26, -INF , !P1 ;  /* 0xff8000001a1a8808 */ /* 0x000fe40004800000 */
[----:B------:R-:W-:Y:S03]  /*2cd0*/  @!P0 ISETP.GE.AND P1, PT, R231, R6, PT ;  /* 0x00000006e700820c */ /* 0x000fe60003f26270 */
[----:B------:R-:W-:Y:S01]  /*2ce0*/  MUFU.EX2 R221, R221 ;  /* 0x000000dd00dd7308 */ /* 0x000fe20000000800 */
[----:B------:R-:W-:Y:S01]  /*2cf0*/  @!P0 FSEL R27, R27, -INF , !P1 ;  /* 0xff8000001b1b8808 */ /* 0x000fe20004800000 */
[-C--:B--2---:R-:W-:Y:S01]  /*2d00*/  HMMA.16816.F32.BF16 R52, R124, R104.reuse, R52 ;  /* 0x000000687c34723c */ /* 0x084fe20000041834 */
[-C--:B------:R-:W-:Y:S01]  /*2d10*/  @!P0 ISETP.GE.AND P1, PT, R241, R116.reuse, PT ;  /* 0x00000074f100820c */ /* 0x080fe20003f26270 */
[--C-:B------:R-:W-:Y:S02]  /*2d20*/  FFMA.FTZ R234, R26, c[0x0][0x23c], -R7.reuse ;  /* 0x00008f001aea7a23 */ /* 0x100fe40000010807 */
[--C-:B------:R-:W-:Y:S01]  /*2d30*/  FFMA.FTZ R232, R27, c[0x0][0x23c], -R7.reuse ;  /* 0x00008f001be87a23 */ /* 0x100fe20000010807 */
[----:B------:R-:W-:Y:S02]  /*2d40*/  @!P0 FSEL R28, R28, -INF , !P1 ;  /* 0xff8000001c1c8808 */ /* 0x000fe40004800000 */
[----:B------:R-:W-:Y:S01]  /*2d50*/  @!P0 ISETP.GE.AND P1, PT, R239, R116, PT ;  /* 0x00000074ef00820c */ /* 0x000fe20003f26270 */
[----:B------:R1:W-:Y:S01]  /*2d60*/  MUFU.EX2 R231, R234 ;  /* 0x000000ea00e77308 */ /* 0x0003e20000000800 */
[C---:B------:R-:W-:Y:S03]  /*2d70*/  HMMA.16816.F32.BF16 R56, R100.reuse, R104, R56 ;  /* 0x000000686438723c */ /* 0x040fe60000041838 */
[----:B------:R-:W-:Y:S01]  /*2d80*/  @!P0 FSEL R29, R29, -INF , !P1 ;  /* 0xff8000001d1d8808 */ /* 0x000fe20004800000 */
[--C-:B------:R-:W-:Y:S01]  /*2d90*/  FFMA.FTZ R233, R28, c[0x0][0x23c], -R112.reuse ;  /* 0x00008f001ce97a23 */ /* 0x100fe20000010870 */
[-C--:B------:R-:W-:Y:S03]  /*2da0*/  @!P0 ISETP.GE.AND P1, PT, R241, R6.reuse, PT ;  /* 0x00000006f100820c */ /* 0x080fe60003f26270 */
[-C--:B------:R-:W-:Y:S01]  /*2db0*/  HMMA.16816.F32.BF16 R60, R100, R106.reuse, R60 ;  /* 0x0000006a643c723c */ /* 0x080fe2000004183c */
[----:B------:R-:W-:Y:S03]  /*2dc0*/  MUFU.EX2 R232, R232 ;  /* 0x000000e800e87308 */ /* 0x000fe60000000800 */
[----:B------:R-:W-:Y:S02]  /*2dd0*/  @!P0 FSEL R30, R30, -INF , !P1 ;  /* 0xff8000001e1e8808 */ /* 0x000fe40004800000 */
[----:B------:R-:W-:Y:S02]  /*2de0*/  @!P0 ISETP.GE.AND P1, PT, R239, R6, PT ;  /* 0x00000006ef00820c */ /* 0x000fe40003f26270 */
[----:B------:R-:W-:Y:S01]  /*2df0*/  HMMA.16816.F32.BF16 R64, R124, R106, R64 ;  /* 0x0000006a7c40723c */ /* 0x000fe20000041840 */
[--C-:B------:R-:W-:Y:S02]  /*2e00*/  FFMA.FTZ R235, R30, c[0x0][0x23c], -R7.reuse ;  /* 0x00008f001eeb7a23 */ /* 0x100fe40000010807 */
[----:B------:R-:W-:Y:S01]  /*2e10*/  MUFU.EX2 R233, R233 ;  /* 0x000000e900e97308 */ /* 0x000fe20000000800 */
[----:B------:R-:W-:Y:S02]  /*2e20*/  @!P0 FSEL R31, R31, -INF , !P1 ;  /* 0xff8000001f1f8808 */ /* 0x000fe40004800000 */
[-C--:B------:R-:W-:Y:S01]  /*2e30*/  @!P0 ISETP.GE.AND P1, PT, R241, R111.reuse, PT ;  /* 0x0000006ff100820c */ /* 0x080fe20003f26270 */
[----:B-1----:R-:W-:Y:S02]  /*2e40*/  FFMA.FTZ R234, R29, c[0x0][0x23c], -R112 ;  /* 0x00008f001dea7a23 */ /* 0x002fe40000010870 */
[----:B------:R-:W-:Y:S03]  /*2e50*/  FFMA.FTZ R236, R31, c[0x0][0x23c], -R7 ;  /* 0x00008f001fec7a23 */ /* 0x000fe60000010807 */
[----:B------:R-:W-:Y:S01]  /*2e60*/  @!P0 FSEL R32, R32, -INF , !P1 ;  /* 0xff80000020208808 */ /* 0x000fe20004800000 */
[----:B------:R-:W-:Y:S01]  /*2e70*/  MUFU.EX2 R234, R234 ;  /* 0x000000ea00ea7308 */ /* 0x000fe20000000800 */
[-C--:B------:R-:W-:Y:S03]  /*2e80*/  @!P0 ISETP.GE.AND P1, PT, R239, R111.reuse, PT ;  /* 0x0000006fef00820c */ /* 0x080fe60003f26270 */
[--C-:B------:R-:W-:Y:S01]  /*2e90*/  FFMA.FTZ R237, R32, c[0x0][0x23c], -R110.reuse ;  /* 0x00008f0020ed7a23 */ /* 0x100fe2000001086e */
[----:B------:R-:W-:Y:S02]  /*2ea0*/  @!P0 FSEL R33, R33, -INF , !P1 ;  /* 0xff80000021218808 */ /* 0x000fe40004800000 */
[-C--:B------:R-:W-:Y:S03]  /*2eb0*/  @!P0 ISETP.GE.AND P1, PT, R241, R4.reuse, PT ;  /* 0x00000004f100820c */ /* 0x080fe60003f26270 */
[----:B------:R-:W-:Y:S01]  /*2ec0*/  MUFU.EX2 R235, R235 ;  /* 0x000000eb00eb7308 */ /* 0x000fe20000000800 */
[----:B------:R-:W-:Y:S01]  /*2ed0*/  @!P0 FSEL R34, R34, -INF , !P1 ;  /* 0xff80000022228808 */ /* 0x000fe20004800000 */
[--C-:B------:R-:W-:Y:S01]  /*2ee0*/  FFMA.FTZ R238, R33, c[0x0][0x23c], -R110.reuse ;  /* 0x00008f0021ee7a23 */ /* 0x100fe2000001086e */
[-C--:B------:R-:W-:Y:S03]  /*2ef0*/  @!P0 ISETP.GE.AND P1, PT, R239, R4.reuse, PT ;  /* 0x00000004ef00820c */ /* 0x080fe60003f26270 */
[--C-:B------:R-:W-:Y:S01]  /*2f00*/  FFMA.FTZ R242, R34, c[0x0][0x23c], -R5.reuse ;  /* 0x00008f0022f27a23 */ /* 0x100fe20000010805 */
[----:B------:R-:W-:Y:S02]  /*2f10*/  @!P0 FSEL R35, R35, -INF , !P1 ;  /* 0xff80000023238808 */ /* 0x000fe40004800000 */
[-C--:B------:R-:W-:Y:S01]  /*2f20*/  @!P0 ISETP.GE.AND P1, PT, R249, R111.reuse, PT ;  /* 0x0000006ff900820c */ /* 0x080fe20003f26270 */
[----:B------:R1:W-:Y:S02]  /*2f30*/  MUFU.EX2 R239, R242 ;  /* 0x000000f200ef7308 */ /* 0x0003e40000000800 */
[--C-:B------:R-:W-:Y:S01]  /*2f40*/  FFMA.FTZ R240, R35, c[0x0][0x23c], -R5.reuse ;  /* 0x00008f0023f07a23 */ /* 0x100fe20000010805 */
[----:B------:R-:W-:Y:S02]  /*2f50*/  @!P0 FSEL R36, R36, -INF , !P1 ;  /* 0xff80000024248808 */ /* 0x000fe40004800000 */
[-C--:B------:R-:W-:Y:S03]  /*2f60*/  @!P0 ISETP.GE.AND P1, PT, R247, R111.reuse, PT ;  /* 0x0000006ff700820c */ /* 0x080fe60003f26270 */
[--C-:B------:R-:W-:Y:S01]  /*2f70*/  FFMA.FTZ R241, R36, c[0x0][0x23c], -R110.reuse ;  /* 0x00008f0024f17a23 */ /* 0x100fe2000001086e */
[----:B------:R-:W-:Y:S01]  /*2f80*/  @!P0 FSEL R37, R37, -INF , !P1 ;  /* 0xff80000025258808 */ /* 0x000fe20004800000 */
[----:B------:R-:W-:Y:S01]  /*2f90*/  MUFU.EX2 R236, R236 ;  /* 0x000000ec00ec7308 */ /* 0x000fe20000000800 */
[-C--:B------:R-:W-:Y:S04]  /*2fa0*/  @!P0 ISETP.GE.AND P1, PT, R249, R4.reuse, PT ;  /* 0x00000004f900820c */ /* 0x080fe80003f26270 */
[----:B------:R-:W-:Y:S02]  /*2fb0*/  @!P0 FSEL R38, R38, -INF , !P1 ;  /* 0xff80000026268808 */ /* 0x000fe40004800000 */
[----:B------:R-:W-:Y:S03]  /*2fc0*/  @!P0 ISETP.GE.AND P1, PT, R247, R4, PT ;  /* 0x00000004f700820c */ /* 0x000fe60003f26270 */
[----:B------:R-:W-:Y:S01]  /*2fd0*/  MUFU.EX2 R241, R241 ;  /* 0x000000f100f17308 */ /* 0x000fe20000000800 */
[----:B------:R-:W-:Y:S01]  /*2fe0*/  @!P0 FSEL R39, R39, -INF , !P1 ;  /* 0xff80000027278808 */ /* 0x000fe20004800000 */
[--C-:B------:R-:W-:Y:S01]  /*2ff0*/  FFMA.FTZ R243, R38, c[0x0][0x23c], -R5.reuse ;  /* 0x00008f0026f37a23 */ /* 0x100fe20000010805 */
[-C--:B------:R-:W-:Y:S01]  /*3000*/  @!P0 ISETP.GE.AND P1, PT, R249, R116.reuse, PT ;  /* 0x00000074f900820c */ /* 0x080fe20003f26270 */
[----:B-1----:R-:W-:Y:S02]  /*3010*/  FFMA.FTZ R242, R37, c[0x0][0x23c], -R110 ;  /* 0x00008f0025f27a23 */ /* 0x002fe4000001086e */
[----:B------:R-:W-:Y:S01]  /*3020*/  FFMA.FTZ R244, R39, c[0x0][0x23c], -R5 ;  /* 0x00008f0027f47a23 */ /* 0x000fe20000010805 */
[----:B------:R-:W-:Y:S02]  /*3030*/  @!P0 FSEL R40, R40, -INF , !P1 ;  /* 0xff80000028288808 */ /* 0x000fe40004800000 */
[----:B------:R-:W-:Y:S01]  /*3040*/  @!P0 ISETP.GE.AND P1, PT, R247, R116, PT ;  /* 0x00000074f700820c */ /* 0x000fe20003f26270 */
[----:B------:R-:W-:Y:S02]  /*3050*/  MUFU.EX2 R242, R242 ;  /* 0x000000f200f27308 */ /* 0x000fe40000000800 */
[--C-:B------:R-:W-:Y:S01]  /*3060*/  FFMA.FTZ R245, R40, c[0x0][0x23c], -R112.reuse ;  /* 0x00008f0028f57a23 */ /* 0x100fe20000010870 */
[----:B------:R-:W-:Y:S02]  /*3070*/  @!P0 FSEL R41, R41, -INF , !P1 ;  /* 0xff80000029298808 */ /* 0x000fe40004800000 */
[-C--:B------:R-:W-:Y:S03]  /*3080*/  @!P0 ISETP.GE.AND P1, PT, R249, R6.reuse, PT ;  /* 0x00000006f900820c */ /* 0x080fe60003f26270 */
[--C-:B------:R-:W-:Y:S01]  /*3090*/  FFMA.FTZ R246, R41, c[0x0][0x23c], -R112.reuse ;  /* 0x00008f0029f67a23 */ /* 0x100fe20000010870 */
[----:B------:R-:W-:Y:S01]  /*30a0*/  @!P0 FSEL R42, R42, -INF , !P1 ;  /* 0xff8000002a2a8808 */ /* 0x000fe20004800000 */
[----:B------:R-:W-:Y:S01]  /*30b0*/  MUFU.EX2 R243, R243 ;  /* 0x000000f300f37308 */ /* 0x000fe20000000800 */
[----:B------:R-:W-:Y:S03]  /*30c0*/  @!P0 ISETP.GE.AND P1, PT, R247, R6, PT ;  /* 0x00000006f700820c */ /* 0x000fe60003f26270 */
[--C-:B------:R-:W-:Y:S01]  /*30d0*/  FFMA.FTZ R250, R42, c[0x0][0x23c], -R7.reuse ;  /* 0x00008f002afa7a23 */ /* 0x100fe20000010807 */
[----:B------:R-:W-:Y:S02]  /*30e0*/  @!P0 FSEL R43, R43, -INF , !P1 ;  /* 0xff8000002b2b8808 */ /* 0x000fe40004800000 */
[-C--:B------:R-:W-:Y:S03]  /*30f0*/  @!P0 ISETP.GE.AND P1, PT, R13, R116.reuse, PT ;  /* 0x000000740d00820c */ /* 0x080fe60003f26270 */
[----:B------:R1:W-:Y:S01]  /*3100*/  MUFU.EX2 R247, R250 ;  /* 0x000000fa00f77308 */ /* 0x0003e20000000800 */
[----:B------:R-:W-:Y:S01]  /*3110*/  @!P0 FSEL R44, R44, -INF , !P1 ;  /* 0xff8000002c2c8808 */ /* 0x000fe20004800000 */
[--C-:B------:R-:W-:Y:S01]  /*3120*/  FFMA.FTZ R248, R43, c[0x0][0x23c], -R7.reuse ;  /* 0x00008f002bf87a23 */ /* 0x100fe20000010807 */
[----:B------:R-:W-:Y:S03]  /*3130*/  @!P0 ISETP.GE.AND P1, PT, R9, R116, PT ;  /* 0x000000740900820c */ /* 0x000fe60003f26270 */
[--C-:B------:R-:W-:Y:S01]  /*3140*/  FFMA.FTZ R249, R44, c[0x0][0x23c], -R112.reuse ;  /* 0x00008f002cf97a23 */ /* 0x100fe20000010870 */
[----:B------:R-:W-:Y:S02]  /*3150*/  @!P0 FSEL R45, R45, -INF , !P1 ;  /* 0xff8000002d2d8808 */ /* 0x000fe40004800000 */
[-C--:B------:R-:W-:Y:S01]  /*3160*/  @!P0 ISETP.GE.AND P1, PT, R13, R6.reuse, PT ;  /* 0x000000060d00820c */ /* 0x080fe20003f26270 */
[----:B------:R-:W-:Y:S03]  /*3170*/  MUFU.EX2 R244, R244 ;  /* 0x000000f400f47308 */ /* 0x000fe60000000800 */
[----:B------:R-:W-:Y:S02]  /*3180*/  @!P0 FSEL R46, R46, -INF , !P1 ;  /* 0xff8000002e2e8808 */ /* 0x000fe40004800000 */
[----:B------:R-:W-:Y:S03]  /*3190*/  @!P0 ISETP.GE.AND P1, PT, R9, R6, PT ;  /* 0x000000060900820c */ /* 0x000fe60003f26270 */
[--C-:B------:R-:W-:Y:S01]  /*31a0*/  FFMA.FTZ R251, R46, c[0x0][0x23c], -R7.reuse ;  /* 0x00008f002efb7a23 */ /* 0x100fe20000010807 */
[----:B------:R-:W-:Y:S01]  /*31b0*/  @!P0 FSEL R47, R47, -INF , !P1 ;  /* 0xff8000002f2f8808 */ /* 0x000fe20004800000 */
[----:B------:R-:W-:Y:S01]  /*31c0*/  MUFU.EX2 R249, R249 ;  /* 0x000000f900f97308 */ /* 0x000fe20000000800 */
[-C--:B------:R-:W-:Y:S01]  /*31d0*/  @!P0 ISETP.GE.AND P1, PT, R13, R111.reuse, PT ;  /* 0x0000006f0d00820c */ /* 0x080fe20003f26270 */
[----:B-1----:R-:W-:Y:S03]  /*31e0*/  FFMA.FTZ R250, R45, c[0x0][0x23c], -R112 ;  /* 0x00008f002dfa7a23 */ /* 0x002fe60000010870 */
[----:B------:R-:W-:Y:S01]  /*31f0*/  @!P0 FSEL R48, R48, -INF , !P1 ;  /* 0xff80000030308808 */ /* 0x000fe20004800000 */
[----:B------:R-:W-:Y:S01]  /*3200*/  FFMA.FTZ R252, R47, c[0x0][0x23c], -R7 ;  /* 0x00008f002ffc7a23 */ /* 0x000fe20000010807 */
[----:B------:R-:W-:Y:S03]  /*3210*/  IADD3 R10, P1, R196, UR12, RZ ;  /* 0x0000000cc40a7c10 */ /* 0x000fe6000ff3e0ff */
[----:B------:R-:W-:Y:S01]  /*3220*/  MUFU.EX2 R250, R250 ;  /* 0x000000fa00fa7308 */ /* 0x000fe20000000800 */
[----:B------:R-:W-:Y:S01]  /*3230*/  IADD3.X R11, R194, UR11, RZ, P1, !PT ;  /* 0x0000000bc20b7c10 */ /* 0x000fe20008ffe4ff */
[--C-:B------:R-:W-:Y:S01]  /*3240*/  FFMA.FTZ R122, R48, c[0x0][0x23c], -R110.reuse ;  /* 0x00008f00307a7a23 */ /* 0x100fe2000001086e */
[-C--:B------:R-:W-:Y:S02]  /*3250*/  @!P0 ISETP.GE.AND P1, PT, R13, R4.reuse, PT ;  /* 0x000000040d00820c */ /* 0x080fe40003f26270 */
[----:B------:R-:W-:Y:S01]  /*3260*/  @!P0 IADD3 R13, R109, 0x30, RZ ;  /* 0x000000306d0d8810 */ /* 0x000fe20007ffe0ff */
[----:B------:R1:W2:Y:S01]  /*3270*/  LDG.E R123, [R10.64] ;  /* 0x000000200a7b7981 */ /* 0x0002a2000c1e1900 */
[----:B------:R-:W-:Y:S02]  /*3280*/  @!P0 FSEL R50, R50, -INF , !P1 ;  /* 0xff80000032328808 */ /* 0x000fe40004800000 */
[-C--:B------:R-:W-:Y:S01]  /*3290*/  @!P0 ISETP.GE.AND P1, PT, R9, R4.reuse, PT ;  /* 0x000000040900820c */ /* 0x080fe20003f26270 */
[----:B------:R-:W-:Y:S01]  /*32a0*/  MUFU.EX2 R251, R251 ;  /* 0x000000fb00fb7308 */ /* 0x000fe20000000800 */
[----:B------:R-:W-:Y:S01]  /*32b0*/  @!P0 IADD3 R9, R109, 0x31, RZ ;  /* 0x000000316d098810 */ /* 0x000fe20007ffe0ff */
[----:B------:R1:W3:Y:S01]  /*32c0*/  LDG.E R121, [R10.64+0x20] ;  /* 0x000020200a797981 */ /* 0x0002e2000c1e1900 */
[----:B------:R-:W-:Y:S01]  /*32d0*/  @!P0 FSEL R51, R51, -INF , !P1 ;  /* 0xff80000033338808 */ /* 0x000fe20004800000 */
[--C-:B------:R-:W-:Y:S01]  /*32e0*/  FFMA.FTZ R130, R50, c[0x0][0x23c], -R5.reuse ;  /* 0x00008f0032827a23 */ /* 0x100fe20000010805 */
[-C--:B------:R-:W-:Y:S01]  /*32f0*/  @!P0 ISETP.GE.AND P1, PT, R13, R111.reuse, PT ;  /* 0x0000006f0d00820c */ /* 0x080fe20003f26270 */
[----:B------:R1:W2:Y:S02]  /*3300*/  LDG.E R115, [R10.64+0x100] ;  /* 0x000100200a737981 */ /* 0x0002a4000c1e1900 */
[--C-:B------:R-:W-:Y:S01]  /*3310*/  FFMA.FTZ R131, R51, c[0x0][0x23c], -R5.reuse ;  /* 0x00008f0033837a23 */ /* 0x100fe20000010805 */
[----:B------:R-:W-:Y:S01]  /*3320*/  @!P0 FSEL R52, R52, -INF , !P1 ;  /* 0xff80000034348808 */ /* 0x000fe20004800000 */
[----:B------:R-:W-:Y:S01]  /*3330*/  MUFU.EX2 R252, R252 ;  /* 0x000000fc00fc7308 */ /* 0x000fe20000000800 */
[----:B------:R-:W-:Y:S01]  /*3340*/  @!P0 ISETP.GE.AND P1, PT, R9, R111, PT ;  /* 0x0000006f0900820c */ /* 0x000fe20003f26270 */
[----:B------:R1:W2:Y:S02]  /*3350*/  LDG.E R128, [R10.64+0x120] ;  /* 0x000120200a807981 */ /* 0x0002a4000c1e1900 */
[--C-:B------:R-:W-:Y:S01]  /*3360*/  FFMA.FTZ R14, R52, c[0x0][0x23c], -R110.reuse ;  /* 0x00008f00340e7a23 */ /* 0x100fe2000001086e */
[----:B------:R-:W-:Y:S02]  /*3370*/  @!P0 FSEL R53, R53, -INF , !P1 ;  /* 0xff80000035358808 */ /* 0x000fe40004800000 */
[-C--:B------:R-:W-:Y:S03]  /*3380*/  @!P0 ISETP.GE.AND P1, PT, R13, R4.reuse, PT ;  /* 0x000000040d00820c */ /* 0x080fe60003f26270 */
[----:B------:R1:W-:Y:S01]  /*3390*/  MUFU.EX2 R178, R14 ;  /* 0x0000000e00b27308 */ /* 0x0003e20000000800 */
[----:B------:R-:W-:Y:S01]  /*33a0*/  @!P0 FSEL R54, R54, -INF , !P1 ;  /* 0xff80000036368808 */ /* 0x000fe20004800000 */
[----:B------:R-:W-:Y:S01]  /*33b0*/  FFMA.FTZ R18, R53, c[0x0][0x23c], -R110 ;  /* 0x00008f0035127a23 */ /* 0x000fe2000001086e */
[----:B------:R-:W-:Y:S03]  /*33c0*/  @!P0 ISETP.GE.AND P1, PT, R9, R4, PT ;  /* 0x000000040900820c */ /* 0x000fe60003f26270 */
[--C-:B------:R-:W-:Y:S01]  /*33d0*/  FFMA.FTZ R17, R54, c[0x0][0x23c], -R5.reuse ;  /* 0x00008f0036117a23 */ /* 0x100fe20000010805 */
[----:B------:R-:W-:Y:S02]  /*33e0*/  @!P0 FSEL R55, R55, -INF , !P1 ;  /* 0xff80000037378808 */ /* 0x000fe40004800000 */
[-C--:B------:R-:W-:Y:S01]  /*33f0*/  @!P0 ISETP.GE.AND P1, PT, R13, R116.reuse, PT ;  /* 0x000000740d00820c */ /* 0x080fe20003f26270 */
[----:B------:R-:W-:Y:S02]  /*3400*/  MUFU.EX2 R113, R18 ;  /* 0x0000001200717308 */ /* 0x000fe40000000800 */
[----:B------:R-:W-:Y:S01]  /*3410*/  FFMA.FTZ R15, R55, c[0x0][0x23c], -R5 ;  /* 0x00008f00370f7a23 */ /* 0x000fe20000010805 */
[----:B------:R-:W-:Y:S02]  /*3420*/  @!P0 FSEL R56, R56, -INF , !P1 ;  /* 0xff80000038388808 */ /* 0x000fe40004800000 */
[----:B------:R-:W-:Y:S04]  /*3430*/  @!P0 ISETP.GE.AND P1, PT, R9, R116, PT ;  /* 0x000000740900820c */ /* 0x000fe80003f26270 */
[----:B------:R-:W-:Y:S01]  /*3440*/  @!P0 FSEL R57, R57, -INF , !P1 ;  /* 0xff80000039398808 */ /* 0x000fe20004800000 */
[----:B------:R4:W-:Y:S01]  /*3450*/  MUFU.EX2 R117, R15 ;  /* 0x0000000f00757308 */ /* 0x0009e20000000800 */
[-C--:B------:R-:W-:Y:S03]  /*3460*/  @!P0 ISETP.GE.AND P1, PT, R13, R6.reuse, PT ;  /* 0x000000060d00820c */ /* 0x080fe60003f26270 */
[--C-:B------:R-:W-:Y:S01]  /*3470*/  FFMA.FTZ R13, R57, c[0x0][0x23c], -R112.reuse ;  /* 0x00008f00390d7a23 */ /* 0x100fe20000010870 */
[----:B------:R-:W-:Y:S01]  /*3480*/  @!P0 FSEL R58, R58, -INF , !P1 ;  /* 0xff8000003a3a8808 */ /* 0x000fe20004800000 */
[--C-:B-1----:R-:W-:Y:S01]  /*3490*/  FFMA.FTZ R14, R56, c[0x0][0x23c], -R112.reuse ;  /* 0x00008f00380e7a23 */ /* 0x102fe20000010870 */
[----:B------:R-:W-:Y:S02]  /*34a0*/  @!P0 ISETP.GE.AND P1, PT, R9, R6, PT ;  /* 0x000000060900820c */ /* 0x000fe40003f26270 */
[----:B------:R-:W-:Y:S01]  /*34b0*/  @!P0 IADD3 R57, R109, 0x38, RZ ;  /* 0x000000386d398810 */ /* 0x000fe20007ffe0ff */
[----:B------:R-:W-:Y:S01]  /*34c0*/  MUFU.EX2 R114, R17 ;  /* 0x0000001100727308 */ /* 0x000fe20000000800 */
[----:B------:R-:W-:Y:S02]  /*34d0*/  @!P0 FSEL R59, R59, -INF , !P1 ;  /* 0xff8000003b3b8808 */ /* 0x000fe40004800000 */
[C---:B------:R-:W-:Y:S02]  /*34e0*/  @!P0 ISETP.GE.AND P1, PT, R57.reuse, R116, PT ;  /* 0x000000743900820c */ /* 0x040fe40003f26270 */
[----:B------:R-:W-:Y:S01]  /*34f0*/  @!P0 ISETP.GE.AND P3, PT, R57, R4, PT ;  /* 0x000000043900820c */ /* 0x000fe20003f66270 */
[--C-:B------:R-:W-:Y:S01]  /*3500*/  FFMA.FTZ R9, R59, c[0x0][0x23c], -R7.reuse ;  /* 0x00008f003b097a23 */ /* 0x100fe20000010807 */
[----:B------:R-:W-:Y:S02]  /*3510*/  @!P0 FSEL R60, R60, -INF , !P1 ;  /* 0xff8000003c3c8808 */ /* 0x000fe40004800000 */
[----:B------:R-:W-:Y:S01]  /*3520*/  @!P0 FSEL R66, R66, -INF , !P3 ;  /* 0xff80000042428808 */ /* 0x000fe20005800000 */
[----:B------:R-:W1:Y:S01]  /*3530*/  MUFU.EX2 R222, R222 ;  /* 0x000000de00de7308 */ /* 0x000e620000000800 */
[----:B------:R-:W-:Y:S01]  /*3540*/  @!P0 IADD3 R59, R109, 0x39, RZ ;  /* 0x000000396d3b8810 */ /* 0x000fe20007ffe0ff */
[--C-:B------:R-:W-:Y:S02]  /*3550*/  FFMA.FTZ R56, R60, c[0x0][0x23c], -R112.reuse ;  /* 0x00008f003c387a23 */ /* 0x100fe40000010870 */
[--C-:B----4-:R-:W-:Y:S01]  /*3560*/  FFMA.FTZ R15, R58, c[0x0][0x23c], -R7.reuse ;  /* 0x00008f003a0f7a23 */ /* 0x110fe20000010807 */
[----:B------:R-:W-:Y:S02]  /*3570*/  F2FP.BF16.PACK_AB R58, R210, R203 ;  /* 0x000000cbd23a723e */ /* 0x000fe400000010ff */
[C---:B------:R-:W-:Y:S02]  /*3580*/  @!P0 ISETP.GE.AND P1, PT, R59.reuse, R116, PT ;  /* 0x000000743b00820c */ /* 0x040fe40003f26270 */
[-C--:B------:R-:W-:Y:S01]  /*3590*/  @!P0 ISETP.GE.AND P4, PT, R59, R111.reuse, PT ;  /* 0x0000006f3b00820c */ /* 0x080fe20003f86270 */
[----:B------:R-:W4:Y:S01]  /*35a0*/  MUFU.EX2 R224, R224 ;  /* 0x000000e000e07308 */ /* 0x000f220000000800 */
[----:B------:R-:W-:Y:S01]  /*35b0*/  @!P0 FSEL R61, R61, -INF , !P1 ;  /* 0xff8000003d3d8808 */ /* 0x000fe20004800000 */
[----:B------:R-:W-:Y:S01]  /*35c0*/  STS [R183+0x10000], R58 ;  /* 0x0100003ab7007388 */ /* 0x000fe20000000800 */
[----:B------:R-:W-:Y:S02]  /*35d0*/  @!P0 ISETP.GE.AND P1, PT, R57, R6, PT ;  /* 0x000000063900820c */ /* 0x000fe40003f26270 */
[----:B------:R-:W-:Y:S01]  /*35e0*/  @!P0 ISETP.GE.AND P2, PT, R59, R4, PT ;  /* 0x000000043b00820c */ /* 0x000fe20003f46270 */
[----:B------:R-:W-:Y:S01]  /*35f0*/  FFMA.FTZ R112, R61, c[0x0][0x23c], -R112 ;  /* 0x00008f003d707a23 */ /* 0x000fe20000010870 */
[----:B------:R-:W-:Y:S02]  /*3600*/  @!P0 FSEL R62, R62, -INF , !P1 ;  /* 0xff8000003e3e8808 */ /* 0x000fe40004800000 */
[----:B------:R-:W-:Y:S01]  /*3610*/  @!P0 ISETP.GE.AND P1, PT, R57, R111, PT ;  /* 0x0000006f3900820c */ /* 0x000fe20003f26270 */
[----:B------:R4:W-:Y:S01]  /*3620*/  MUFU.EX2 R125, R56 ;  /* 0x00000038007d7308 */ /* 0x0009e20000000800 */
[----:B------:R-:W-:Y:S01]  /*3630*/  @!P0 FSEL R65, R65, -INF , !P4 ;  /* 0xff80000041418808 */ /* 0x000fe20006000000 */
[--C-:B------:R-:W-:Y:S01]  /*3640*/  FFMA.FTZ R60, R62, c[0x0][0x23c], -R7.reuse ;  /* 0x00008f003e3c7a23 */ /* 0x100fe20000010807 */
[----:B------:R-:W-:Y:S02]  /*3650*/  F2FP.BF16.PACK_AB R62, R212, R211 ;  /* 0x000000d3d43e723e */ /* 0x000fe400000010ff */
[----:B------:R-:W-:Y:S02]  /*3660*/  @!P0 FSEL R64, R64, -INF , !P1 ;  /* 0xff80000040408808 */ /* 0x000fe40004800000 */
[----:B------:R-:W-:Y:S01]  /*3670*/  @!P0 ISETP.GE.AND P1, PT, R59, R6, PT ;  /* 0x000000063b00820c */ /* 0x000fe20003f26270 */
[----:B------:R4:W-:Y:S01]  /*3680*/  STS [R183+0x10400], R62 ;  /* 0x0104003eb7007388 */ /* 0x0009e20000000800 */
[----:B-1----:R-:W-:Y:S01]  /*3690*/  F2FP.BF16.PACK_AB R59, R222, R221 ;  /* 0x000000ddde3b723e */ /* 0x002fe200000010ff */
[--C-:B------:R-:W-:Y:S01]  /*36a0*/  FFMA.FTZ R61, R64, c[0x0][0x23c], -R110.reuse ;  /* 0x00008f00403d7a23 */ /* 0x100fe2000001086e */
[----:B------:R1:W-:Y:S01]  /*36b0*/  MUFU.EX2 R127, R60 ;  /* 0x0000003c007f7308 */ /* 0x0003e20000000800 */
[----:B------:R-:W-:Y:S01]  /*36c0*/  FFMA.FTZ R110, R65, c[0x0][0x23c], -R110 ;  /* 0x00008f00416e7a23 */ /* 0x000fe2000001086e */
[----:B------:R-:W-:Y:S01]  /*36d0*/  F2FP.BF16.PACK_AB R6, R216, R215 ;  /* 0x000000d7d806723e */ /* 0x000fe200000010ff */
[----:B------:R-:W-:Y:S01]  /*36e0*/  STS [R186+0x10000], R59 ;  /* 0x0100003bba007388 */ /* 0x000fe20000000800 */
[----:B----4-:R-:W-:Y:S02]  /*36f0*/  F2FP.BF16.PACK_AB R57, R224, R223 ;  /* 0x000000dfe039723e */ /* 0x010fe400000010ff */
[----:B------:R-:W-:Y:S02]  /*3700*/  F2FP.BF16.PACK_AB R64, R218, R217 ;  /* 0x000000d9da40723e */ /* 0x000fe400000010ff */
[----:B------:R-:W-:Y:S01]  /*3710*/  F2FP.BF16.PACK_AB R65, R220, R219 ;  /* 0x000000dbdc41723e */ /* 0x000fe200000010ff */
[----:B------:R-:W-:Y:S01]  /*3720*/  STS [R186+0x10400], R57 ;  /* 0x01040039ba007388 */ /* 0x000fe20000000800 */
[----:B------:R-:W-:Y:S01]  /*3730*/  MUFU.EX2 R227, R227 ;  /* 0x000000e300e37308 */ /* 0x000fe20000000800 */
[----:B------:R-:W-:Y:S02]  /*3740*/  @!P0 FSEL R67, R67, -INF , !P2 ;  /* 0xff80000043438808 */ /* 0x000fe40005000000 */
[----:B------:R-:W-:Y:S01]  /*3750*/  F2FP.BF16.PACK_AB R56, R214, R213 ;  /* 0x000000d5d638723e */ /* 0x000fe200000010ff */
[----:B------:R-:W-:Y:S01]  /*3760*/  STS [R183+0x12400], R6 ;  /* 0x01240006b7007388 */ /* 0x000fe20000000800 */
[----:B------:R-:W-:Y:S02]  /*3770*/  @!P0 FSEL R63, R63, -INF , !P1 ;  /* 0xff8000003f3f8808 */ /* 0x000fe40004800000 */
[----:B------:R-:W-:Y:S01]  /*3780*/  PLOP3.LUT P2, PT, PT, PT, UP3, 0x80, 0x0 ;  /* 0x000000000000781c */ /* 0x000fe20003f4f038 */
[----:B------:R-:W-:Y:S01]  /*3790*/  STS [R183+0x12000], R56 ;  /* 0x01200038b7007388 */ /* 0x000fe20000000800 */
[----:B------:R-:W-:Y:S01]  /*37a0*/  LEA R208, P0, R197, R208, 0x2 ;  /* 0x000000d0c5d07211 */ /* 0x000fe200078010ff */
[----:B------:R-:W-:Y:S01]  /*37b0*/  FFMA.FTZ R7, R63, c[0x0][0x23c], -R7 ;  /* 0x00008f003f077a23 */ /* 0x000fe20000010807 */
[----:B------:R-:W4:Y:S01]  /*37c0*/  MUFU.EX2 R228, R228 ;  /* 0x000000e400e47308 */ /* 0x000f220000000800 */
[----:B------:R4:W-:Y:S01]  /*37d0*/  STS [R186+0x12000], R64 ;  /* 0x01200040ba007388 */ /* 0x0009e20000000800 */
[----:B------:R-:W-:Y:S02]  /*37e0*/  F2FP.BF16.PACK_AB R62, R232, R231 ;  /* 0x000000e7e83e723e */ /* 0x000fe400000010ff */
[----:B-1----:R-:W-:Y:S01]  /*37f0*/  F2FP.BF16.PACK_AB R60, R226, R225 ;  /* 0x000000e1e23c723e */ /* 0x002fe200000010ff */
[----:B------:R1:W-:Y:S01]  /*3800*/  STS [R186+0x12400], R65 ;  /* 0x01240041ba007388 */ /* 0x0003e20000000800 */
[----:B------:R-:W-:Y:S02]  /*3810*/  F2FP.BF16.PACK_AB R63, R113, R178 ;  /* 0x000000b2713f723e */ /* 0x000fe400000010ff */
[----:B------:R-:W-:Y:S01]  /*3820*/  LEA.HI.X.SX32 R209, R197, R209, 0x2, P0 ;  /* 0x000000d1c5d17211 */ /* 0x000fe200000f16ff */
[----:B------:R1:W-:Y:S01]  /*3830*/  STS [R185+0x10000], R60 ;  /* 0x0100003cb9007388 */ /* 0x0003e20000000800 */
[----:B------:R-:W-:Y:S10]  /*3840*/  MUFU.EX2 R237, R237 ;  /* 0x000000ed00ed7308 */ /* 0x000ff40000000800 */
[----:B------:R-:W1:Y:S01]  /*3850*/  MUFU.EX2 R238, R238 ;  /* 0x000000ee00ee7308 */ /* 0x000e620000000800 */
[----:B----4-:R-:W-:Y:S02]  /*3860*/  F2FP.BF16.PACK_AB R58, R228, R227 ;  /* 0x000000e3e43a723e */ /* 0x010fe400000010ff */
[----:B------:R-:W-:Y:S03]  /*3870*/  F2FP.BF16.PACK_AB R64, R250, R249 ;  /* 0x000000f9fa40723e */ /* 0x000fe600000010ff */
[----:B------:R-:W-:Y:S04]  /*3880*/  STS [R185+0x10400], R58 ;  /* 0x0104003ab9007388 */ /* 0x000fe80000000800 */
[----:B------:R-:W4:Y:S01]  /*3890*/  MUFU.EX2 R240, R240 ;  /* 0x000000f000f07308 */ /* 0x000f220000000800 */
[----:B-1----:R-:W-:Y:S02]  /*38a0*/  F2FP.BF16.PACK_AB R65, R244, R243 ;  /* 0x000000f3f441723e */ /* 0x002fe400000010ff */
[----:B------:R-:W-:Y:S07]  /*38b0*/  F2FP.BF16.PACK_AB R60, R234, R233 ;  /* 0x000000e9ea3c723e */ /* 0x000fee00000010ff */
[----:B------:R1:W-:Y:S01]  /*38c0*/  MUFU.EX2 R124, R61 ;  /* 0x0000003d007c7308 */ /* 0x0003e20000000800 */
[----:B------:R-:W-:Y:S05]  /*38d0*/  F2FP.BF16.PACK_AB R59, R238, R237 ;  /* 0x000000edee3b723e */ /* 0x000fea00000010ff */
[----:B------:R-:W-:Y:S04]  /*38e0*/  STS [R192+0x10000], R59 ;  /* 0x0100003bc0007388 */ /* 0x000fe80000000800 */
[----:B------:R-:W-:Y:S01]  /*38f0*/  MUFU.EX2 R229, R229 ;  /* 0x000000e500e57308 */ /* 0x000fe20000000800 */
[----:B----4-:R-:W-:Y:S05]  /*3900*/  F2FP.BF16.PACK_AB R57, R240, R239 ;  /* 0x000000eff039723e */ /* 0x010fea00000010ff */
[----:B------:R-:W-:Y:S04]  /*3910*/  STS [R192+0x10400], R57 ;  /* 0x01040039c0007388 */ /* 0x000fe80000000800 */
[----:B------:R-:W4:Y:S01]  /*3920*/  MUFU.EX2 R230, R230 ;  /* 0x000000e600e67308 */ /* 0x000f220000000800 */
[----:B------:R4:W-:Y:S01]  /*3930*/  STS [R185+0x12400], R62 ;  /* 0x0124003eb9007388 */ /* 0x0009e20000000800 */
[--C-:B-1----:R-:W-:Y:S02]  /*3940*/  FFMA.FTZ R61, R66, c[0x0][0x23c], -R5.reuse ;  /* 0x00008f00423d7a23 */ /* 0x102fe40000010805 */
[----:B------:R-:W-:Y:S01]  /*3950*/  FFMA.FTZ R5, R67, c[0x0][0x23c], -R5 ;  /* 0x00008f0043057a23 */ /* 0x000fe20000010805 */
[----:B------:R-:W-:Y:S05]  /*3960*/  F2FP.BF16.PACK_AB R67, R236, R235 ;  /* 0x000000ebec43723e */ /* 0x000fea00000010ff */
[----:B------:R-:W1:Y:S10]  /*3970*/  MUFU.EX2 R111, R110 ;  /* 0x0000006e006f7308 */ /* 0x000e740000000800 */
[----:B------:R1:W-:Y:S01]  /*3980*/  MUFU.EX2 R110, R61 ;  /* 0x0000003d006e7308 */ /* 0x0003e20000000800 */
[----:B----4-:R-:W-:Y:S02]  /*3990*/  F2FP.BF16.PACK_AB R56, R230, R229 ;  /* 0x000000e5e638723e */ /* 0x010fe400000010ff */
[----:B------:R-:W-:Y:S03]  /*39a0*/  F2FP.BF16.PACK_AB R62, R252, R251 ;  /* 0x000000fbfc3e723e */ /* 0x000fe600000010ff */
[----:B------:R-:W-:Y:S04]  /*39b0*/  STS [R185+0x12000], R56 ;  /* 0x01200038b9007388 */ /* 0x000fe80000000800 */
[----:B------:R-:W-:Y:S01]  /*39c0*/  MUFU.EX2 R122, R122 ;  /* 0x0000007a007a7308 */ /* 0x000fe20000000800 */
[----:B------:R4:W-:Y:S04]  /*39d0*/  STS [R192+0x12000], R60 ;  /* 0x0120003cc0007388 */ /* 0x0009e80000000800 */
[----:B------:R-:W-:Y:S05]  /*39e0*/  STS [R192+0x12400], R67 ;  /* 0x01240043c0007388 */ /* 0x000fea0000000800 */
[----:B------:R-:W4:Y:S01]  /*39f0*/  MUFU.EX2 R129, R129 ;  /* 0x0000008100817308 */ /* 0x000f220000000800 */
[----:B------:R-:W-:Y:S01]  /*3a00*/  STS [R184+0x10400], R65 ;  /* 0x01040041b8007388 */ /* 0x000fe20000000800 */
[----:B-1----:R-:W-:Y:S05]  /*3a10*/  F2FP.BF16.PACK_AB R61, R242, R241 ;  /* 0x000000f1f23d723e */ /* 0x002fea00000010ff */
[----:B------:R1:W-:Y:S03]  /*3a20*/  STS [R184+0x10000], R61 ;  /* 0x0100003db8007388 */ /* 0x0003e60000000800 */
[----:B------:R-:W-:Y:S01]  /*3a30*/  MUFU.EX2 R130, R130 ;  /* 0x0000008200827308 */ /* 0x000fe20000000800 */
[----:B----4-:R-:W-:Y:S09]  /*3a40*/  F2FP.BF16.PACK_AB R60, R111, R124 ;  /* 0x0000007c6f3c723e */ /* 0x010ff200000010ff */
[----:B------:R-:W4:Y:S01]  /*3a50*/  MUFU.EX2 R131, R131 ;  /* 0x0000008300837308 */ /* 0x000f220000000800 */
[----:B------:R-:W-:Y:S05]  /*3a60*/  F2FP.BF16.PACK_AB R58, R129, R122 ;  /* 0x0000007a813a723e */ /* 0x000fea00000010ff */
[----:B------:R3:W-:Y:S04]  /*3a70*/  STS [R189+0x10000], R58 ;  /* 0x0100003abd007388 */ /* 0x0007e80000000800 */
[----:B------:R-:W4:Y:S01]  /*3a80*/  MUFU.EX2 R248, R248 ;  /* 0x000000f800f87308 */ /* 0x000f220000000800 */
[----:B-1----:R-:W-:Y:S09]  /*3a90*/  F2FP.BF16.PACK_AB R61, R117, R114 ;  /* 0x00000072753d723e */ /* 0x002ff200000010ff */
[----:B------:R-:W-:Y:S01]  /*3aa0*/  MUFU.EX2 R245, R245 ;  /* 0x000000f500f57308 */ /* 0x000fe20000000800 */
[----:B----4-:R-:W-:Y:S05]  /*3ab0*/  F2FP.BF16.PACK_AB R56, R131, R130 ;  /* 0x000000828338723e */ /* 0x010fea00000010ff */
[----:B------:R-:W-:Y:S04]  /*3ac0*/  STS [R189+0x10400], R56 ;  /* 0x01040038bd007388 */ /* 0x000fe80000000800 */
[----:B------:R-:W1:Y:S01]  /*3ad0*/  MUFU.EX2 R246, R246 ;  /* 0x000000f600f67308 */ /* 0x000e620000000800 */
[----:B------:R-:W-:Y:S05]  /*3ae0*/  F2FP.BF16.PACK_AB R57, R248, R247 ;  /* 0x000000f7f839723e */ /* 0x000fea00000010ff */
[----:B------:R4:W-:Y:S04]  /*3af0*/  STS [R184+0x12400], R57 ;  /* 0x01240039b8007388 */ /* 0x0009e80000000800 */
[----:B------:R-:W3:Y:S10]  /*3b00*/  MUFU.EX2 R126, R112 ;  /* 0x00000070007e7308 */ /* 0x000ef40000000800 */
[----:B------:R-:W4:Y:S01]  /*3b10*/  MUFU.EX2 R112, R5 ;  /* 0x0000000500707308 */ /* 0x000f220000000800 */
[----:B-1----:R-:W-:Y:S05]  /*3b20*/  F2FP.BF16.PACK_AB R59, R246, R245 ;  /* 0x000000f5f63b723e */ /* 0x002fea00000010ff */
[----:B------:R1:W-:Y:S04]  /*3b30*/  STS [R184+0x12000], R59 ;  /* 0x0120003bb8007388 */ /* 0x0003e80000000800 */
[----:B------:R-:W-:Y:S01]  /*3b40*/  MUFU.EX2 R118, R14 ;  /* 0x0000000e00767308 */ /* 0x000fe20000000800 */
[----:B------:R-:W-:Y:S01]  /*3b50*/  STS [R189+0x12000], R64 ;  /* 0x01200040bd007388 */ /* 0x000fe20000000800 */
[----:B---3--:R-:W-:Y:S03]  /*3b60*/  F2FP.BF16.PACK_AB R58, R126, R125 ;  /* 0x0000007d7e3a723e */ /* 0x008fe600000010ff */
[----:B------:R-:W-:Y:S05]  /*3b70*/  STS [R189+0x12400], R62 ;  /* 0x0124003ebd007388 */ /* 0x000fea0000000800 */
[----:B------:R-:W3:Y:S01]  /*3b80*/  MUFU.EX2 R119, R13 ;  /* 0x0000000d00777308 */ /* 0x000ee20000000800 */
[----:B------:R-:W-:Y:S01]  /*3b90*/  STS [R188+0x10000], R63 ;  /* 0x0100003fbc007388 */ /* 0x000fe20000000800 */
[----:B----4-:R-:W-:Y:S03]  /*3ba0*/  F2FP.BF16.PACK_AB R57, R112, R110 ;  /* 0x0000006e7039723e */ /* 0x010fe600000010ff */
[----:B------:R-:W-:Y:S04]  /*3bb0*/  STS [R188+0x10400], R61 ;  /* 0x0104003dbc007388 */ /* 0x000fe80000000800 */
[----:B------:R-:W-:Y:S01]  /*3bc0*/  STS [R187+0x10000], R60 ;  /* 0x0100003cbb007388 */ /* 0x000fe20000000800 */
[----:B------:R-:W-:Y:S03]  /*3bd0*/  MUFU.EX2 R120, R15 ;  /* 0x0000000f00787308 */ /* 0x000fe60000000800 */
[----:B------:R-:W-:Y:S07]  /*3be0*/  STS [R187+0x10400], R57 ;  /* 0x01040039bb007388 */ /* 0x000fee0000000800 */
[----:B------:R-:W1:Y:S01]  /*3bf0*/  MUFU.EX2 R109, R9 ;  /* 0x00000009006d7308 */ /* 0x000e620000000800 */
[----:B---3--:R-:W-:Y:S05]  /*3c00*/  F2FP.BF16.PACK_AB R17, R119, R118 ;  /* 0x000000767711723e */ /* 0x008fea00000010ff */
[----:B------:R-:W-:Y:S04]  /*3c10*/  STS [R188+0x12000], R17 ;  /* 0x01200011bc007388 */ /* 0x000fe80000000800 */
[----:B------:R-:W3:Y:S01]  /*3c20*/  MUFU.EX2 R116, R7 ;  /* 0x0000000700747308 */ /* 0x000ee20000000800 */
[----:B-1----:R-:W-:Y:S05]  /*3c30*/  F2FP.BF16.PACK_AB R59, R109, R120 ;  /* 0x000000786d3b723e */ /* 0x002fea00000010ff */
[----:B------:R-:W-:Y:S04]  /*3c40*/  STS [R188+0x12400], R59 ;  /* 0x0124003bbc007388 */ /* 0x000fe80000000800 */
[----:B------:R-:W-:Y:S01]  /*3c50*/  STS [R187+0x12000], R58 ;  /* 0x0120003abb007388 */ /* 0x000fe20000000800 */
[----:B---3--:R-:W-:Y:S05]  /*3c60*/  F2FP.BF16.PACK_AB R56, R116, R127 ;  /* 0x0000007f7438723e */ /* 0x008fea00000010ff */
[----:B------:R-:W-:Y:S04]  /*3c70*/  STS [R187+0x12400], R56 ;  /* 0x01240038bb007388 */ /* 0x000fe80000000800 */
[----:B------:R-:W1:Y:S08]  /*3c80*/  LDSM.16.M88.4 R64, [R2+0x4000] ;  /* 0x004000000240783b */ /* 0x000e700000000200 */
[----:B------:R-:W3:Y:S08]  /*3c90*/  LDSM.16.M88.4 R60, [R2+0x5000] ;  /* 0x00500000023c783b */ /* 0x000ef00000000200 */
[----:B------:R-:W4:Y:S08]  /*3ca0*/  LDSM.16.M88.4 R100, [R0+0x4000] ;  /* 0x004000000064783b */ /* 0x000f300000000200 */
[----:B------:R-:W2:Y:S01]  /*3cb0*/  LDSM.16.M88.4 R104, [R0+0x5000] ;  /* 0x005000000068783b */ /* 0x000ea20000000200 */
[-C--:B-1----:R-:W-:Y:S08]  /*3cc0*/  HMMA.16816.F32.BF16 R4, R64, R132.reuse, RZ ;  /* 0x000000844004723c */ /* 0x082ff000000418ff */
[C---:B---3--:R-:W-:Y:S08]  /*3cd0*/  HMMA.16816.F32.BF16 R8, R60.reuse, R132, RZ ;  /* 0x000000843c08723c */ /* 0x048ff000000418ff */
        /* <DEDUP_REMOVED lines=14> */
[-C--:B----4-:R-:W-:Y:S08]  /*3dc0*/  HMMA.16816.F32.BF16 R4, R100, R148.reuse, R4 ;  /* 0x000000946404723c */ /* 0x090ff00000041804 */
[C---:B--2---:R-:W-:Y:S08]  /*3dd0*/  HMMA.16816.F32.BF16 R8, R104.reuse, R148, R8 ;  /* 0x000000946808723c */ /* 0x044ff00000041808 */
[-C--:B------:R-:W-:Y:S08]  /*3de0*/  HMMA.16816.F32.BF16 R12, R104, R150.reuse, R12 ;  /* 0x00000096680c723c */ /* 0x080ff0000004180c */
[----:B------:R-:W-:Y:S01]  /*3df0*/  FADD.FTZ R5, -R123, R5 ;  /* 0x000000057b057221 */ /* 0x000fe20000010100 */
[C---:B------:R-:W-:Y:S03]  /*3e00*/  HMMA.16816.F32.BF16 R16, R100.reuse, R150, R16 ;  /* 0x000000966410723c */ /* 0x040fe60000041810 */
[----:B------:R-:W-:Y:S02]  /*3e10*/  FMUL.FTZ R210, R210, R5 ;  /* 0x00000005d2d27220 */ /* 0x000fe40000410000 */
[C---:B------:R-:W-:Y:S02]  /*3e20*/  FADD.FTZ R6, -R121.reuse, R6 ;  /* 0x0000000679067221 */ /* 0x040fe40000010100 */
[----:B------:R-:W-:Y:S01]  /*3e30*/  FADD.FTZ R7, -R121, R7 ;  /* 0x0000000779077221 */ /* 0x000fe20000010100 */
[-C--:B------:R-:W-:Y:S01]  /*3e40*/  HMMA.16816.F32.BF16 R20, R100, R152.reuse, R20 ;  /* 0x000000986414723c */ /* 0x080fe20000041814 */
[----:B------:R-:W-:Y:S03]  /*3e50*/  FMUL.FTZ R211, R211, R6 ;  /* 0x00000006d3d37220 */ /* 0x000fe60000410000 */
[----:B------:R-:W-:Y:S02]  /*3e60*/  FMUL.FTZ R212, R212, R7 ;  /* 0x00000007d4d47220 */ /* 0x000fe40000410000 */
[C---:B------:R-:W-:Y:S02]  /*3e70*/  FADD.FTZ R9, -R115.reuse, R9 ;  /* 0x0000000973097221 */ /* 0x040fe40000010100 */
[----:B------:R-:W-:Y:S01]  /*3e80*/  FADD.FTZ R13, -R115, R13 ;  /* 0x0000000d730d7221 */ /* 0x000fe20000010100 */
[C---:B------:R-:W-:Y:S03]  /*3e90*/  HMMA.16816.F32.BF16 R24, R104.reuse, R152, R24 ;  /* 0x000000986818723c */ /* 0x040fe60000041818 */
[C---:B------:R-:W-:Y:S02]  /*3ea0*/  FADD.FTZ R10, -R128.reuse, R10 ;  /* 0x0000000a800a7221 */ /* 0x040fe40000010100 */
[----:B------:R-:W-:Y:S02]  /*3eb0*/  FADD.FTZ R11, -R128, R11 ;  /* 0x0000000b800b7221 */ /* 0x000fe40000010100 */
[----:B------:R-:W-:Y:S01]  /*3ec0*/  FADD.FTZ R17, -R123, R17 ;  /* 0x000000117b117221 */ /* 0x000fe20000010100 */
[-C--:B------:R-:W-:Y:S01]  /*3ed0*/  HMMA.16816.F32.BF16 R28, R104, R154.reuse, R28 ;  /* 0x0000009a681c723c */ /* 0x080fe2000004181c */
[C---:B------:R-:W-:Y:S03]  /*3ee0*/  FADD.FTZ R18, -R121.reuse, R18 ;  /* 0x0000001279127221 */ /* 0x040fe60000010100 */
[----:B------:R-:W-:Y:S02]  /*3ef0*/  FMUL.FTZ R222, R222, R17 ;  /* 0x00000011dede7220 */ /* 0x000fe40000410000 */
[----:B------:R-:W-:Y:S02]  /*3f00*/  FADD.FTZ R19, -R121, R19 ;  /* 0x0000001379137221 */ /* 0x000fe40000010100 */
[----:B------:R-:W-:Y:S01]  /*3f10*/  FADD.FTZ R5, -R123, R20 ;  /* 0x000000147b057221 */ /* 0x000fe20000010100 */
[C---:B------:R-:W-:Y:S03]  /*3f20*/  HMMA.16816.F32.BF16 R32, R100.reuse, R154, R32 ;  /* 0x0000009a6420723c */ /* 0x040fe60000041820 */
[----:B------:R-:W-:Y:S02]  /*3f30*/  FADD.FTZ R22, -R121, R22 ;  /* 0x0000001679167221 */ /* 0x000fe40000010100 */
[----:B------:R-:W-:Y:S02]  /*3f40*/  FMUL.FTZ R225, R225, R5 ;  /* 0x00000005e1e17220 */ /* 0x000fe40000410000 */
[----:B------:R-:W-:Y:S01]  /*3f50*/  FMUL.FTZ R227, R227, R22 ;  /* 0x00000016e3e37220 */ /* 0x000fe20000410000 */
[-C--:B------:R-:W-:Y:S01]  /*3f60*/  HMMA.16816.F32.BF16 R36, R100, R156.reuse, R36 ;  /* 0x0000009c6424723c */ /* 0x080fe20000041824 */
[----:B------:R-:W-:Y:S03]  /*3f70*/  FADD.FTZ R22, -R115, R8 ;  /* 0x0000000873167221 */ /* 0x000fe60000010100 */
[----:B------:R-:W-:Y:S02]  /*3f80*/  FADD.FTZ R21, -R123, R21 ;  /* 0x000000157b157221 */ /* 0x000fe40000010100 */
[----:B------:R-:W-:Y:S02]  /*3f90*/  FMUL.FTZ R213, R213, R22 ;  /* 0x00000016d5d57220 */ /* 0x000fe40000410000 */
[----:B------:R-:W-:Y:S01]  /*3fa0*/  FADD.FTZ R22, -R115, R24 ;  /* 0x0000001873167221 */ /* 0x000fe20000010100 */
[C---:B------:R-:W-:Y:S03]  /*3fb0*/  HMMA.16816.F32.BF16 R40, R104.reuse, R156, R40 ;  /* 0x0000009c6828723c */ /* 0x040fe60000041828 */
[----:B------:R-:W-:Y:S02]  /*3fc0*/  FMUL.FTZ R223, R223, R18 ;  /* 0x00000012dfdf7220 */ /* 0x000fe40000410000 */
[----:B------:R-:W-:Y:S02]  /*3fd0*/  FMUL.FTZ R224, R224, R19 ;  /* 0x00000013e0e07220 */ /* 0x000fe40000410000 */
[----:B------:R-:W-:Y:S01]  /*3fe0*/  FADD.FTZ R34, -R121, R34 ;  /* 0x0000002279227221 */ /* 0x000fe20000010100 */
[-C--:B------:R-:W-:Y:S01]  /*3ff0*/  HMMA.16816.F32.BF16 R44, R104, R158.reuse, R44 ;  /* 0x0000009e682c723c */ /* 0x080fe2000004182c */
[----:B------:R-:W-:Y:S03]  /*4000*/  FADD.FTZ R17, -R123, R32 ;  /* 0x000000207b117221 */ /* 0x000fe60000010100 */
[----:B------:R-:W-:Y:S02]  /*4010*/  FMUL.FTZ R239, R239, R34 ;  /* 0x00000022efef7220 */ /* 0x000fe40000410000 */
[----:B------:R-:W-:Y:S02]  /*4020*/  FADD.FTZ R34, -R115, R12 ;  /* 0x0000000c73227221 */ /* 0x000fe40000010100 */
        /* <DEDUP_REMOVED lines=9> */
[C---:B------:R-:W-:Y:S01]  /*40c0*/  FADD.FTZ R23, -R121.reuse, R23 ;  /* 0x0000001779177221 */ /* 0x040fe20000010100 */
[C---:B------:R-:W-:Y:S03]  /*40d0*/  HMMA.16816.F32.BF16 R56, R104.reuse, R160, R56 ;  /* 0x000000a06838723c */ /* 0x040fe60000041838 */
[C---:B------:R-:W-:Y:S02]  /*40e0*/  FADD.FTZ R35, -R121.reuse, R35 ;  /* 0x0000002379237221 */ /* 0x040fe40000010100 */
[----:B------:R-:W-:Y:S02]  /*40f0*/  FADD.FTZ R38, -R121, R38 ;  /* 0x0000002679267221 */ /* 0x000fe40000010100 */
[C---:B------:R-:W-:Y:S01]  /*4100*/  FADD.FTZ R17, -R123.reuse, R48 ;  /* 0x000000307b117221 */ /* 0x040fe20000010100 */
[-C--:B------:R-:W-:Y:S01]  /*4110*/  HMMA.16816.F32.BF16 R60, R104, R162.reuse, R60 ;  /* 0x000000a2683c723c */ /* 0x080fe2000004183c */
[----:B------:R-:W-:Y:S03]  /*4120*/  FADD.FTZ R49, -R123, R49 ;  /* 0x000000317b317221 */ /* 0x000fe60000010100 */
[C---:B------:R-:W-:Y:S02]  /*4130*/  FADD.FTZ R39, -R121.reuse, R39 ;  /* 0x0000002779277221 */ /* 0x040fe40000010100 */
[----:B------:R-:W-:Y:S02]  /*4140*/  FADD.FTZ R6, -R121, R51 ;  /* 0x0000003379067221 */ /* 0x000fe40000010100 */
[C---:B------:R-:W-:Y:S01]  /*4150*/  FADD.FTZ R5, -R123.reuse, R52 ;  /* 0x000000347b057221 */ /* 0x040fe20000010100 */
[----:B------:R-:W-:Y:S03]  /*4160*/  HMMA.16816.F32.BF16 R64, R100, R162, R64 ;  /* 0x000000a26440723c */ /* 0x000fe60000041840 */
[C---:B------:R-:W-:Y:S02]  /*4170*/  FADD.FTZ R106, -R123.reuse, R4 ;  /* 0x000000047b6a7221 */ /* 0x040fe40000010100 */
[C---:B------:R-:W-:Y:S02]  /*4180*/  FADD.FTZ R105, -R123.reuse, R16 ;  /* 0x000000107b697221 */ /* 0x040fe40000010100 */
[----:B------:R-:W-:Y:S02]  /*4190*/  FADD.FTZ R53, -R123, R53 ;  /* 0x000000357b357221 */ /* 0x000fe40000010100 */
[C---:B------:R-:W-:Y:S03]  /*41a0*/  FADD.FTZ R7, -R121.reuse, R54 ;  /* 0x0000003679077221 */ /* 0x040fe60000010100 */
[----:B------:R-:W-:Y:S02]  /*41b0*/  FADD.FTZ R18, -R121, R55 ;  /* 0x0000003779127221 */ /* 0x000fe40000010100 */
[C---:B------:R-:W-:Y:S02]  /*41c0*/  FADD.FTZ R25, -R115.reuse, R25 ;  /* 0x0000001973197221 */ /* 0x040fe40000010100 */
[----:B------:R-:W-:Y:S02]  /*41d0*/  FADD.FTZ R29, -R115, R29 ;  /* 0x0000001d731d7221 */ /* 0x000fe40000010100 */
[----:B------:R-:W-:Y:S02]  /*41e0*/  FMUL.FTZ R229, R229, R22 ;  /* 0x00000016e5e57220 */ /* 0x000fe40000410000 */
[----:B------:R-:W-:Y:S02]  /*41f0*/  FMUL.FTZ R233, R233, R34 ;  /* 0x00000022e9e97220 */ /* 0x000fe40000410000 */
[----:B------:R-:W-:Y:S02]  /*4200*/  FADD.FTZ R22, -R115, R40 ;  /* 0x0000002873167221 */ /* 0x000fe40000010100 */
[C---:B------:R-:W-:Y:S02]  /*4210*/  FADD.FTZ R64, -R123.reuse, R64 ;  /* 0x000000407b407221 */ /* 0x040fe40000010100 */
[----:B------:R-:W-:Y:S02]  /*4220*/  FADD.FTZ R123, -R123, R65 ;  /* 0x000000417b7b7221 */ /* 0x000fe40000010100 */
[----:B------:R-:W-:Y:S02]  /*4230*/  FMUL.FTZ R65, R178, R5 ;  /* 0x00000005b2417220 */ /* 0x000fe40000410000 */
        /* <DEDUP_REMOVED lines=71> */
[----:B------:R-:W-:Y:S01]  /*46b0*/  FMUL.FTZ R63, R116, R63 ;  /* 0x0000003f743f7220 */ /* 0x000fe20000410000 */
[----:B------:R-:W-:-:S05]  /*46c0*/  @!P2 BRA `(.L_x_50) ;  /* 0x000001200000a947 */ /* 0x000fca0003800000 */
[----:B------:R-:W-:Y:S01]  /*46d0*/  IMAD.MOV.U32 R9, RZ, RZ, c[0x0][0x190] ;  /* 0x00006400ff097624 */ /* 0x000fe200078e00ff */
[----:B------:R-:W-:Y:S03]  /*46e0*/  ULOP3.LUT UR8, UR4, 0x1, URZ, 0xc0, !UPT ;  /* 0x0000000104087892 */ /* 0x000fe6000f8ec03f */
[----:B------:R-:W-:Y:S01]  /*46f0*/  IMAD.U32 R7, R9, -0x80, RZ ;  /* 0xffffff8009077824 */ /* 0x000fe200078e00ff */
[----:B------:R-:W-:Y:S04]  /*4700*/  UISETP.NE.U32.AND UP0, UPT, UR8, 0x1, UPT ;  /* 0x000000010800788c */ /* 0x000fe8000bf05070 */
[----:B------:R-:W-:Y:S01]  /*4710*/  USEL UR8, UR54, 0x2000, !UP0 ;  /* 0x0000200036087887 */ /* 0x000fe2000c000000 */
[C---:B------:R-:W-:Y:S04]  /*4720*/  LEA R206, P0, R7.reuse, R206, 0x1 ;  /* 0x000000ce07ce7211 */ /* 0x040fe800078008ff */
[----:B------:R-:W-:Y:S01]  /*4730*/  LEA.HI.X.SX32 R207, R7, R207, 0x1, P0 ;  /* 0x000000cf07cf7211 */ /* 0x000fe200000f0eff */
[----:B------:R-:W-:Y:S01]  /*4740*/  IMAD.MOV.U32 R7, RZ, RZ, c[0x0][0x194] ;  /* 0x00006500ff077624 */ /* 0x000fe200078e00ff */
[C---:B------:R-:W-:Y:S02]  /*4750*/  LEA R8, P0, R9.reuse, R206, 0x7 ;  /* 0x000000ce09087211 */ /* 0x040fe400078038ff */
[----:B------:R-:W-:Y:S02]  /*4760*/  IADD3 R202, R202, UR8, RZ ;  /* 0x00000008caca7c10 */ /* 0x000fe4000fffe0ff */
[----:B------:R-:W-:Y:S02]  /*4770*/  LEA.HI.X R9, R9, R207, R7, 0x7, P0 ;  /* 0x000000cf09097211 */ /* 0x000fe400000f3c07 */
[----:B------:R-:W-:Y:S01]  /*4780*/  IADD3 R168, R168, UR8, RZ ;  /* 0x00000008a8a87c10 */ /* 0x000fe2000fffe0ff */
[----:B------:R-:W-:Y:S01]  /*4790*/  @!PT LDS RZ, [RZ] ;  /* 0x00000000fffff984 */ /* 0x000fe20000000800 */
[----:B------:R-:W-:Y:S01]  /*47a0*/  @!PT LDS RZ, [RZ] ;  /* 0x00000000fffff984 */ /* 0x000fe20000000800 */
[----:B------:R-:W-:Y:S01]  /*47b0*/  @!PT LDS RZ, [RZ] ;  /* 0x00000000fffff984 */ /* 0x000fe20000000800 */
[----:B------:R1:W-:Y:S04]  /*47c0*/  LDGSTS.E.BYPASS.LTC128B.128 [R202], [R206.64] ;  /* 0x00000000ceca7fae */ /* 0x0003e8000b901d46 */
[----:B------:R1:W-:Y:S04]  /*47d0*/  LDGSTS.E.BYPASS.LTC128B.128 [R202+0x1000], [R8.64] ;  /* 0x0100000008ca7fae */ /* 0x0003e8000b901d46 */
[----:B------:R-:W0:Y:S02]  /*47e0*/  LDGDEPBAR ;  /* 0x00000000000079af */ /* 0x000e240000000000 */
.L_x_50:
[----:B------:R-:W-:Y:S01]  /*47f0*/  F2FP.BF16.PACK_AB R210, R210, R203 ;  /* 0x000000cbd2d2723e */ /* 0x000fe200000010ff */
[----:B------:R-:W-:Y:S01]  /*4800*/  IMAD.SHL.U32 R52, R176, 0x2, RZ ;  /* 0x00000002b0347824 */ /* 0x000fe200078e00ff */
        /* <DEDUP_REMOVED lines=63> */
[----:B------:R-:W-:Y:S06]  /*4c00*/  BAR.SYNC.DEFER_BLOCKING 0x0 ;  /* 0x0000000000007b1d */ /* 0x000fec0000010000 */
[----:B------:R-:W-:Y:S04]  /*4c10*/  LDSM.16.MT88.4 R4, [R173+0x10000] ;  /* 0x01000000ad04783b */ /* 0x000fe80000004200 */
[----:B-1----:R-:W1:Y:S04]  /*4c20*/  LDSM.16.MT88.4 R8, [R52+0x4000] ;  /* 0x004000003408783b */ /* 0x002e680000004200 */
        /* <DEDUP_REMOVED lines=56> */
[----:B------:R-:W-:Y:S02]  /*4fb0*/  IMAD.MOV.U32 R7, RZ, RZ, c[0x0][0x370] ;  /* 0x0000dc00ff077624 */ /* 0x000fe400078e00ff */
[----:B------:R-:W-:Y:S02]  /*4fc0*/  IMAD.SHL.U32 R9, R182, 0x2, RZ ;  /* 0x00000002b6097824 */ /* 0x000fe400078e00ff */
[----:B------:R-:W-:Y:S05]  /*4fd0*/  IMAD.U32 R5, R7, -0x80, RZ ;  /* 0xffffff8007057824 */ /* 0x000fea00078e00ff */
[C---:B------:R-:W-:Y:S04]  /*4fe0*/  LEA R204, P0, R5.reuse, R204, 0x1 ;  /* 0x000000cc05cc7211 */ /* 0x040fe800078008ff */
[----:B------:R-:W-:Y:S01]  /*4ff0*/  LEA.HI.X.SX32 R205, R5, R205, 0x1, P0 ;  /* 0x000000cd05cd7211 */ /* 0x000fe200000f0eff */
[----:B------:R-:W-:Y:S01]  /*5000*/  IMAD.MOV.U32 R5, RZ, RZ, c[0x0][0x374] ;  /* 0x0000dd00ff057624 */ /* 0x000fe200078e00ff */
[C---:B------:R-:W-:Y:S03]  /*5010*/  LEA R10, P0, R7.reuse, R204, 0x7 ;  /* 0x000000cc070a7211 */ /* 0x040fe600078038ff */
[----:B------:R-:W-:Y:S01]  /*5020*/  @!PT LDS RZ, [RZ] ;  /* 0x00000000fffff984 */ /* 0x000fe20000000800 */
[----:B------:R-:W-:Y:S01]  /*5030*/  @!PT LDS RZ, [RZ] ;  /* 0x00000000fffff984 */ /* 0x000fe20000000800 */
[----:B------:R-:W-:Y:S01]  /*5040*/  @!PT LDS RZ, [RZ] ;  /* 0x00000000fffff984 */ /* 0x000fe20000000800 */
[----:B------:R1:W-:Y:S01]  /*5050*/  LDGSTS.E.BYPASS.LTC128B.128 [R9+0x4000], [R204.64] ;  /* 0x04000000cc097fae */ /* 0x0003e2000b901d46 */
[----:B------:R-:W-:Y:S05]  /*5060*/  LEA.HI.X R11, R7, R205, R5, 0x7, P0 ;  /* 0x000000cd070b7211 */ /* 0x000fea00000f3c05 */
[----:B------:R1:W-:Y:S04]  /*5070*/  LDGSTS.E.BYPASS.LTC128B.128 [R9+0x5000], [R10.64] ;  /* 0x050000000a097fae */ /* 0x0003e8000b901d46 */
[----:B------:R-:W0:Y:S02]  /*5080*/  LDGDEPBAR ;  /* 0x00000000000079af */ /* 0x000e240000000000 */
.L_x_51:
[----:B------:R-:W-:Y:S01]  /*5090*/  LDSM.16.M88.4 R20, [R172] ;  /* 0x00000000ac14783b */ /* 0x000fe20000000200 */
[----:B------:R-:W-:Y:S02]  /*50a0*/  ULOP3.LUT UR8, UR4, 0x1, URZ, 0xc0, !UPT ;  /* 0x0000000104087892 */ /* 0x000fe4000f8ec03f */
[----:B------:R-:W-:Y:S01]  /*50b0*/  UISETP.GT.AND UP2, UPT, UR4, UR13, UPT ;  /* 0x0000000d0400728c */ /* 0x000fe2000bf44270 */
[----:B------:R-:W2:Y:S01]  /*50c0*/  LDSM.16.MT88.4 R16, [R52+0x6000] ;  /* 0x006000003410783b */ /* 0x000ea20000004200 */
[----:B------:R-:W-:Y:S02]  /*50d0*/  UISETP.NE.U32.AND UP0, UPT, UR8, 0x1, UPT ;  /* 0x000000010800788c */ /* 0x000fe4000bf05070 */
[----:B------:R-:W-:Y:S01]  /*50e0*/  UIADD3 UR4, UR4, -0x1, URZ ;  /* 0xffffffff04047890 */ /* 0x000fe2000fffe03f */
[----:B------:R-:W3:Y:S04]  /*50f0*/  LDSM.16.M88.4 R12, [R172+0x2000] ;  /* 0x00200000ac0c783b */ /* 0x000ee80000000200 */
[----:B------:R-:W-:Y:S04]  /*5100*/  LDSM.16.M88.4 R24, [R171] ;  /* 0x00000000ab18783b */ /* 0x000fe80000000200 */
[----:B------:R-:W4:Y:S04]  /*5110*/  LDSM.16.MT88.4 R28, [R52+0x6400] ;  /* 0x00640000341c783b */ /* 0x000f280000004200 */
[----:B------:R-:W1:Y:S04]  /*5120*/  LDSM.16.M88.4 R32, [R166] ;  /* 0x00000000a620783b */ /* 0x000e680000000200 */
[----:B------:R-:W-:Y:S04]  /*5130*/  LDSM.16.M88.4 R36, [R170] ;  /* 0x00000000aa24783b */ /* 0x000fe80000000200 */
[----:B------:R-:W1:Y:S04]  /*5140*/  LDSM.16.MT88.4 R40, [R52+0x6800] ;  /* 0x006800003428783b */ /* 0x000e680000004200 */
[----:B------:R-:W1:Y:S04]  /*5150*/  LDSM.16.M88.4 R44, [R170+0x2000] ;  /* 0x00200000aa2c783b */ /* 0x000e680000000200 */
[----:B------:R-:W-:Y:S01]  /*5160*/  LDSM.16.MT88.4 R48, [R52+0x6c00] ;  /* 0x006c00003430783b */ /* 0x000fe20000004200 */
[-C--:B--2---:R-:W-:Y:S08]  /*5170*/  HMMA.16816.F32.BF16 R4, R20, R16.reuse, RZ ;  /* 0x000000101404723c */ /* 0x084ff000000418ff */
[C---:B-1-3--:R-:W-:Y:S08]  /*5180*/  HMMA.16816.F32.BF16 R8, R12.reuse, R16, RZ ;  /* 0x000000100c08723c */ /* 0x04aff000000418ff */
[-C--:B------:R-:W-:Y:S08]  /*5190*/  HMMA.16816.F32.BF16 R12, R12, R18.reuse, RZ ;  /* 0x000000120c0c723c */ /* 0x080ff000000418ff */
[----:B------:R-:W-:Y:S01]  /*51a0*/  HMMA.16816.F32.BF16 R16, R20, R18, RZ ;  /* 0x000000121410723c */ /* 0x000fe200000418ff */
[----:B------:R-:W1:Y:S07]  /*51b0*/  LDSM.16.M88.4 R20, [R165] ;  /* 0x00000000a514783b */ /* 0x000e6e0000000200 */
[-C--:B----4-:R-:W-:Y:S08]  /*51c0*/  HMMA.16816.F32.BF16 R4, R24, R28.reuse, R4 ;  /* 0x0000001c1804723c */ /* 0x090ff00000041804 */
[C---:B------:R-:W-:Y:S08]  /*51d0*/  HMMA.16816.F32.BF16 R8, R32.reuse, R28, R8 ;  /* 0x0000001c2008723c */ /* 0x040ff00000041808 */
[-C--:B------:R-:W-:Y:S01]  /*51e0*/  HMMA.16816.F32.BF16 R12, R32, R30.reuse, R12 ;  /* 0x0000001e200c723c */ /* 0x080fe2000004180c */
[----:B------:R-:W2:Y:S07]  /*51f0*/  LDSM.16.M88.4 R32, [R165+0x2000] ;  /* 0x00200000a520783b */ /* 0x000eae0000000200 */
[----:B------:R-:W-:Y:S01]  /*5200*/  HMMA.16816.F32.BF16 R16, R24, R30, R16 ;  /* 0x0000001e1810723c */ /* 0x000fe20000041810 */
[----:B------:R-:W-:Y:S04]  /*5210*/  LDSM.16.M88.4 R24, [R172+0x4000] ;  /* 0x00400000ac18783b */ /* 0x000fe80000000200 */
[----:B------:R-:W3:Y:S03]  /*5220*/  LDSM.16.MT88.4 R28, [R52+0x7000] ;  /* 0x00700000341c783b */ /* 0x000ee60000004200 */
        /* <DEDUP_REMOVED lines=8> */
[C---:B--2---:R-:W-:Y:S08]  /*52b0*/  HMMA.16816.F32.BF16 R8, R32.reuse, R48, R8 ;  /* 0x000000302008723c */ /* 0x044ff00000041808 */
[-C--:B------:R-:W-:Y:S01]  /*52c0*/  HMMA.16816.F32.BF16 R12, R32, R50.reuse, R12 ;  /* 0x00000032200c723c */ /* 0x080fe2000004180c */
[----:B------:R-:W1:Y:S07]  /*52d0*/  LDSM.16.M88.4 R32, [R3] ;  /* 0x000000000320783b */ /* 0x000e6e0000000200 */
[----:B------:R-:W-:Y:S01]  /*52e0*/  HMMA.16816.F32.BF16 R16, R20, R50, R16 ;  /* 0x000000321410723c */ /* 0x000fe20000041810 */
[----:B------:R-:W-:Y:S04]  /*52f0*/  LDSM.16.M88.4 R20, [R170+0x4000] ;  /* 0x00400000aa14783b */ /* 0x000fe80000000200 */
[----:B------:R-:W2:Y:S03]  /*5300*/  LDSM.16.MT88.4 R48, [R52+0x7800] ;  /* 0x007800003430783b */ /* 0x000ea60000004200 */
[-C--:B---3--:R-:W-:Y:S08]  /*5310*/  HMMA.16816.F32.BF16 R4, R24, R28.reuse, R4 ;  /* 0x0000001c1804723c */ /* 0x088ff00000041804 */
[C---:B----4-:R-:W-:Y:S08]  /*5320*/  HMMA.16816.F32.BF16 R8, R44.reuse, R28, R8 ;  /* 0x0000001c2c08723c */ /* 0x050ff00000041808 */
[-C--:B------:R-:W-:Y:S01]  /*5330*/  HMMA.16816.F32.BF16 R12, R44, R30.reuse, R12 ;  /* 0x0000001e2c0c723c */ /* 0x080fe2000004180c */
[----:B------:R-:W3:Y:S07]  /*5340*/  LDSM.16.M88.4 R44, [R170+0x6000] ;  /* 0x00600000aa2c783b */ /* 0x000eee0000000200 */
[----:B------:R-:W-:Y:S01]  /*5350*/  HMMA.16816.F32.BF16 R16, R24, R30, R16 ;  /* 0x0000001e1810723c */ /* 0x000fe20000041810 */
[----:B------:R-:W-:Y:S04]  /*5360*/  LDSM.16.MT88.4 R28, [R52+0x7c00] ;  /* 0x007c0000341c783b */ /* 0x000fe80000004200 */
[----:B------:R-:W4:Y:S03]  /*5370*/  LDSM.16.M88.4 R24, [R165+0x4000] ;  /* 0x00400000a518783b */ /* 0x000f260000000200 */
[-C--:B------:R-:W-:Y:S08]  /*5380*/  HMMA.16816.F32.BF16 R4, R36, R40.reuse, R4 ;  /* 0x000000282404723c */ /* 0x080ff00000041804 */
[C---:B-1----:R-:W-:Y:S07]  /*5390*/  HMMA.16816.F32.BF16 R8, R32.reuse, R40, R8 ;  /* 0x000000282008723c */ /* 0x042fee0000041808 */
[----:B------:R-:W-:Y:S01]  /*53a0*/  IMAD.U32 R41, RZ, RZ, UR26 ;  /* 0x0000001aff297e24 */ /* 0x000fe2000f8e00ff */
[-C--:B------:R-:W-:Y:S01]  /*53b0*/  HMMA.16816.F32.BF16 R12, R32, R42.reuse, R12 ;  /* 0x0000002a200c723c */ /* 0x080fe2000004180c */
[----:B------:R-:W1:Y:S07]  /*53c0*/  LDSM.16.M88.4 R32, [R165+0x6000] ;  /* 0x00600000a520783b */ /* 0x000e6e0000000200 */
[----:B------:R-:W-:Y:S07]  /*53d0*/  HMMA.16816.F32.BF16 R16, R36, R42, R16 ;  /* 0x0000002a2410723c */ /* 0x000fee0000041810 */
[----:B------:R-:W-:Y:S01]  /*53e0*/  @P2 IADD3 R36, P0, R193, UR10, RZ ;  /* 0x0000000ac1242c10 */ /* 0x000fe2000ff1e0ff */
[-C--:B--2---:R-:W-:Y:S01]  /*53f0*/  HMMA.16816.F32.BF16 R4, R20, R48.reuse, R4 ;  /* 0x000000301404723c */ /* 0x084fe20000041804 */
[----:B------:R-:W-:Y:S01]  /*5400*/  IMAD.U32 R39, RZ, RZ, UR25 ;  /* 0x00000019ff277e24 */ /* 0x000fe2000f8e00ff */
[----:B------:R-:W-:Y:S03]  /*5410*/  @UP3 UIADD3 UR10, UP1, UR10, -0x200, URZ ;  /* 0xfffffe000a0a3890 */ /* 0x000fe6000ff3e03f */
[----:B------:R-:W-:Y:S01]  /*5420*/  @P2 IADD3.X R37, R179, UR9, RZ, P0, !PT ;  /* 0x00000009b3252c10 */ /* 0x000fe200087fe4ff */
[----:B------:R-:W-:Y:S02]  /*5430*/  @UP3 UIADD3.X UR9, UR9, -0x1, URZ, UP1, !UPT ;  /* 0xffffffff09093890 */ /* 0x000fe40008ffe43f */
[C---:B---3--:R-:W-:Y:S02]  /*5440*/  HMMA.16816.F32.BF16 R8, R44.reuse, R48, R8 ;  /* 0x000000302c08723c */ /* 0x048fe40000041808 */
[----:B------:R2:W5:Y:S04]  /*5450*/  @P2 LDG.E R201, [R36.64] ;  /* 0x0000000624c92981 */ /* 0x000568000c1e1900 */
[----:B------:R2:W5:Y:S02]  /*5460*/  @P2 LDG.E R200, [R36.64+0x20] ;  /* 0x0000200624c82981 */ /* 0x000564000c1e1900 */
[-C--:B------:R-:W-:Y:S02]  /*5470*/  HMMA.16816.F32.BF16 R12, R44, R50.reuse, R12 ;  /* 0x000000322c0c723c */ /* 0x080fe4000004180c */
[----:B------:R2:W5:Y:S04]  /*5480*/  @P2 LDG.E R199, [R36.64+0x100] ;  /* 0x0001000624c72981 */ /* 0x000568000c1e1900 */
[----:B------:R2:W5:Y:S02]  /*5490*/  @P2 LDG.E R198, [R36.64+0x120] ;  /* 0x0001200624c62981 */ /* 0x000564000c1e1900 */
[----:B------:R-:W-:Y:S02]  /*54a0*/  HMMA.16816.F32.BF16 R16, R20, R50, R16 ;  /* 0x000000321410723c */ /* 0x000fe40000041810 */
[----:B------:R-:W-:Y:S06]  /*54b0*/  LDSM.16.MT88.4 R20, [R173+0xc000] ;  /* 0x00c00000ad14783b */ /* 0x000fec0000004200 */
[-C--:B----4-:R-:W-:Y:S08]  /*54c0*/  HMMA.16816.F32.BF16 R4, R24, R28.reuse, R4 ;  /* 0x0000001c1804723c */ /* 0x090ff00000041804 */
[C---:B-1----:R-:W-:Y:S07]  /*54d0*/  HMMA.16816.F32.BF16 R8, R32.reuse, R28, R8 ;  /* 0x0000001c2008723c */ /* 0x042fee0000041808 */
[----:B------:R-:W-:Y:S01]  /*54e0*/  IMAD.U32 R29, RZ, RZ, UR28 ;  /* 0x0000001cff1d7e24 */ /* 0x000fe2000f8e00ff */
[-C--:B------:R-:W-:Y:S01]  /*54f0*/  HMMA.16816.F32.BF16 R12, R32, R30.reuse, R12 ;  /* 0x0000001e200c723c */ /* 0x080fe2000004180c */
[----:B--2---:R-:W-:Y:S06]  /*5500*/  IMAD.U32 R37, RZ, RZ, UR21 ;  /* 0x00000015ff257e24 */ /* 0x004fec000f8e00ff */
[----:B------:R-:W-:Y:S01]  /*5510*/  IMAD.U32 R33, RZ, RZ, UR27 ;  /* 0x0000001bff217e24 */ /* 0x000fe2000f8e00ff */
[----:B------:R-:W-:Y:S01]  /*5520*/  HMMA.16816.F32.BF16 R16, R24, R30, R16 ;  /* 0x0000001e1810723c */ /* 0x000fe20000041810 */
[----:B------:R-:W-:Y:S01]  /*5530*/  IMAD.U32 R35, RZ, RZ, UR28 ;  /* 0x0000001cff237e24 */ /* 0x000fe2000f8e00ff */
[----:B------:R-:W-:Y:S02]  /*5540*/  RED.E.ADD.F32.FTZ.RN.STRONG.GPU [R208.64], R4 ;  /* 0x00000004d000798e */ /* 0x000fe4000c10e786 */
[-C--:B------:R-:W-:Y:S01]  /*5550*/  LEA R32, P1, R29, R208.reuse, 0x2 ;  /* 0x000000d01d207211 */ /* 0x080fe200078210ff */
[----:B------:R-:W-:Y:S01]  /*5560*/  IMAD.U32 R29, RZ, RZ, UR27 ;  /* 0x0000001bff1d7e24 */ /* 0x000fe2000f8e00ff */
[-C--:B------:R-:W-:Y:S01]  /*5570*/  LEA R28, P0, R33, R208.reuse, 0x2 ;  /* 0x000000d0211c7211 */ /* 0x080fe200078010ff */
[----:B------:R-:W-:Y:S01]  /*5580*/  IMAD.U32 R25, RZ, RZ, UR26 ;  /* 0x0000001aff197e24 */ /* 0x000fe2000f8e00ff */
[-C--:B------:R-:W-:Y:S01]  /*5590*/  LEA.HI.X.SX32 R33, R35, R209.reuse, 0x2, P1 ;  /* 0x000000d123217211 */ /* 0x080fe200008f16ff */
[----:B------:R-:W-:Y:S03]  /*55a0*/  IMAD.U32 R31, RZ, RZ, UR24 ;  /* 0x00000018ff1f7e24 */ /* 0x000fe6000f8e00ff */
[-C--:B------:R-:W-:Y:S01]  /*55b0*/  LEA.HI.X.SX32 R29, R29, R209.reuse, 0x2, P0 ;  /* 0x000000d11d1d7211 */ /* 0x080fe200000f16ff */
[----:B------:R1:W-:Y:S01]  /*55c0*/  RED.E.ADD.F32.FTZ.RN.STRONG.GPU [R32.64], R5 ;  /* 0x000000052000798e */ /* 0x0003e2000c10e786 */
[-C--:B------:R-:W-:Y:S01]  /*55d0*/  LEA R30, P0, R25, R208.reuse, 0x2 ;  /* 0x000000d0191e7211 */ /* 0x080fe200078010ff */
[----:B------:R-:W-:Y:S01]  /*55e0*/  IMAD.U32 R27, RZ, RZ, UR23 ;  /* 0x00000017ff1b7e24 */ /* 0x000fe2000f8e00ff */
[-C--:B------:R-:W-:Y:S01]  /*55f0*/  LEA R24, P1, R31, R208.reuse, 0x2 ;  /* 0x000000d01f187211 */ /* 0x080fe200078210ff */
[----:B------:R2:W-:Y:S01]  /*5600*/  RED.E.ADD.F32.FTZ.RN.STRONG.GPU [R28.64], R6 ;  /* 0x000000061c00798e */ /* 0x0005e2000c10e786 */
[-C--:B------:R-:W-:Y:S01]  /*5610*/  LEA.HI.X.SX32 R31, R41, R209.reuse, 0x2, P0 ;  /* 0x000000d1291f7211 */ /* 0x080fe200000f16ff */
[----:B------:R-:W-:Y:S01]  /*5620*/  IMAD.U32 R35, RZ, RZ, UR25 ;  /* 0x00000019ff237e24 */ /* 0x000fe2000f8e00ff */
[-C--:B------:R-:W-:Y:S01]  /*5630*/  LEA R26, P2, R39, R208.reuse, 0x2 ;  /* 0x000000d0271a7211 */ /* 0x080fe200078410ff */
[----:B------:R-:W-:Y:S02]  /*5640*/  IMAD.U32 R25, RZ, RZ, UR24 ;  /* 0x00000018ff197e24 */ /* 0x000fe4000f8e00ff */
[----:B------:R3:W-:Y:S01]  /*5650*/  RED.E.ADD.F32.FTZ.RN.STRONG.GPU [R30.64], R7 ;  /* 0x000000071e00798e */ /* 0x0007e2000c10e786 */
[----:B------:R-:W-:Y:S02]  /*5660*/  IMAD.U32 R39, RZ, RZ, UR22 ;  /* 0x00000016ff277e24 */ /* 0x000fe4000f8e00ff */
[-C--:B------:R-:W-:Y:S01]  /*5670*/  LEA.HI.X.SX32 R25, R25, R209.reuse, 0x2, P1 ;  /* 0x000000d119197211 */ /* 0x080fe200008f16ff */
[----:B-1----:R-:W-:Y:S02]  /*5680*/  IMAD.U32 R5, RZ, RZ, UR23 ;  /* 0x00000017ff057e24 */ /* 0x002fe4000f8e00ff */
[----:B------:R-:W-:Y:S01]  /*5690*/  IMAD.U32 R33, RZ, RZ, UR19 ;  /* 0x00000013ff217e24 */ /* 0x000fe2000f8e00ff */
[-C--:B--2---:R-:W-:Y:S02]  /*56a0*/  LEA R28, P0, R27, R208.reuse, 0x2 ;  /* 0x000000d01b1c7211 */ /* 0x084fe400078010ff */
[-C--:B------:R-:W-:Y:S01]  /*56b0*/  LEA.HI.X.SX32 R27, R35, R209.reuse, 0x2, P2 ;  /* 0x000000d1231b7211 */ /* 0x080fe200010f16ff */
[----:B------:R-:W-:Y:S01]  /*56c0*/  IMAD.U32 R35, RZ, RZ, UR20 ;  /* 0x00000014ff237e24 */ /* 0x000fe2000f8e00ff */
[-C--:B------:R-:W-:Y:S01]  /*56d0*/  LEA.HI.X.SX32 R29, R5, R209.reuse, 0x2, P0 ;  /* 0x000000d1051d7211 */ /* 0x080fe200000f16ff */
[----:B------:R-:W-:Y:S01]  /*56e0*/  IMAD.U32 R5, RZ, RZ, UR22 ;  /* 0x00000016ff057e24 */ /* 0x000fe2000f8e00ff */
[-C--:B------:R-:W-:Y:S01]  /*56f0*/  LEA R6, P2, R37, R208.reuse, 0x2 ;  /* 0x000000d025067211 */ /* 0x080fe200078410ff */
[----:B------:R1:W-:Y:S01]  /*5700*/  RED.E.ADD.F32.FTZ.RN.STRONG.GPU [R26.64], R8 ;  /* 0x000000081a00798e */ /* 0x0003e2000c10e786 */
[----:B---3--:R-:W-:Y:S01]  /*5710*/  IMAD.U32 R7, RZ, RZ, UR21 ;  /* 0x00000015ff077e24 */ /* 0x008fe2000f8e00ff */
[-C--:B------:R-:W-:Y:S01]  /*5720*/  LEA R4, P1, R35, R208.reuse, 0x2 ;  /* 0x000000d023047211 */ /* 0x080fe200078210ff */
[----:B------:R-:W-:Y:S01]  /*5730*/  IMAD.U32 R35, RZ, RZ, UR17 ;  /* 0x00000011ff237e24 */ /* 0x000fe2000f8e00ff */
[-C--:B------:R-:W-:Y:S01]  /*5740*/  LEA R36, P0, R5, R208.reuse, 0x2 ;  /* 0x000000d005247211 */ /* 0x080fe200078010ff */
[----:B------:R2:W-:Y:S01]  /*5750*/  RED.E.ADD.F32.FTZ.RN.STRONG.GPU [R24.64], R9 ;  /* 0x000000091800798e */ /* 0x0005e2000c10e786 */
[----:B------:R-:W-:Y:S01]  /*5760*/  IMAD.U32 R5, RZ, RZ, UR20 ;  /* 0x00000014ff057e24 */ /* 0x000fe2000f8e00ff */
[-C--:B------:R-:W-:Y:S01]  /*5770*/  LEA.HI.X.SX32 R7, R7, R209.reuse, 0x2, P2 ;  /* 0x000000d107077211 */ /* 0x080fe200010f16ff */
[----:B------:R-:W-:Y:S01]  /*5780*/  IMAD.U32 R31, RZ, RZ, UR16 ;  /* 0x00000010ff1f7e24 */ /* 0x000fe2000f8e00ff */
[-C--:B------:R-:W-:Y:S01]  /*5790*/  LEA.HI.X.SX32 R37, R39, R209.reuse, 0x2, P0 ;  /* 0x000000d127257211 */ /* 0x080fe200000f16ff */
[----:B------:R3:W-:Y:S01]  /*57a0*/  RED.E.ADD.F32.FTZ.RN.STRONG.GPU [R28.64], R10 ;  /* 0x0000000a1c00798e */ /* 0x0007e2000c10e786 */
[-C--:B------:R-:W-:Y:S01]  /*57b0*/  LEA.HI.X.SX32 R5, R5, R209.reuse, 0x2, P1 ;  /* 0x000000d105057211 */ /* 0x080fe200008f16ff */
[----:B------:R-:W-:Y:S02]  /*57c0*/  IMAD.U32 R39, RZ, RZ, UR18 ;  /* 0x00000012ff277e24 */ /* 0x000fe4000f8e00ff */
[----:B------:R4:W-:Y:S04]  /*57d0*/  RED.E.ADD.F32.FTZ.RN.STRONG.GPU [R36.64], R11 ;  /* 0x0000000b2400798e */ /* 0x0009e8000c10e786 */
[----:B------:R4:W-:Y:S04]  /*57e0*/  RED.E.ADD.F32.FTZ.RN.STRONG.GPU [R6.64], R16 ;  /* 0x000000100600798e */ /* 0x0009e8000c10e786 */
[----:B------:R4:W-:Y:S01]  /*57f0*/  RED.E.ADD.F32.FTZ.RN.STRONG.GPU [R4.64], R17 ;  /* 0x000000110400798e */ /* 0x0009e2000c10e786 */
[-C--:B-1----:R-:W-:Y:S01]  /*5800*/  LEA R8, P0, R33, R208.reuse, 0x2 ;  /* 0x000000d021087211 */ /* 0x082fe200078010ff */
[----:B------:R-:W-:Y:S02]  /*5810*/  IMAD.U32 R27, RZ, RZ, UR17 ;  /* 0x00000011ff1b7e24 */ /* 0x000fe4000f8e00ff */
[----:B------:R-:W-:Y:S02]  /*5820*/  IMAD.U32 R33, RZ, RZ, UR16 ;  /* 0x00000010ff217e24 */ /* 0x000fe4000f8e00ff */
[----:B--2---:R-:W-:Y:S01]  /*5830*/  IMAD.U32 R9, RZ, RZ, UR19 ;  /* 0x00000013ff097e24 */ /* 0x004fe2000f8e00ff */
[-C--:B------:R-:W-:Y:S01]  /*5840*/  LEA R32, P3, R27, R208.reuse, 0x2 ;  /* 0x000000d01b207211 */ /* 0x080fe200078610ff */
[----:B------:R-:W-:Y:S01]  /*5850*/  IMAD.U32 R25, RZ, RZ, UR18 ;  /* 0x00000012ff197e24 */ /* 0x000fe2000f8e00ff */
[-C--:B------:R-:W-:Y:S02]  /*5860*/  LEA R34, P2, R33, R208.reuse, 0x2 ;  /* 0x000000d021227211 */ /* 0x080fe400078410ff */
[-C--:B------:R-:W-:Y:S01]  /*5870*/  LEA.HI.X.SX32 R9, R9, R209.reuse, 0x2, P0 ;  /* 0x000000d109097211 */ /* 0x080fe200000f16ff */
[----:B---3--:R-:W-:Y:S01]  /*5880*/  IMAD.U32 R29, RZ, RZ, UR15 ;  /* 0x0000000fff1d7e24 */ /* 0x008fe2000f8e00ff */
[-C--:B------:R-:W-:Y:S01]  /*5890*/  LEA R24, P0, R25, R208.reuse, 0x2 ;  /* 0x000000d019187211 */ /* 0x080fe200078010ff */
[----:B----4-:R-:W-:Y:S02]  /*58a0*/  IMAD.U32 R11, RZ, RZ, UR14 ;  /* 0x0000000eff0b7e24 */ /* 0x010fe4000f8e00ff */
[----:B------:R-:W-:Y:S01]  /*58b0*/  RED.E.ADD.F32.FTZ.RN.STRONG.GPU [R8.64], R18 ;  /* 0x000000120800798e */ /* 0x000fe2000c10e786 */
[-C--:B------:R-:W-:Y:S01]  /*58c0*/  LEA.HI.X.SX32 R25, R39, R209.reuse, 0x2, P0 ;  /* 0x000000d127197211 */ /* 0x080fe200000f16ff */
[----:B------:R-:W-:Y:S01]  /*58d0*/  IMAD.U32 R7, RZ, RZ, UR15 ;  /* 0x0000000fff077e24 */ /* 0x000fe2000f8e00ff */
[-C--:B------:R-:W-:Y:S03]  /*58e0*/  LEA.HI.X.SX32 R33, R35, R209.reuse, 0x2, P3 ;  /* 0x000000d123217211 */ /* 0x080fe600018f16ff */
[----:B------:R-:W-:Y:S01]  /*58f0*/  RED.E.ADD.F32.FTZ.RN.STRONG.GPU [R24.64], R19 ;  /* 0x000000131800798e */ /* 0x000fe2000c10e786 */
[----:B------:R-:W-:Y:S01]  /*5900*/  IMAD.U32 R5, RZ, RZ, UR14 ;  /* 0x0000000eff057e24 */ /* 0x000fe2000f8e00ff */
[-C--:B------:R-:W-:Y:S02]  /*5910*/  LEA R36, P1, R29, R208.reuse, 0x2 ;  /* 0x000000d01d247211 */ /* 0x080fe400078210ff */
[----:B------:R-:W-:Y:S01]  /*5920*/  LEA R38, P0, R11, R208, 0x2 ;  /* 0x000000d00b267211 */ /* 0x000fe200078010ff */
[----:B------:R-:W-:Y:S01]  /*5930*/  RED.E.ADD.F32.FTZ.RN.STRONG.GPU [R32.64], R12 ;  /* 0x0000000c2000798e */ /* 0x000fe2000c10e786 */
[-C--:B------:R-:W-:Y:S02]  /*5940*/  LEA.HI.X.SX32 R35, R31, R209.reuse, 0x2, P2 ;  /* 0x000000d11f237211 */ /* 0x080fe400010f16ff */
[-C--:B------:R-:W-:Y:S01]  /*5950*/  LEA.HI.X.SX32 R37, R7, R209.reuse, 0x2, P1 ;  /* 0x000000d107257211 */ /* 0x080fe200008f16ff */
[----:B------:R-:W-:Y:S01]  /*5960*/  LDSM.16.MT88.4 R8, [R169] ;  /* 0x00000000a908783b */ /* 0x000fe20000004200 */
[----:B------:R-:W-:Y:S02]  /*5970*/  LEA.HI.X.SX32 R39, R5, R209, 0x2, P0 ;  /* 0x000000d105277211 */ /* 0x000fe400000f16ff */
[----:B------:R-:W-:Y:S01]  /*5980*/  PLOP3.LUT P1, PT, PT, PT, UP0, 0x80, 0x0 ;  /* 0x000000000000781c */ /* 0x000fe20003f2f008 */
[----:B------:R-:W1:Y:S01]  /*5990*/  LDSM.16.MT88.4 R4, [R173+0x8000] ;  /* 0x00800000ad04783b */ /* 0x000e620000004200 */
[----:B------:R-:W-:Y:S01]  /*59a0*/  PLOP3.LUT P0, PT, PT, PT, UP2, 0x80, 0x0 ;  /* 0x000000000000781c */ /* 0x000fe20003f0f028 */
[----:B------:R-:W-:Y:S02]  /*59b0*/  @UP3 UIADD3 UR12, UP0, UR12, -0x200, URZ ;  /* 0xfffffe000c0c3890 */ /* 0x000fe4000ff1e03f */
[----:B------:R-:W-:Y:S02]  /*59c0*/  RED.E.ADD.F32.FTZ.RN.STRONG.GPU [R34.64], R13 ;  /* 0x0000000d2200798e */ /* 0x000fe4000c10e786 */
[----:B------:R-:W-:Y:S02]  /*59d0*/  @UP3 UIADD3.X UR11, UR11, -0x1, URZ, UP0, !UPT ;  /* 0xffffffff0b0b3890 */ /* 0x000fe400087fe43f */
[----:B------:R-:W-:Y:S04]  /*59e0*/  RED.E.ADD.F32.FTZ.RN.STRONG.GPU [R36.64], R14 ;  /* 0x0000000e2400798e */ /* 0x000fe8000c10e786 */
[----:B------:R-:W-:Y:S04]  /*59f0*/  RED.E.ADD.F32.FTZ.RN.STRONG.GPU [R38.64], R15 ;  /* 0x0000000f2600798e */ /* 0x000fe8000c10e786 */
[----:B------:R-:W-:Y:S04]  /*5a00*/  LDSM.16.MT88.4 R16, [R173+0x8800] ;  /* 0x00880000ad10783b */ /* 0x000fe80000004200 */
[----:B------:R-:W2:Y:S04]  /*5a10*/  LDSM.16.MT88.4 R24, [R169+0x400] ;  /* 0x00040000a918783b */ /* 0x000ea80000004200 */
[----:B------:R-:W3:Y:S04]  /*5a20*/  LDSM.16.MT88.4 R28, [R173+0xc800] ;  /* 0x00c80000ad1c783b */ /* 0x000ee80000004200 */
[----:B------:R-:W-:Y:S04]  /*5a30*/  LDSM.16.MT88.4 R12, [R169+0x800] ;  /* 0x00080000a90c783b */ /* 0x000fe80000004200 */
[----:B------:R-:W-:Y:S01]  /*5a40*/  LDSM.16.MT88.4 R32, [R173+0xd000] ;  /* 0x00d00000ad20783b */ /* 0x000fe20000004200 */
[-C--:B-1----:R-:W-:Y:S08]  /*5a50*/  HMMA.16816.F32.BF16 R84, R4, R8.reuse, R84 ;  /* 0x000000080454723c */ /* 0x082ff00000041854 */
[C---:B------:R-:W-:Y:S08]  /*5a60*/  HMMA.16816.F32.BF16 R88, R20.reuse, R8, R88 ;  /* 0x000000081458723c */ /* 0x040ff00000041858 */
[-C--:B------:R-:W-:Y:S01]  /*5a70*/  HMMA.16816.F32.BF16 R92, R20, R10.reuse, R92 ;  /* 0x0000000a145c723c */ /* 0x080fe2000004185c */
[----:B------:R-:W1:Y:S07]  /*5a80*/  LDSM.16.MT88.4 R20, [R173+0x9000] ;  /* 0x00900000ad14783b */ /* 0x000e6e0000004200 */
[----:B------:R-:W-:Y:S01]  /*5a90*/  HMMA.16816.F32.BF16 R96, R4, R10, R96 ;  /* 0x0000000a0460723c */ /* 0x000fe20000041860 */
[----:B------:R-:W-:Y:S04]  /*5aa0*/  LDSM.16.MT88.4 R4, [R173+0x9800] ;  /* 0x00980000ad04783b */ /* 0x000fe80000004200 */
[----:B------:R-:W4:Y:S03]  /*5ab0*/  LDSM.16.MT88.4 R8, [R169+0xc00] ;  /* 0x000c0000a908783b */ /* 0x000f260000004200 */
[-C--:B--2---:R-:W-:Y:S08]  /*5ac0*/  HMMA.16816.F32.BF16 R84, R16, R24.reuse, R84 ;  /* 0x000000181054723c */ /* 0x084ff00000041854 */
[C---:B---3--:R-:W-:Y:S08]  /*5ad0*/  HMMA.16816.F32.BF16 R88, R28.reuse, R24, R88 ;  /* 0x000000181c58723c */ /* 0x048ff00000041858 */
[-C--:B------:R-:W-:Y:S01]  /*5ae0*/  HMMA.16816.F32.BF16 R92, R28, R26.reuse, R92 ;  /* 0x0000001a1c5c723c */ /* 0x080fe2000004185c */
[----:B------:R-:W2:Y:S07]  /*5af0*/  LDSM.16.MT88.4 R28, [R173+0xd800] ;  /* 0x00d80000ad1c783b */ /* 0x000eae0000004200 */
[----:B------:R-:W-:Y:S01]  /*5b00*/  HMMA.16816.F32.BF16 R96, R16, R26, R96 ;  /* 0x0000001a1060723c */ /* 0x000fe20000041860 */
[----:B------:R-:W-:Y:S04]  /*5b10*/  LDSM.16.MT88.4 R16, [R173+0xa000] ;  /* 0x00a00000ad10783b */ /* 0x000fe80000004200 */
[----:B------:R-:W3:Y:S03]  /*5b20*/  LDSM.16.MT88.4 R24, [R169+0x1000] ;  /* 0x00100000a918783b */ /* 0x000ee60000004200 */
[-C--:B-1----:R-:W-:Y:S08]  /*5b30*/  HMMA.16816.F32.BF16 R84, R20, R12.reuse, R84 ;  /* 0x0000000c1454723c */ /* 0x082ff00000041854 */
[C---:B------:R-:W-:Y:S08]  /*5b40*/  HMMA.16816.F32.BF16 R88, R32.reuse, R12, R88 ;  /* 0x0000000c2058723c */ /* 0x040ff00000041858 */
[-C--:B------:R-:W-:Y:S01]  /*5b50*/  HMMA.16816.F32.BF16 R92, R32, R14.reuse, R92 ;  /* 0x0000000e205c723c */ /* 0x080fe2000004185c */
[----:B------:R-:W1:Y:S07]  /*5b60*/  LDSM.16.MT88.4 R32, [R173+0xe000] ;  /* 0x00e00000ad20783b */ /* 0x000e6e0000004200 */
[----:B------:R-:W-:Y:S01]  /*5b70*/  HMMA.16816.F32.BF16 R96, R20, R14, R96 ;  /* 0x0000000e1460723c */ /* 0x000fe20000041860 */
[----:B------:R-:W-:Y:S04]  /*5b80*/  LDSM.16.MT88.4 R12, [R173+0xa800] ;  /* 0x00a80000ad0c783b */ /* 0x000fe80000004200 */
[----:B------:R-:W1:Y:S03]  /*5b90*/  LDSM.16.MT88.4 R20, [R169+0x1400] ;  /* 0x00140000a914783b */ /* 0x000e660000004200 */
[-C--:B----4-:R-:W-:Y:S08]  /*5ba0*/  HMMA.16816.F32.BF16 R84, R4, R8.reuse, R84 ;  /* 0x000000080454723c */ /* 0x090ff00000041854 */
[C---:B--2---:R-:W-:Y:S08]  /*5bb0*/  HMMA.16816.F32.BF16 R88, R28.reuse, R8, R88 ;  /* 0x000000081c58723c */ /* 0x044ff00000041858 */
[-C--:B------:R-:W-:Y:S01]  /*5bc0*/  HMMA.16816.F32.BF16 R92, R28, R10.reuse, R92 ;  /* 0x0000000a1c5c723c */ /* 0x080fe2000004185c */
[----:B------:R-:W2:Y:S07]  /*5bd0*/  LDSM.16.MT88.4 R28, [R173+0xe800] ;  /* 0x00e80000ad1c783b */ /* 0x000eae0000004200 */
[----:B------:R-:W-:Y:S01]  /*5be0*/  HMMA.16816.F32.BF16 R96, R4, R10, R96 ;  /* 0x0000000a0460723c */ /* 0x000fe20000041860 */
[----:B------:R-:W-:Y:S04]  /*5bf0*/  LDSM.16.MT88.4 R4, [R173+0xb000] ;  /* 0x00b00000ad04783b */ /* 0x000fe80000004200 */
[----:B------:R-:W4:Y:S03]  /*5c00*/  LDSM.16.MT88.4 R8, [R169+0x1800] ;  /* 0x00180000a908783b */ /* 0x000f260000004200 */
[-C--:B---3--:R-:W-:Y:S08]  /*5c10*/  HMMA.16816.F32.BF16 R84, R16, R24.reuse, R84 ;  /* 0x000000181054723c */ /* 0x088ff00000041854 */
[C---:B-1----:R-:W-:Y:S08]  /*5c20*/  HMMA.16816.F32.BF16 R88, R32.reuse, R24, R88 ;  /* 0x000000182058723c */ /* 0x042ff00000041858 */
[-C--:B------:R-:W-:Y:S01]  /*5c30*/  HMMA.16816.F32.BF16 R92, R32, R26.reuse, R92 ;  /* 0x0000001a205c723c */ /* 0x080fe2000004185c */
[----:B------:R-:W1:Y:S07]  /*5c40*/  LDSM.16.MT88.4 R32, [R173+0xf000] ;  /* 0x00f00000ad20783b */ /* 0x000e6e0000004200 */
[----:B------:R-:W-:Y:S01]  /*5c50*/  HMMA.16816.F32.BF16 R96, R16, R26, R96 ;  /* 0x0000001a1060723c */ /* 0x000fe20000041860 */
[----:B------:R-:W-:Y:S04]  /*5c60*/  LDSM.16.MT88.4 R16, [R173+0xb800] ;  /* 0x00b80000ad10783b */ /* 0x000fe80000004200 */
[----:B------:R-:W3:Y:S03]  /*5c70*/  LDSM.16.MT88.4 R24, [R169+0x1c00] ;  /* 0x001c0000a918783b */ /* 0x000ee60000004200 */
[-C--:B------:R-:W-:Y:S08]  /*5c80*/  HMMA.16816.F32.BF16 R84, R12, R20.reuse, R84 ;  /* 0x000000140c54723c */ /* 0x080ff00000041854 */
[C---:B--2---:R-:W-:Y:S08]  /*5c90*/  HMMA.16816.F32.BF16 R88, R28.reuse, R20, R88 ;  /* 0x000000141c58723c */ /* 0x044ff00000041858 */
[-C--:B------:R-:W-:Y:S01]  /*5ca0*/  HMMA.16816.F32.BF16 R92, R28, R22.reuse, R92 ;  /* 0x000000161c5c723c */ /* 0x080fe2000004185c */
[----:B------:R-:W2:Y:S07]  /*5cb0*/  LDSM.16.MT88.4 R28, [R173+0xf800] ;  /* 0x00f80000ad1c783b */ /* 0x000eae0000004200 */
[----:B------:R-:W-:Y:S08]  /*5cc0*/  HMMA.16816.F32.BF16 R96, R12, R22, R96 ;  /* 0x000000160c60723c */ /* 0x000ff00000041860 */
[-C--:B----4-:R-:W-:Y:S08]  /*5cd0*/  HMMA.16816.F32.BF16 R84, R4, R8.reuse, R84 ;  /* 0x000000080454723c */ /* 0x090ff00000041854 */
[C---:B-1----:R-:W-:Y:S08]  /*5ce0*/  HMMA.16816.F32.BF16 R88, R32.reuse, R8, R88 ;  /* 0x000000082058723c */ /* 0x042ff00000041858 */
[-C--:B------:R-:W-:Y:S08]  /*5cf0*/  HMMA.16816.F32.BF16 R92, R32, R10.reuse, R92 ;  /* 0x0000000a205c723c */ /* 0x080ff0000004185c */
[----:B------:R-:W-:Y:S07]  /*5d00*/  HMMA.16816.F32.BF16 R96, R4, R10, R96 ;  /* 0x0000000a0460723c */ /* 0x000fee0000041860 */
[C---:B------:R-:W-:Y:S01]  /*5d10*/  IADD3 R4, R169.reuse, -0x2000, RZ ;  /* 0xffffe000a9047810 */ /* 0x040fe20007ffe0ff */
[-C--:B---3--:R-:W-:Y:S05]  /*5d20*/  HMMA.16816.F32.BF16 R84, R16, R24.reuse, R84 ;  /* 0x000000181054723c */ /* 0x088fea0000041854 */
[----:B------:R-:W-:Y:S03]  /*5d30*/  @P1 IADD3 R4, R169, 0x2000, RZ ;  /* 0x00002000a9041810 */ /* 0x000fe60007ffe0ff */
[C---:B--2---:R-:W-:Y:S04]  /*5d40*/  HMMA.16816.F32.BF16 R88, R28.reuse, R24, R88 ;  /* 0x000000181c58723c */ /* 0x044fe80000041858 */
[----:B------:R-:W-:Y:S04]  /*5d50*/  IMAD.MOV.U32 R169, RZ, RZ, R4 ;  /* 0x000000ffffa97224 */ /* 0x000fe800078e0004 */
[-C--:B------:R-:W-:Y:S08]  /*5d60*/  HMMA.16816.F32.BF16 R92, R28, R26.reuse, R92 ;  /* 0x0000001a1c5c723c */ /* 0x080ff0000004185c */
[----:B------:R-:W-:Y:S01]  /*5d70*/  HMMA.16816.F32.BF16 R96, R16, R26, R96 ;  /* 0x0000001a1060723c */ /* 0x000fe20000041860 */
[----:B------:R-:W-:-:S07]  /*5d80*/  @P0 BRA `(.L_x_52) ;  /* 0xffffc4c000000947 */ /* 0x000fce000383ffff */
.L_x_49:
[----:B------:R-:W-:Y:S07]  /*5d90*/  @!UPT UIADD3 URZ, URZ, URZ, URZ ;  /* 0x0000003f3f3ff290 */ /* 0x000fee000fffe03f */
[----:B------:R-:W4:Y:S01]  /*5da0*/  S2R R0, SR_TID.X ;  /* 0x0000000000007919 */ /* 0x000f220000002100 */
[----:B------:R-:W-:Y:S01]  /*5db0*/  FMUL.FTZ R84, R84, c[0x0][0x2e0] ;  /* 0x0000b80054547a20 */ /* 0x000fe20000410000 */
[----:B------:R-:W-:Y:S01]  /*5dc0*/  F2FP.BF16.PACK_AB R68, R69, R68 ;  /* 0x000000444544723e */ /* 0x000fe200000010ff */
[----:B------:R-:W-:Y:S01]  /*5dd0*/  FMUL.FTZ R85, R85, c[0x0][0x2e0] ;  /* 0x0000b80055557a20 */ /* 0x000fe20000410000 */
[----:B------:R-:W-:Y:S01]  /*5de0*/  BAR.SYNC.DEFER_BLOCKING 0x0 ;  /* 0x0000000000007b1d */ /* 0x000fe20000010000 */
[----:B------:R-:W-:Y:S01]  /*5df0*/  FMUL.FTZ R86, R86, c[0x0][0x2e0] ;  /* 0x0000b80056567a20 */ /* 0x000fe20000410000 */
[----:B------:R-:W-:Y:S01]  /*5e00*/  F2FP.BF16.PACK_AB R70, R71, R70 ;  /* 0x000000464746723e */ /* 0x000fe200000010ff */
[----:B------:R-:W-:Y:S01]  /*5e10*/  FMUL.FTZ R87, R87, c[0x0][0x2e0] ;  /* 0x0000b80057577a20 */ /* 0x000fe20000410000 */
[----:B------:R-:W-:Y:S01]  /*5e20*/  F2FP.BF16.PACK_AB R84, R85, R84 ;  /* 0x000000545554723e */ /* 0x000fe200000010ff */
[----:B------:R-:W-:Y:S01]  /*5e30*/  FMUL.FTZ R96, R96, c[0x0][0x2e0] ;  /* 0x0000b80060607a20 */ /* 0x000fe20000410000 */
[----:B------:R-:W3:Y:S01]  /*5e40*/  S2R R2, SR_CTAID.Y ;  /* 0x0000000000027919 */ /* 0x000ee20000002600 */
        /* <DEDUP_REMOVED lines=13> */
[----:B----4-:R-:W-:Y:S01]  /*5f20*/  SHF.R.S32.HI R5, RZ, 0x1f, R0 ;  /* 0x0000001fff057819 */ /* 0x010fe20000011400 */
[----:B------:R-:W-:Y:S01]  /*5f30*/  FMUL.FTZ R92, R92, c[0x0][0x2e0] ;  /* 0x0000b8005c5c7a20 */ /* 0x000fe20000410000 */
[----:B------:R-:W-:Y:S01]  /*5f40*/  F2FP.BF16.PACK_AB R88, R89, R88 ;  /* 0x000000585958723e */ /* 0x000fe200000010ff */
[----:B------:R-:W-:Y:S01]  /*5f50*/  FMUL.FTZ R93, R93, c[0x0][0x2e0] ;  /* 0x0000b8005d5d7a20 */ /* 0x000fe20000410000 */
[----:B------:R-:W-:Y:S01]  /*5f60*/  LEA.HI R5, R5, R0, RZ, 0x2 ;  /* 0x0000000005057211 */ /* 0x000fe200078f10ff */
[----:B------:R-:W-:Y:S01]  /*5f70*/  FMUL.FTZ R94, R94, c[0x0][0x2e0] ;  /* 0x0000b8005e5e7a20 */ /* 0x000fe20000410000 */
[----:B------:R-:W-:Y:S01]  /*5f80*/  F2FP.BF16.PACK_AB R90, R91, R90 ;  /* 0x0000005a5b5a723e */ /* 0x000fe200000010ff */
[----:B------:R-:W-:Y:S01]  /*5f90*/  FMUL.FTZ R95, R95, c[0x0][0x2e0] ;  /* 0x0000b8005f5f7a20 */ /* 0x000fe20000410000 */
[----:B------:R-:W-:Y:S01]  /*5fa0*/  LOP3.LUT R7, R5, 0xfffffffc, RZ, 0xc0, !PT ;  /* 0xfffffffc05077812 */ /* 0x000fe200078ec0ff */
[----:B------:R-:W-:Y:S01]  /*5fb0*/  STS [R191], R84 ;  /* 0x00000054bf007388 */ /* 0x000fe20000000800 */
[----:B------:R-:W-:Y:S01]  /*5fc0*/  SHF.R.S32.HI R5, RZ, 0x2, R5 ;  /* 0x00000002ff057819 */ /* 0x000fe20000011405 */
[----:B-1----:R-:W-:Y:S01]  /*5fd0*/  IMAD.SHL.U32 R22, R182, 0x2, RZ ;  /* 0x00000002b6167824 */ /* 0x002fe200078e00ff */
[----:B------:R-:W-:Y:S01]  /*5fe0*/  F2FP.BF16.PACK_AB R93, R93, R92 ;  /* 0x0000005c5d5d723e */ /* 0x000fe200000010ff */
[----:B------:R-:W-:Y:S01]  /*5ff0*/  STS [R191+0x200], R86 ;  /* 0x00020056bf007388 */ /* 0x000fe20000000800 */
[----:B------:R-:W-:Y:S01]  /*6000*/  F2FP.BF16.PACK_AB R95, R95, R94 ;  /* 0x0000005e5f5f723e */ /* 0x000fe200000010ff */
[----:B------:R-:W-:Y:S01]  /*6010*/  IMAD.WIDE.U32 R8, R5, c[0x0][0x3a0], RZ ;  /* 0x0000e80005087a25 */ /* 0x000fe200078e00ff */
[----:B------:R-:W-:Y:S01]  /*6020*/  F2FP.BF16.PACK_AB R74, R75, R74 ;  /* 0x0000004a4b4a723e */ /* 0x000fe200000010ff */
[----:B------:R-:W-:Y:S01]  /*6030*/  STS [R190], R97 ;  /* 0x00000061be007388 */ /* 0x000fe20000000800 */
[----:B------:R-:W-:Y:S01]  /*6040*/  SHF.R.S32.HI R4, RZ, 0x1f, R5 ;  /* 0x0000001fff047819 */ /* 0x000fe20000011405 */
[----:B------:R-:W-:Y:S01]  /*6050*/  IMAD.U32 R24, RZ, RZ, UR31 ;  /* 0x0000001fff187e24 */ /* 0x000fe2000f8e00ff */
[----:B------:R-:W-:Y:S01]  /*6060*/  F2FP.BF16.PACK_AB R77, R77, R76 ;  /* 0x0000004c4d4d723e */ /* 0x000fe200000010ff */
[----:B------:R-:W-:Y:S01]  /*6070*/  STS [R190+0x200], R99 ;  /* 0x00020063be007388 */ /* 0x000fe20000000800 */
[----:B------:R-:W-:Y:S01]  /*6080*/  F2FP.BF16.PACK_AB R79, R79, R78 ;  /* 0x0000004e4f4f723e */ /* 0x000fe200000010ff */
[C---:B------:R-:W-:Y:S01]  /*6090*/  IMAD R6, R4.reuse, c[0x0][0x3a8], RZ ;  /* 0x0000ea0004067a24 */ /* 0x040fe200078e02ff */
[----:B------:R-:W-:Y:S01]  /*60a0*/  IADD3 R7, -R7, R0, RZ ;  /* 0x0000000007077210 */ /* 0x000fe20007ffe1ff */
[----:B------:R-:W-:Y:S01]  /*60b0*/  STS [R191+0x1000], R88 ;  /* 0x00100058bf007388 */ /* 0x000fe20000000800 */
[----:B------:R-:W-:Y:S01]  /*60c0*/  IMAD R0, R4, c[0x0][0x3a0], RZ ;  /* 0x0000e80004007a24 */ /* 0x000fe200078e02ff */
[----:B---3--:R-:W-:Y:S01]  /*60d0*/  SHF.R.S32.HI R11, RZ, 0x1f, R2 ;  /* 0x0000001fff0b7819 */ /* 0x008fe20000011402 */
[C---:B------:R-:W-:Y:S01]  /*60e0*/  IMAD R6, R5.reuse, c[0x0][0x3ac], R6 ;  /* 0x0000eb0005067a24 */ /* 0x040fe200078e0206 */
[----:B------:R-:W-:Y:S01]  /*60f0*/  STS [R191+0x1200], R90 ;  /* 0x0012005abf007388 */ /* 0x000fe20000000800 */
[----:B------:R-:W-:Y:S01]  /*6100*/  IMAD R15, R5, c[0x0][0x3a4], R0 ;  /* 0x0000e900050f7a24 */ /* 0x000fe200078e0200 */
[----:B------:R-:W-:Y:S01]  /*6110*/  SHF.L.U32 R32, R7, 0x3, RZ ;  /* 0x0000000307207819 */ /* 0x000fe200000006ff */
[----:B------:R-:W-:Y:S01]  /*6120*/  IMAD R13, R11, c[0x0][0x388], RZ ;  /* 0x0000e2000b0d7a24 */ /* 0x000fe200078e02ff */
[----:B------:R-:W-:Y:S01]  /*6130*/  STS [R190+0x1000], R93 ;  /* 0x0010005dbe007388 */ /* 0x000fe20000000800 */
[----:B------:R-:W-:Y:S01]  /*6140*/  IMAD.IADD R9, R9, 0x1, R15 ;  /* 0x0000000109097824 */ /* 0x000fe200078e020f */
[--C-:B------:R-:W-:Y:S01]  /*6150*/  SHF.R.S32.HI R33, RZ, 0x1f, R32.reuse ;  /* 0x0000001fff217819 */ /* 0x100fe20000011420 */
[----:B------:R-:W-:Y:S01]  /*6160*/  IMAD.WIDE.U32 R14, R5, c[0x0][0x3a8], RZ ;  /* 0x0000ea00050e7a25 */ /* 0x000fe200078e00ff */
[----:B------:R-:W-:Y:S01]  /*6170*/  STS [R190+0x1200], R95 ;  /* 0x0012005fbe007388 */ /* 0x000fe20000000800 */
[----:B------:R-:W-:Y:S01]  /*6180*/  MOV R26, UR31 ;  /* 0x0000001f001a7c02 */ /* 0x000fe20008000f00 */
[----:B------:R-:W-:Y:S01]  /*6190*/  ULDC.64 UR4, c[0x0][0x3a0] ;  /* 0x0000e80000047ab9 */ /* 0x000fe20000000a00 */
[----:B------:R-:W-:Y:S01]  /*61a0*/  IMAD R11, R11, c[0x0][0x390], RZ ;  /* 0x0000e4000b0b7a24 */ /* 0x000fe200078e02ff */
[----:B------:R-:W-:Y:S01]  /*61b0*/  STS [R191+0x2000], R68 ;  /* 0x00200044bf007388 */ /* 0x000fe20000000800 */
[----:B------:R-:W-:Y:S01]  /*61c0*/  IADD3 R7, R15, R6, RZ ;  /* 0x000000060f077210 */ /* 0x000fe20007ffe0ff */
[C---:B------:R-:W-:Y:S01]  /*61d0*/  IMAD R5, R2.reuse, c[0x0][0x38c], R13 ;  /* 0x0000e30002057a24 */ /* 0x040fe200078e020d */
[----:B------:R-:W-:Y:S01]  /*61e0*/  ULDC.64 UR8, c[0x0][0x3a8] ;  /* 0x0000ea0000087ab9 */ /* 0x000fe20000000a00 */
[----:B------:R-:W-:Y:S01]  /*61f0*/  STS [R191+0x2200], R70 ;  /* 0x00220046bf007388 */ /* 0x000fe20000000800 */
[----:B------:R-:W-:Y:S01]  /*6200*/  IMAD.WIDE.U32 R30, R2, c[0x0][0x388], R32 ;  /* 0x0000e200021e7a25 */ /* 0x000fe200078e0020 */
[----:B------:R-:W-:-:S02]  /*6210*/  UIMAD UR4, UR34, UR4, URZ ;  /* 0x00000004220472a4 */ /* 0x000fc4000f8e023f */
[----:B------:R-:W-:Y:S01]  /*6220*/  STS [R190+0x2000], R81 ;  /* 0x00200051be007388 */ /* 0x000fe20000000800 */
[----:B------:R-:W-:Y:S01]  /*6230*/  IMAD.MOV.U32 R6, RZ, RZ, R14 ;  /* 0x000000ffff067224 */ /* 0x000fe200078e000e */
[----:B------:R-:W-:Y:S01]  /*6240*/  IADD3 R31, R31, R5, RZ ;  /* 0x000000051f1f7210 */ /* 0x000fe20007ffe0ff */
[----:B------:R-:W-:Y:S01]  /*6250*/  IMAD R28, R2, c[0x0][0x394], R11 ;  /* 0x0000e500021c7a24 */ /* 0x000fe200078e020b */
[----:B------:R-:W-:Y:S01]  /*6260*/  STS [R190+0x2200], R83 ;  /* 0x00220053be007388 */ /* 0x000fe20000000800 */
[----:B------:R-:W-:Y:S01]  /*6270*/  IMAD.WIDE.U32 R26, R26, c[0x0][0x3a0], R8 ;  /* 0x0000e8001a1a7a25 */ /* 0x000fe200078e0008 */
[----:B------:R-:W-:Y:S02]  /*6280*/  UIMAD UR34, UR34, UR8, URZ ;  /* 0x00000008222272a4 */ /* 0x000fe4000f8e023f */
[----:B------:R-:W-:Y:S01]  /*6290*/  STS [R191+0x3000], R72 ;  /* 0x00300048bf007388 */ /* 0x000fe20000000800 */
[----:B------:R-:W-:Y:S01]  /*62a0*/  IMAD.WIDE.U32 R24, R24, c[0x0][0x3a8], R6 ;  /* 0x0000ea0018187a25 */ /* 0x000fe200078e0006 */
[----:B------:R-:W-:-:S02]  /*62b0*/  UIMAD UR4, UR31, UR5, UR4 ;  /* 0x000000051f0472a4 */ /* 0x000fc4000f8e0204 */
[----:B------:R-:W-:Y:S01]  /*62c0*/  STS [R191+0x3200], R74 ;  /* 0x0032004abf007388 */ /* 0x000fe20000000800 */
[----:B------:R-:W-:Y:S01]  /*62d0*/  IMAD.WIDE.U32 R32, R2, c[0x0][0x390], R32 ;  /* 0x0000e40002207a25 */ /* 0x000fe200078e0020 */
[----:B------:R-:W-:Y:S02]  /*62e0*/  UIMAD UR31, UR31, UR9, UR34 ;  /* 0x000000091f1f72a4 */ /* 0x000fe4000f8e0222 */
[----:B------:R-:W-:Y:S01]  /*62f0*/  STS [R190+0x3000], R77 ;  /* 0x0030004dbe007388 */ /* 0x000fe20000000800 */
[----:B------:R-:W-:Y:S01]  /*6300*/  ULDC.64 UR10, c[0x0][0x118] ;  /* 0x00004600000a7ab9 */ /* 0x000fe20000000a00 */
[----:B------:R-:W-:Y:S01]  /*6310*/  IADD3 R29, R33, R28, RZ ;  /* 0x0000001c211d7210 */ /* 0x000fe20007ffe0ff */
[----:B------:R-:W-:Y:S01]  /*6320*/  IMAD.MOV.U32 R28, RZ, RZ, R32 ;  /* 0x000000ffff1c7224 */ /* 0x000fe200078e0020 */
[----:B------:R-:W-:Y:S04]  /*6330*/  STS [R190+0x3200], R79 ;  /* 0x0032004fbe007388 */ /* 0x000fe80000000800 */
[----:B------:R-:W-:Y:S06]  /*6340*/  BAR.SYNC.DEFER_BLOCKING 0x0 ;  /* 0x0000000000007b1d */ /* 0x000fec0000010000 */
[----:B------:R-:W1:Y:S04]  /*6350*/  S2R R0, SR_CTAID.Z ;  /* 0x0000000000007919 */ /* 0x000e680000002700 */
[----:B------:R-:W3:Y:S04]  /*6360*/  LDS.128 R16, [R22+0x6000] ;  /* 0x0060000016107984 */ /* 0x000ee80000000c00 */
[----:B------:R-:W4:Y:S01]  /*6370*/  LDS.128 R12, [R22+0x7000] ;  /* 0x00700000160c7984 */ /* 0x000f220000000c00 */
[----:B-1----:R-:W-:Y:S01]  /*6380*/  SHF.R.S32.HI R21, RZ, 0x1f, R0 ;  /* 0x0000001fff157819 */ /* 0x002fe20000011400 */
[----:B------:R-:W-:-:S02]  /*6390*/  IMAD.WIDE.U32 R28, R0, c[0x0][0x3c0], R28 ;  /* 0x0000f000001c7a25 */ /* 0x000fc400078e001c */
[----:B------:R-:W1:Y:S02]  /*63a0*/  LDS.128 R8, [R22+0x8000] ;  /* 0x0080000016087984 */ /* 0x000e640000000c00 */
[C---:B------:R-:W-:Y:S02]  /*63b0*/  IMAD R23, R21.reuse, c[0x0][0x3b8], RZ ;  /* 0x0000ee0015177a24 */ /* 0x040fe400078e02ff */
[----:B------:R2:W1:Y:S01]  /*63c0*/  LDS.128 R4, [R22+0x9000] ;  /* 0x0090000016047984 */ /* 0x0004620000000c00 */
[----:B------:R-:W-:Y:S02]  /*63d0*/  IMAD R21, R21, c[0x0][0x3c0], RZ ;  /* 0x0000f00015157a24 */ /* 0x000fe400078e02ff */
[C---:B------:R-:W-:Y:S02]  /*63e0*/  IMAD R20, R0.reuse, c[0x0][0x3bc], R23 ;  /* 0x0000ef0000147a24 */ /* 0x040fe400078e0217 */
[----:B------:R-:W-:Y:S01]  /*63f0*/  IMAD R2, R0, c[0x0][0x3c4], R21 ;  /* 0x0000f10000027a24 */ /* 0x000fe200078e0215 */
[----:B------:R-:W-:Y:S01]  /*6400*/  IADD3 R21, P0, R28, R24, RZ ;  /* 0x000000181c157210 */ /* 0x000fe20007f1e0ff */
[----:B------:R-:W-:-:S04]  /*6410*/  IMAD.WIDE.U32 R30, R0, c[0x0][0x3b8], R30 ;  /* 0x0000ee00001e7a25 */ /* 0x000fc800078e001e */
[----:B------:R-:W-:Y:S01]  /*6420*/  IMAD.IADD R2, R29, 0x1, R2 ;  /* 0x000000011d027824 */ /* 0x000fe200078e0202 */
[----:B------:R-:W-:Y:S02]  /*6430*/  IADD3 R0, R31, R20, RZ ;  /* 0x000000141f007210 */ /* 0x000fe40007ffe0ff */
[----:B------:R-:W-:Y:S02]  /*6440*/  IADD3 R20, P1, R30, R26, RZ ;  /* 0x0000001a1e147210 */ /* 0x000fe40007f3e0ff */
[----:B------:R-:W-:Y:S02]  /*6450*/  IADD3.X R2, R2, UR31, R25, P0, !PT ;  /* 0x0000001f02027c10 */ /* 0x000fe400087fe419 */
[----:B------:R-:W-:Y:S02]  /*6460*/  LEA R26, P0, R21, c[0x0][0x348], 0x1 ;  /* 0x0000d200151a7a11 */ /* 0x000fe400078008ff */
[----:B------:R-:W-:Y:S02]  /*6470*/  IADD3.X R23, R0, UR4, R27, P1, !PT ;  /* 0x0000000400177c10 */ /* 0x000fe40008ffe41b */
[----:B------:R-:W-:-:S02]  /*6480*/  LEA R24, P1, R20, c[0x0][0x340], 0x1 ;  /* 0x0000d00014187a11 */ /* 0x000fc400078208ff */
[----:B------:R-:W-:Y:S02]  /*6490*/  MOV R0, c[0x0][0x3a0] ;  /* 0x0000e80000007a02 */ /* 0x000fe40000000f00 */
[----:B------:R-:W-:Y:S01]  /*64a0*/  LEA.HI.X R27, R21, c[0x0][0x34c], R2, 0x1, P0 ;  /* 0x0000d300151b7a11 */ /* 0x000fe200000f0c02 */
[----:B------:R-:W-:Y:S01]  /*64b0*/  IMAD.MOV.U32 R21, RZ, RZ, c[0x0][0x3a8] ;  /* 0x0000ea00ff157624 */ /* 0x000fe200078e00ff */
[----:B------:R-:W-:Y:S01]  /*64c0*/  LEA.HI.X R25, R20, c[0x0][0x344], R23, 0x1, P1 ;  /* 0x0000d10014197a11 */ /* 0x000fe200008f0c17 */
[----:B------:R-:W-:Y:S01]  /*64d0*/  IMAD.MOV.U32 R2, RZ, RZ, c[0x0][0x3ac] ;  /* 0x0000eb00ff027624 */ /* 0x000fe200078e00ff */
[----:B------:R-:W-:Y:S02]  /*64e0*/  MOV R23, c[0x0][0x3a4] ;  /* 0x0000e90000177a02 */ /* 0x000fe40000000f00 */
[----:B--2---:R-:W-:Y:S01]  /*64f0*/  LEA R22, P1, R0, R24, 0x7 ;  /* 0x0000001800167211 */ /* 0x004fe200078238ff */
[----:B---3--:R2:W-:Y:S01]  /*6500*/  STG.E.128 [R24.64], R16 ;  /* 0x0000001018007986 */ /* 0x0085e2000c101d0a */
[----:B------:R-:W-:-:S02]  /*6510*/  LEA R20, P0, R21, R26, 0x7 ;  /* 0x0000001a15147211 */ /* 0x000fc400078038ff */
[----:B------:R-:W-:Y:S02]  /*6520*/  LEA.HI.X R23, R0, R25, R23, 0x7, P1 ;  /* 0x0000001900177211 */ /* 0x000fe400008f3c17 */
[----:B------:R-:W-:-:S03]  /*6530*/  LEA.HI.X R21, R21, R27, R2, 0x7, P0 ;  /* 0x0000001b15157211 */ /* 0x000fc600000f3c02 */
[----:B----4-:R2:W-:Y:S04]  /*6540*/  STG.E.128 [R22.64], R12 ;  /* 0x0000000c16007986 */ /* 0x0105e8000c101d0a */
[----:B-1----:R2:W-:Y:S04]  /*6550*/  STG.E.128 [R26.64], R8 ;  /* 0x000000081a007986 */ /* 0x0025e8000c101d0a */
[----:B------:R2:W-:Y:S02]  /*6560*/  STG.E.128 [R20.64], R4 ;  /* 0x0000000414007986 */ /* 0x0005e4000c101d0a */
.L_x_46:
        /* <DEDUP_REMOVED lines=11> */
.L_x_53:
[----:B------:R-:W-:Y:S05]  /*6620*/  EXIT ;  /* 0x000000000000794d */ /* 0x000fea0003800000 */
.L_x_55:
        /* <DEDUP_REMOVED lines=13> */
.L_x_685:


//--------------------- .text._ZN5flash44flash_bwd_dq_dk_dv_loop_seqk_parallel_kernelI23Flash_bwd_kernel_traitsILi32ELi128ELi128ELi8ELi4ELi4ELi4ELb1ELb0EN7cutlass10bfloat16_tE19Flash_kernel_traitsILi32ELi128ELi128ELi8ES3_EELb0ELb1ELb0ELb0ELb0ELb1ELb0EEEvNS_16Flash_bwd_paramsE --------------------------
	.section	.text._ZN5flash44flash_bwd_dq_dk_dv_loop_seqk_parallel_kernelI23Flash_bwd_kernel_traitsILi32ELi128ELi128ELi8ELi4ELi4ELi4ELb1ELb0EN7cutlass10bfloat16_tE19Flash_kernel_traitsILi32ELi128ELi128ELi8ES3_EELb0ELb1ELb0ELb0ELb0ELb1ELb0EEEvNS_16Flash_bwd_paramsE,"ax",@progbits
	.sectioninfo	@"SHI_REGISTERS=255"
	.align	128
        .global         _ZN5flash44flash_bwd_dq_dk_dv_loop_seqk_parallel_kernelI23Flash_bwd_kernel_traitsILi32ELi128ELi128ELi8ELi4ELi4ELi4ELb1ELb0EN7cutlass10bfloat16_tE19Flash_kernel_traitsILi32ELi128ELi128ELi8ES3_EELb0ELb1ELb0ELb0ELb0ELb1ELb0EEEvNS_16Flash_bwd_paramsE
        .type           _ZN5flash44flash_bwd_dq_dk_dv_loop_seqk_parallel_kernelI23Flash_bwd_kernel_traitsILi32ELi128ELi128ELi8ELi4ELi4ELi4ELb1ELb0EN7cutlass10bfloat16_tE19Flash_kernel_traitsILi32ELi128ELi128ELi8ES3_EELb0ELb1ELb0ELb0ELb0ELb1ELb0EEEvNS_16Flash_bwd_paramsE,@function
        .size           _ZN5flash44flash_bwd_dq_dk_dv_loop_seqk_parallel_kernelI23Flash_bwd_kernel_traitsILi32ELi128ELi128ELi8ELi4ELi4ELi4ELb1ELb0EN7cutlass10bfloat16_tE19Flash_kernel_traitsILi32ELi128ELi128ELi8ES3_EELb0ELb1ELb0ELb0ELb0ELb1ELb0EEEvNS_16Flash_bwd_paramsE,(.L_x_686 - _ZN5flash44flash_bwd_dq_dk_dv_loop_seqk_parallel_kernelI23Flash_bwd_kernel_traitsILi32ELi128ELi128ELi8ELi4ELi4ELi4ELb1ELb0EN7cutlass10bfloat16_tE19Flash_kernel_traitsILi32ELi128ELi128ELi8ES3_EELb0ELb1ELb0ELb0ELb0ELb1ELb0EEEvNS_16Flash_bwd_paramsE)
        .other          _ZN5flash44flash_bwd_dq_dk_dv_loop_seqk_parallel_kernelI23Flash_bwd_kernel_traitsILi32ELi128ELi128ELi8ELi4ELi4ELi4ELb1ELb0EN7cutlass10bfloat16_tE19Flash_kernel_traitsILi32ELi128ELi128ELi8ES3_EELb0ELb1ELb0ELb0ELb0ELb1ELb0EEEvNS_16Flash_bwd_paramsE,@"STO_CUDA_ENTRY STV_DEFAULT"
_ZN5flash44flash_bwd_dq_dk_dv_loop_seqk_parallel_kernelI23Flash_bwd_kernel_traitsILi32ELi128ELi128ELi8ELi4ELi4ELi4ELb1ELb0EN7cutlass10bfloat16_tE19Flash_kernel_traitsILi32ELi128ELi128ELi8ES3_EELb0ELb1ELb0ELb0ELb0ELb1ELb0EEEvNS_16Flash_bwd_paramsE:
.text._ZN5flash44flash_bwd_dq_dk_dv_loop_seqk_parallel_kernelI23Flash_bwd_kernel_traitsILi32ELi128ELi128ELi8ELi4ELi4ELi4ELb1ELb0EN7cutlass10bfloat16_tE19Flash_kernel_traitsILi32ELi128ELi128ELi8ES3_EELb0ELb1ELb0ELb0ELb0ELb1ELb0EEEvNS_16Flash_bwd_paramsE:
        /* <DEDUP_REMOVED lines=12> */
[----:B------:R-:W2:Y:S01]  /*00c0*/  S2UR UR54, SR_CTAID.Z ;  /* 0x00000000003679c3 */ /* 0x000ea20000002700 */
[----:B------:R-:W-:Y:S01]  /*00d0*/  UMOV UR10, 0x80 ;  /* 0x00000080000a7882 */ /* 0x000fe20000000000 */
[----:B------:R-:W-:Y:S01]  /*00e0*/  IMAD.MOV.U32 R176, RZ, RZ, -0x10 ;  /* 0xfffffff0ffb07424 */ /* 0x000fe200078e00ff */
[----:B------:R-:W-:Y:S01]  /*00f0*/  ULDC UR8, c[0x0][0x210] ;  /* 0x0000840000087ab9 */ /* 0x000fe20000000800 */
[----:B------:R-:W-:Y:S01]  /*0100*/  IMAD.MOV.U32 R153, RZ, RZ, 0x20 ;  /* 0x00000020ff997424 */ /* 0x000fe200078e00ff */
[----:B------:R-:W-:Y:S01]  /*0110*/  ULDC UR4, c[0x0][0x234] ;  /* 0x00008d0000047ab9 */ /* 0x000fe20000000800 */
[----:B------:R-:W-:Y:S01]  /*0120*/  IMAD.MOV.U32 R148, RZ, RZ, 0x40 ;  /* 0x00000040ff947424 */ /* 0x000fe200078e00ff */
[----:B------:R-:W-:Y:S01]  /*0130*/  UIMAD UR4, UR10, UR8, UR4 ;  /* 0x000000080a0472a4 */ /* 0x000fe2000f8e0204 */
[----:B------:R-:W3:Y:S01]  /*0140*/  S2UR UR47, SR_CTAID.Y ;  /* 0x00000000002f79c3 */ /* 0x000ee20000002600 */
[----:B------:R-:W-:-:S02]  /*0150*/  ULDC UR5, c[0x0][0x22c] ;  /* 0x00008b0000057ab9 */ /* 0x000fc40000000800 */
[----:B------:R-:W-:Y:S02]  /*0160*/  ULDC UR52, c[0x0][0x1c0] ;  /* 0x0000700000347ab9 */ /* 0x000fe40000000800 */
[----:B------:R-:W-:Y:S02]  /*0170*/  ULDC UR14, c[0x0][0x1c0] ;  /* 0x00007000000e7ab9 */ /* 0x000fe40000000800 */
[----:B------:R-:W-:Y:S02]  /*0180*/  ULDC UR15, c[0x0][0x1c8] ;  /* 0x00007200000f7ab9 */ /* 0x000fe40000000800 */
[----:B------:R-:W-:Y:S02]  /*0190*/  UIMAD.WIDE UR52, UR5, UR52, URZ ;  /* 0x00000034053472a5 */ /* 0x000fe4000f8e023f */
[----:B------:R-:W-:Y:S02]  /*01a0*/  UIMAD UR14, UR5, UR14, URZ ;  /* 0x0000000e050e72a4 */ /* 0x000fe4000f8e023f */
[----:B------:R-:W-:Y:S01]  /*01b0*/  ULDC.U8 UR12, c[0x0][0x328] ;  /* 0x0000ca00000c7ab9 */ /* 0x000fe20000000000 */
[----:B-1----:R-:W-:Y:S01]  /*01c0*/  SHF.R.S32.HI R11, RZ, 0x1f, R20 ;  /* 0x0000001fff0b7819 */ /* 0x002fe20000011414 */
[----:B--2---:R-:W-:Y:S01]  /*01d0*/  UIMAD UR19, UR54, UR5, URZ ;  /* 0x00000005361372a4 */ /* 0x004fe2000f8e023f */
[----:B------:R-:W-:Y:S01]  /*01e0*/  IMAD.SHL.U32 R252, R20, 0x2, RZ ;  /* 0x0000000214fc7824 */ /* 0x000fe200078e00ff */
[----:B------:R-:W-:Y:S01]  /*01f0*/  ULOP3.LUT UR5, UR54, UR15, URZ, 0x3c, !UPT ;  /* 0x0000000f36057292 */ /* 0x000fe2000f8e3c3f */
[CC--:B------:R-:W-:Y:S01]  /*0200*/  LEA.HI R4, R11.reuse, R20.reuse, RZ, 0x2 ;  /* 0x000000140b047211 */ /* 0x0c0fe200078f10ff */
[----:B------:R-:W-:Y:S01]  /*0210*/  UISETP.NE.AND UP5, UPT, UR12, URZ, UPT ;  /* 0x0000003f0c00728c */ /* 0x000fe2000bfa5270 */
[-C--:B------:R-:W-:Y:S01]  /*0220*/  LEA.HI R6, R11, R20.reuse, RZ, 0x5 ;  /* 0x000000140b067211 */ /* 0x080fe200078f28ff */
[----:B------:R-:W-:Y:S01]  /*0230*/  USHF.R.S32.HI UR8, URZ, 0x1f, UR54 ;  /* 0x0000001f3f087899 */ /* 0x000fe20008011436 */
[--C-:B------:R-:W-:Y:S01]  /*0240*/  SHF.R.S32.HI R7, RZ, 0x2, R4.reuse ;  /* 0x00000002ff077819 */ /* 0x100fe20000011404 */
[----:B---3--:R-:W-:Y:S01]  /*0250*/  USHF.L.U32 UR12, UR47, 0x7, URZ ;  /* 0x000000072f0c7899 */ /* 0x008fe2000800063f */
[----:B------:R-:W-:Y:S01]  /*0260*/  SHF.R.S32.HI R0, RZ, 0x1f, R4 ;  /* 0x0000001fff007819 */ /* 0x000fe20000011404 */
[----:B------:R-:W-:Y:S01]  /*0270*/  ULDC UR16, c[0x0][0x214] ;  /* 0x0000850000107ab9 */ /* 0x000fe20000000800 */
[-C--:B------:R-:W-:Y:S01]  /*0280*/  LEA.HI R3, R4, R7.reuse, RZ, 0x1 ;  /* 0x0000000704037211 */ /* 0x080fe200078f08ff */
[----:B------:R-:W-:Y:S01]  /*0290*/  ULDC UR11, c[0x0][0x1c0] ;  /* 0x00007000000b7ab9 */ /* 0x000fe20000000800 */
[----:B------:R-:W-:Y:S01]  /*02a0*/  LEA.HI R0, R0, R7, RZ, 0x3 ;  /* 0x0000000700007211 */ /* 0x000fe200078f18ff */
[----:B------:R-:W-:Y:S01]  /*02b0*/  ULDC UR18, c[0x0][0x224] ;  /* 0x0000890000127ab9 */ /* 0x000fe20000000800 */
[----:B------:R-:W-:Y:S01]  /*02c0*/  LOP3.LUT R5, R6, 0xffffffe0, RZ, 0xc0, !PT ;  /* 0xffffffe006057812 */ /* 0x000fe200078ec0ff */
[----:B------:R-:W-:Y:S01]  /*02d0*/  ULDC UR20, c[0x0][0x224] ;  /* 0x0000890000147ab9 */ /* 0x000fe20000000800 */
[----:B------:R-:W-:Y:S01]  /*02e0*/  LOP3.LUT R3, R3, 0x7fffffe, RZ, 0xc0, !PT ;  /* 0x07fffffe03037812 */ /* 0x000fe200078ec0ff */
[----:B------:R-:W-:Y:S01]  /*02f0*/  ULDC UR17, c[0x0][0x1c0] ;  /* 0x0000700000117ab9 */ /* 0x000fe20000000800 */
[----:B------:R-:W-:Y:S01]  /*0300*/  LOP3.LUT R2, R0, 0xfffffff8, RZ, 0xc0, !PT ;  /* 0xfffffff800027812 */ /* 0x000fe200078ec0ff */
[----:B------:R-:W-:Y:S01]  /*0310*/  IMAD.IADD R0, R20, 0x1, -R5 ;  /* 0x0000000114007824 */ /* 0x000fe200078e0a05 */
[-C--:B------:R-:W-:Y:S01]  /*0320*/  LEA.HI R21, R11, R20.reuse, RZ, 0x3 ;  /* 0x000000140b157211 */ /* 0x080fe200078f18ff */
[C---:B------:R-:W-:Y:S01]  /*0330*/  IMAD.IADD R9, R7.reuse, 0x1, -R3 ;  /* 0x0000000107097824 */ /* 0x040fe200078e0a03 */
[----:B------:R-:W-:Y:S01]  /*0340*/  SHF.R.S32.HI R3, RZ, 0x1f, R6 ;  /* 0x0000001fff037819 */ /* 0x000fe20000011406 */
[----:B------:R-:W-:Y:S01]  /*0350*/  IMAD.IADD R7, R7, 0x1, -R2 ;  /* 0x0000000107077824 */ /* 0x000fe200078e0a02 */
[----:B------:R-:W-:Y:S01]  /*0360*/  SHF.R.S32.HI R2, RZ, 0x1f, R0 ;  /* 0x0000001fff027819 */ /* 0x000fe20000011400 */
[----:B------:R-:W-:Y:S01]  /*0370*/  ULDC.U8 UR13, c[0x0][0x3d0] ;  /* 0x0000f400000d7ab9 */ /* 0x000fe20000000000 */
[----:B------:R-:W-:Y:S01]  /*0380*/  LEA.HI R10, R11, R20, RZ, 0x4 ;  /* 0x000000140b0a7211 */ /* 0x000fe200078f20ff */
[----:B------:R-:W-:Y:S01]  /*0390*/  ULDC.64 UR6, c[0x0][0x118] ;  /* 0x0000460000067ab9 */ /* 0x000fe20000000a00 */
[----:B------:R-:W-:Y:S01]  /*03a0*/  LEA.HI R19, R2, R0, RZ, 0x2 ;  /* 0x0000000002137211 */ /* 0x000fe200078f10ff */
[----:B------:R-:W-:Y:S01]  /*03b0*/  UISETP.NE.AND UP6, UPT, UR13, URZ, UPT ;  /* 0x0000003f0d00728c */ /* 0x000fe2000bfc5270 */
[----:B------:R-:W-:Y:S01]  /*03c0*/  SHF.R.S32.HI R2, RZ, 0x3, R21 ;  /* 0x00000003ff027819 */ /* 0x000fe20000011415 */
[----:B------:R-:W-:Y:S01]  /*03d0*/  USHF.L.U32 UR31, UR14, 0x3, URZ ;  /* 0x000000030e1f7899 */ /* 0x000fe2000800063f */
[----:B------:R-:W-:Y:S01]  /*03e0*/  LOP3.LUT R0, R4, 0xfffffffc, RZ, 0xc0, !PT ;  /* 0xfffffffc04007812 */ /* 0x000fe200078ec0ff */
[----:B------:R-:W-:Y:S01]  /*03f0*/  USHF.L.U32 UR30, UR14, 0x4, URZ ;  /* 0x000000040e1e7899 */ /* 0x000fe2000800063f */
[----:B------:R-:W-:Y:S01]  /*0400*/  SHF.R.S32.HI R8, RZ, 0x4, R10 ;  /* 0x00000004ff087819 */ /* 0x000fe2000001140a */
[----:B------:R-:W-:Y:S01]  /*0410*/  IMAD.SHL.U32 R2, R2, 0x40, RZ ;  /* 0x0000004002027824 */ /* 0x000fe200078e00ff */
[----:B------:R-:W-:Y:S01]  /*0420*/  LOP3.LUT P5, RZ, R7, 0x2, RZ, 0xc0, !PT ;  /* 0x0000000207ff7812 */ /* 0x000fe200078ac0ff */
[----:B------:R-:W-:Y:S01]  /*0430*/  IMAD.IADD R12, R20, 0x1, -R0 ;  /* 0x00000001140c7824 */ /* 0x000fe200078e0a00 */
[----:B------:R-:W-:Y:S01]  /*0440*/  SHF.R.S32.HI R0, RZ, 0x5, R6 ;  /* 0x00000005ff007819 */ /* 0x000fe20000011406 */
[----:B------:R-:W-:Y:S01]  /*0450*/  UIMAD UR29, UR14, 0x18, URZ ;  /* 0x000000180e1d78a4 */ /* 0x000fe2000f8e023f */
[----:B------:R-:W-:Y:S01]  /*0460*/  LOP3.LUT R2, R2, 0xc0, RZ, 0xc0, !PT ;  /* 0x000000c002027812 */ /* 0x000fe200078ec0ff */
[----:B------:R-:W-:Y:S01]  /*0470*/  IMAD.SHL.U32 R5, R12, 0x8, RZ ;  /* 0x000000080c057824 */ /* 0x000fe200078e00ff */
[----:B------:R-:W-:Y:S01]  /*0480*/  LEA.HI R3, R3, R0, RZ, 0x2 ;  /* 0x0000000003037211 */ /* 0x000fe200078f10ff */
[----:B------:R-:W-:Y:S01]  /*0490*/  USHF.L.U32 UR28, UR14, 0x5, URZ ;  /* 0x000000050e1c7899 */ /* 0x000fe2000800063f */
[----:B------:R-:W-:Y:S01]  /*04a0*/  SHF.R.U32.HI R4, RZ, 0x3, R2 ;  /* 0x00000003ff047819 */ /* 0x000fe20000011602 */
[----:B------:R-:W-:Y:S01]  /*04b0*/  UIMAD UR27, UR14, 0x28, URZ ;  /* 0x000000280e1b78a4 */ /* 0x000fe2000f8e023f */
[----:B------:R-:W-:Y:S01]  /*04c0*/  LOP3.LUT R5, R2, 0x18, R5, 0xf8, !PT ;  /* 0x0000001802057812 */ /* 0x000fe200078ef805 */
[----:B------:R-:W-:Y:S01]  /*04d0*/  UIMAD UR26, UR14, 0x30, URZ ;  /* 0x000000300e1a78a4 */ /* 0x000fe2000f8e023f */
[----:B------:R-:W-:Y:S01]  /*04e0*/  LOP3.LUT R2, R3, 0xfffffffc, RZ, 0xc0, !PT ;  /* 0xfffffffc03027812 */ /* 0x000fe200078ec0ff */
[----:B------:R-:W-:Y:S01]  /*04f0*/  UIMAD UR25, UR14, 0x38, URZ ;  /* 0x000000380e1978a4 */ /* 0x000fe2000f8e023f */
[----:B------:R-:W-:Y:S01]  /*0500*/  LOP3.LUT R4, R5, R4, RZ, 0x3c, !PT ;  /* 0x0000000405047212 */ /* 0x000fe200078e3cff */
[----:B------:R-:W-:Y:S01]  /*0510*/  USHF.L.U32 UR24, UR14, 0x6, URZ ;  /* 0x000000060e187899 */ /* 0x000fe2000800063f */
[----:B------:R-:W-:Y:S01]  /*0520*/  LEA.HI R6, R10, R8, RZ, 0x1 ;  /* 0x000000080a067211 */ /* 0x000fe200078f08ff */
[C---:B------:R-:W-:Y:S01]  /*0530*/  IMAD.IADD R158, R0.reuse, 0x1, -R2 ;  /* 0x00000001009e7824 */ /* 0x040fe200078e0a02 */
[----:B------:R-:W-:Y:S01]  /*0540*/  LOP3.LUT P4, RZ, R7, 0x4, RZ, 0xc0, !PT ;  /* 0x0000000407ff7812 */ /* 0x000fe2000788c0ff */
[----:B------:R-:W-:Y:S01]  /*0550*/  IMAD R0, R0, 0x8, R9 ;  /* 0x0000000800007824 */ /* 0x000fe200078e0209 */
[----:B------:R-:W-:Y:S01]  /*0560*/  LOP3.LUT R3, R6, 0xfffffffe, RZ, 0xc0, !PT ;  /* 0xfffffffe06037812 */ /* 0x000fe200078ec0ff */
[----:B------:R-:W-:Y:S01]  /*0570*/  IMAD.U32 R6, RZ, RZ, UR4 ;  /* 0x00000004ff067e24 */ /* 0x000fe2000f8e00ff */
[----:B------:R-:W-:Y:S01]  /*0580*/  UIMAD UR4, UR47, UR11, UR54 ;  /* 0x0000000b2f0472a4 */ /* 0x000fe2000f8e0236 */
[----:B------:R-:W-:Y:S01]  /*0590*/  IMAD.U32 R251, R0, 0x20, R4 ;  /* 0x0000002000fb7824 */ /* 0x000fe200078e0004 */
[----:B------:R-:W-:Y:S01]  /*05a0*/  LOP3.LUT R0, R21, 0xfffffff8, RZ, 0xc0, !PT ;  /* 0xfffffff815007812 */ /* 0x000fe200078ec0ff */
[----:B------:R-:W-:Y:S01]  /*05b0*/  IMAD.IADD R14, R8, 0x1, -R3 ;  /* 0x00000001080e7824 */ /* 0x000fe200078e0a03 */
[----:B------:R-:W-:Y:S01]  /*05c0*/  LEA.HI R3, R11, R20, RZ, 0x7 ;  /* 0x000000140b037211 */ /* 0x000fe200078f38ff */
[----:B------:R1:W-:Y:S01]  /*05d0*/  STL [R1+0x3c], R6 ;  /* 0x00003c0601007387 */ /* 0x0003e20000100800 */
[----:B------:R-:W-:Y:S01]  /*05e0*/  IMAD.SHL.U32 R9, R12, 0x2, RZ ;  /* 0x000000020c097824 */ /* 0x000fe200078e00ff */
[----:B------:R-:W-:Y:S01]  /*05f0*/  LEA.HI R12, R7, R7, RZ, 0x1 ;  /* 0x00000007070c7211 */ /* 0x000fe200078f08ff */
[----:B------:R-:W-:Y:S01]  /*0600*/  IMAD.IADD R5, R20, 0x1, -R0 ;  /* 0x0000000114057824 */ /* 0x000fe200078e0a00 */
[----:B------:R-:W-:Y:S01]  /*0610*/  LOP3.LUT R0, R10, 0xfffffff0, RZ, 0xc0, !PT ;  /* 0xfffffff00a007812 */ /* 0x000fe200078ec0ff */
[----:B------:R-:W-:Y:S01]  /*0620*/  UIMAD UR4, UR4, UR18, URZ ;  /* 0x00000012040472a4 */ /* 0x000fe2000f8e023f */
[----:B------:R-:W-:Y:S01]  /*0630*/  SHF.R.S32.HI R10, RZ, 0x7, R3 ;  /* 0x00000007ff0a7819 */ /* 0x000fe20000011403 */
[----:B------:R-:W-:Y:S01]  /*0640*/  UIMAD.WIDE.U32 UR10, UR47, UR20, URZ ;  /* 0x000000142f0a72a5 */ /* 0x000fe2000f8e003f */
[----:B------:R-:W-:Y:S01]  /*0650*/  LEA.HI R8, R5, R5, RZ, 0x1 ;  /* 0x0000000505087211 */ /* 0x000fe200078f08ff */
[----:B------:R-:W-:Y:S01]  /*0660*/  IMAD.IADD R0, R20, 0x1, -R0 ;  /* 0x0000000114007824 */ /* 0x000fe200078e0a00 */
[----:B------:R-:W-:Y:S01]  /*0670*/  SEL R177, R153, 0xffffffe0, !P5 ;  /* 0xffffffe099b17807 */ /* 0x000fe20006800000 */
[----:B------:R-:W-:Y:S01]  /*0680*/  IMAD R3, R10, 0x8, R14 ;  /* 0x000000080a037824 */ /* 0x000fe200078e020e */
[----:B------:R-:W-:Y:S01]  /*0690*/  LOP3.LUT R2, R8, 0x3fffffe, RZ, 0xc0, !PT ;  /* 0x03fffffe08027812 */ /* 0x000fe200078ec0ff */
[----:B------:R-:W-:Y:S01]  /*06a0*/  IMAD R18, R10, 0x2000, R9 ;  /* 0x000020000a127824 */ /* 0x000fe200078e0209 */
[----:B------:R-:W-:Y:S01]  /*06b0*/  SHF.R.S32.HI R11, RZ, 0x1f, R0 ;  /* 0x0000001fff0b7819 */ /* 0x000fe20000011400 */
[----:B------:R-:W-:Y:S01]  /*06c0*/  UIMAD.WIDE.U32 UR60, UR52, UR10, URZ ;  /* 0x0000000a343c72a5 */ /* 0x000fe2000f8e003f */
[----:B------:R-:W-:Y:S01]  /*06d0*/  LOP3.LUT R252, R252, 0x6, RZ, 0xc0, !PT ;  /* 0x00000006fcfc7812 */ /* 0x000fe200078ec0ff */
[----:B------:R-:W-:Y:S01]  /*06e0*/  IMAD.IADD R4, R5, 0x1, -R2 ;  /* 0x0000000105047824 */ /* 0x000fe200078e0a02 */
[-C--:B------:R-:W-:Y:S01]  /*06f0*/  LEA.HI R2, R0, R0.reuse, RZ, 0x1 ;  /* 0x0000000000027211 */ /* 0x080fe200078f08ff */
[----:B------:R-:W-:Y:S01]  /*0700*/  UIMAD UR23, UR14, 0x48, URZ ;  /* 0x000000480e1778a4 */ /* 0x000fe2000f8e023f */
[----:B------:R-:W-:Y:S01]  /*0710*/  LEA.HI R11, R11, R0, RZ, 0x3 ;  /* 0x000000000b0b7211 */ /* 0x000fe200078f18ff */
[----:B------:R-:W-:Y:S01]  /*0720*/  IMAD R146, R3, 0x8, R4 ;  /* 0x0000000803927824 */ /* 0x000fe200078e0204 */
[----:B------:R-:W-:Y:S01]  /*0730*/  SHF.R.S32.HI R4, RZ, 0x1, R2 ;  /* 0x00000001ff047819 */ /* 0x000fe20000011402 */
[----:B------:R-:W-:Y:S01]  /*0740*/  IMAD R252, R10, 0x40, R252 ;  /* 0x000000400afc7824 */ /* 0x000fe200078e02fc */
[----:B------:R-:W-:Y:S01]  /*0750*/  LOP3.LUT R3, R11, 0xfffffff8, RZ, 0xc0, !PT ;  /* 0xfffffff80b037812 */ /* 0x000fe200078ec0ff */
[----:B------:R-:W-:Y:S01]  /*0760*/  UIMAD UR22, UR14, 0x50, URZ ;  /* 0x000000500e1678a4 */ /* 0x000fe2000f8e023f */
[----:B-1----:R-:W-:Y:S01]  /*0770*/  LOP3.LUT R6, R2, 0x7fffffe, RZ, 0xc0, !PT ;  /* 0x07fffffe02067812 */ /* 0x002fe200078ec0ff */
[----:B------:R-:W-:Y:S01]  /*0780*/  UIMAD UR21, UR14, 0x58, URZ ;  /* 0x000000580e1578a4 */ /* 0x000fe2000f8e023f */
[----:B------:R-:W-:Y:S01]  /*0790*/  SHF.R.S32.HI R2, RZ, 0x1f, R2 ;  /* 0x0000001fff027819 */ /* 0x000fe20000011402 */
[C---:B------:R-:W-:Y:S01]  /*07a0*/  IMAD.IADD R17, R0.reuse, 0x1, -R3 ;  /* 0x0000000100117824 */ /* 0x040fe200078e0a03 */
[----:B------:R-:W-:Y:S01]  /*07b0*/  UIMAD UR18, UR14, 0x70, URZ ;  /* 0x000000700e1278a4 */ /* 0x000fe2000f8e023f */
[----:B------:R-:W-:Y:S01]  /*07c0*/  IMAD.IADD R15, R0, 0x1, -R6 ;  /* 0x00000001000f7824 */ /* 0x000fe200078e0a06 */
[----:B------:R-:W-:Y:S01]  /*07d0*/  LEA.HI R0, R2, R4, RZ, 0x2 ;  /* 0x0000000402007211 */ /* 0x000fe200078f10ff */
[----:B------:R-:W-:Y:S01]  /*07e0*/  IMAD.U32 R3, RZ, RZ, UR14 ;  /* 0x0000000eff037e24 */ /* 0x000fe2000f8e00ff */
[----:B------:R-:W-:Y:S01]  /*07f0*/  LOP3.LUT R2, R7, 0x1, RZ, 0xc0, !PT ;  /* 0x0000000107027812 */ /* 0x000fe200078ec0ff */
[----:B------:R-:W-:Y:S01]  /*0800*/  UMOV UR59, 0xffffe000 ;  /* 0xffffe000003b7882 */ /* 0x000fe20000000000 */
[----:B------:R-:W-:-:S02]  /*0810*/  LOP3.LUT R0, R0, 0xfffffffc, RZ, 0xc0, !PT ;  /* 0xfffffffc00007812 */ /* 0x000fc400078ec0ff */
[----:B------:R-:W-:Y:S01]  /*0820*/  ISETP.NE.U32.AND P6, PT, R2, 0x1, PT ;  /* 0x000000010200780c */ /* 0x000fe20003fc5070 */
[----:B------:R-:W-:Y:S02]  /*0830*/  IMAD.U32 R2, RZ, RZ, UR19 ;  /* 0x00000013ff027e24 */ /* 0x000fe4000f8e00ff */
[----:B------:R-:W-:Y:S01]  /*0840*/  IMAD.IADD R16, R4, 0x1, -R0 ;  /* 0x0000000104107824 */ /* 0x000fe200078e0a00 */
[----:B------:R-:W-:Y:S01]  /*0850*/  SHF.R.S32.HI R4, RZ, 0x3, R11 ;  /* 0x00000003ff047819 */ /* 0x000fe2000001140b */
[----:B------:R-:W-:Y:S01]  /*0860*/  IMAD.SHL.U32 R0, R5, 0x40, RZ ;  /* 0x0000004005007824 */ /* 0x000fe200078e00ff */
[----:B------:R1:W-:Y:S01]  /*0870*/  STL [R1+0x38], R2 ;  /* 0x0000380201007387 */ /* 0x0003e20000100800 */
[----:B------:R-:W-:Y:S02]  /*0880*/  SEL R176, R176, 0x10, !P6 ;  /* 0x00000010b0b07807 */ /* 0x000fe40007000000 */
[----:B------:R-:W-:Y:S01]  /*0890*/  IMAD R15, R4, 0x8, R15 ;  /* 0x00000008040f7824 */ /* 0x000fe200078e020f */
[----:B------:R2:W-:Y:S01]  /*08a0*/  STL [R1+0x30], R3 ;  /* 0x0000300301007387 */ /* 0x0005e20000100800 */
[----:B-1----:R-:W-:Y:S01]  /*08b0*/  IMAD.U32 R2, RZ, RZ, UR5 ;  /* 0x00000005ff027e24 */ /* 0x002fe2000f8e00ff */
[----:B------:R-:W-:-:S02]  /*08c0*/  USHF.R.S32.HI UR5, URZ, 0x1f, UR20 ;  /* 0x0000001f3f057899 */ /* 0x000fc40008011414 */
[----:B------:R-:W-:Y:S01]  /*08d0*/  UIMAD UR20, UR14, 0x60, URZ ;  /* 0x000000600e1478a4 */ /* 0x000fe2000f8e023f */
[----:B--2---:R-:W-:Y:S01]  /*08e0*/  IMAD.SHL.U32 R3, R7, 0x40, RZ ;  /* 0x0000004007037824 */ /* 0x004fe200078e00ff */
[----:B------:R1:W-:Y:S01]  /*08f0*/  STL [R1+0x34], R2 ;  /* 0x0000340201007387 */ /* 0x0003e20000100800 */
[----:B------:R-:W-:Y:S01]  /*0900*/  UIMAD UR5, UR5, UR47, URZ ;  /* 0x0000002f050572a4 */ /* 0x000fe2000f8e023f */
[----:B-1----:R-:W-:Y:S02]  /*0910*/  SHF.R.S32.HI R2, RZ, 0x1, R8 ;  /* 0x00000001ff027819 */ /* 0x002fe40000011408 */
[----:B------:R-:W-:Y:S02]  /*0920*/  LOP3.LUT R8, R0, 0x1c0, RZ, 0xc0, !PT ;  /* 0x000001c000087812 */ /* 0x000fe400078ec0ff */
[----:B------:R-:W-:Y:S01]  /*0930*/  LOP3.LUT R0, R12, 0x3fffffe, RZ, 0xc0, !PT ;  /* 0x03fffffe0c007812 */ /* 0x000fe200078ec0ff */
[C---:B------:R-:W-:Y:S01]  /*0940*/  IMAD.SHL.U32 R6, R2.reuse, 0x40, RZ ;  /* 0x0000004002067824 */ /* 0x040fe200078e00ff */
[----:B------:R-:W-:-:S02]  /*0950*/  LOP3.LUT P0, RZ, R2, 0x2, RZ, 0xc0, !PT ;  /* 0x0000000202ff7812 */ /* 0x000fc4000780c0ff */
[----:B------:R-:W-:Y:S01]  /*0960*/  LOP3.LUT R2, R3, 0x1c0, RZ, 0xc0, !PT ;  /* 0x000001c003027812 */ /* 0x000fe200078ec0ff */
[----:B------:R-:W-:Y:S01]  /*0970*/  IMAD.IADD R13, R7, 0x1, -R0 ;  /* 0x00000001070d7824 */ /* 0x000fe200078e0a00 */
[----:B------:R-:W-:Y:S01]  /*0980*/  SEL R145, R153, 0xffffffe0, !P0 ;  /* 0xffffffe099917807 */ /* 0x000fe20004000000 */
[----:B------:R-:W-:Y:S01]  /*0990*/  IMAD.SHL.U32 R0, R158, 0x10, RZ ;  /* 0x000000109e007824 */ /* 0x000fe200078e00ff */
[----:B------:R-:W-:Y:S01]  /*09a0*/  LEA.HI R2, R2, R2, RZ, 0x1d ;  /* 0x0000000202027211 */ /* 0x000fe200078fe8ff */
[----:B------:R-:W-:Y:S02]  /*09b0*/  IMAD.SHL.U32 R3, R158, 0x400, RZ ;  /* 0x000004009e037824 */ /* 0x000fe400078e00ff */
[----:B------:R-:W-:Y:S01]  /*09c0*/  IMAD.U32 R7, RZ, RZ, UR11 ;  /* 0x0000000bff077e24 */ /* 0x000fe2000f8e00ff */
[----:B------:R-:W-:Y:S01]  /*09d0*/  LEA.HI.SX32 R19, R19, R0, 0x1e ;  /* 0x0000000013137211 */ /* 0x000fe200078ff2ff */
[----:B------:R-:W-:Y:S01]  /*09e0*/  IMAD R147, R4, 0x200, R3 ;  /* 0x0000020004937824 */ /* 0x000fe200078e0203 */
[----:B------:R-:W-:-:S02]  /*09f0*/  LOP3.LUT R5, R8, 0x30, R0, 0xf8, !PT ;  /* 0x0000003008057812 */ /* 0x000fc400078ef800 */
[----:B------:R-:W-:Y:S01]  /*0a00*/  LOP3.LUT R0, R6, 0xc0, RZ, 0xc0, !PT ;  /* 0x000000c006007812 */ /* 0x000fe200078ec0ff */
[----:B------:R-:W-:Y:S01]  /*0a10*/  STL [R1+0x4], R19 ;  /* 0x0000041301007387 */ /* 0x000fe20000100800 */
[----:B------:R-:W-:Y:S01]  /*0a20*/  IADD3 R18, R2, R18, R3 ;  /* 0x0000001202127210 */ /* 0x000fe20007ffe003 */
[----:B------:R-:W-:Y:S01]  /*0a30*/  IMAD.U32 R6, RZ, RZ, UR10 ;  /* 0x0000000aff067e24 */ /* 0x000fe2000f8e00ff */
[--C-:B------:R-:W-:Y:S02]  /*0a40*/  LOP3.LUT R4, R0, 0x8, R21.reuse, 0xf8, !PT ;  /* 0x0000000800047812 */ /* 0x100fe400078ef815 */
[----:B------:R-:W-:Y:S01]  /*0a50*/  SHF.R.U32.HI R2, RZ, 0x3, R0 ;  /* 0x00000003ff027819 */ /* 0x000fe20000011600 */
[----:B------:R-:W-:Y:S01]  /*0a60*/  IMAD.SHL.U32 R182, R18, 0x2, RZ ;  /* 0x0000000212b67824 */ /* 0x000fe200078e00ff */
[----:B------:R-:W-:Y:S01]  /*0a70*/  LOP3.LUT R3, R5, 0x8, R21, 0xf8, !PT ;  /* 0x0000000805037812 */ /* 0x000fe200078ef815 */
[----:B------:R-:W-:Y:S01]  /*0a80*/  IMAD.U32 R5, RZ, RZ, UR8 ;  /* 0x00000008ff057e24 */ /* 0x000fe2000f8e00ff */
[----:B------:R-:W-:Y:S01]  /*0a90*/  LOP3.LUT R4, R4, R2, RZ, 0x3c, !PT ;  /* 0x0000000204047212 */ /* 0x000fe200078e3cff */
[----:B------:R-:W-:Y:S01]  /*0aa0*/  USHF.R.S32.HI UR8, URZ, 0x1f, UR47 ;  /* 0x0000001f3f087899 */ /* 0x000fe2000801142f */
[----:B------:R-:W-:Y:S01]  /*0ab0*/  IMAD.U32 R2, RZ, RZ, UR12 ;  /* 0x0000000cff027e24 */ /* 0x000fe2000f8e00ff */
[----:B------:R-:W-:Y:S01]  /*0ac0*/  SHF.R.U32.HI R0, RZ, 0x3, R8 ;  /* 0x00000003ff007819 */ /* 0x000fe20000011608 */
[----:B------:R-:W-:Y:S01]  /*0ad0*/  USHF.R.S32.HI UR12, URZ, 0x1f, UR54 ;  /* 0x0000001f3f0c7899 */ /* 0x000fe20008011436 */
[----:B------:R-:W-:Y:S01]  /*0ae0*/  IADD3 R2, R19, -0x80, RZ ;  /* 0xffffff8013027810 */ /* 0x000fe20007ffe0ff */
[----:B------:R-:W-:Y:S01]  /*0af0*/  IMAD.U32 R146, R146, 0x20, R4 ;  /* 0x0000002092927824 */ /* 0x000fe200078e0004 */
[----:B------:R-:W-:Y:S01]  /*0b00*/  LOP3.LUT R5, R3, R0, RZ, 0x3c, !PT ;  /* 0x0000000003057212 */ /* 0x000fe200078e3cff */
[----:B------:R-:W-:Y:S01]  /*0b10*/  IMAD.U32 R3, RZ, RZ, UR8 ;  /* 0x00000008ff037e24 */ /* 0x000fe2000f8e00ff */
[----:B------:R-:W-:Y:S01]  /*0b20*/  @!UP5 UIMAD UR8, UR47, UR17, UR54 ;  /* 0x000000112f08d2a4 */ /* 0x000fe2000f8e0236 */
[----:B------:R-:W-:Y:S01]  /*0b30*/  IMAD.U32 R3, RZ, RZ, UR12 ;  /* 0x0000000cff037e24 */ /* 0x000fe2000f8e00ff */
[----:B------:R-:W-:Y:S01]  /*0b40*/  @UP5 UIMAD UR12, UR47, UR16, URZ ;  /* 0x000000102f0c52a4 */ /* 0x000fe2000f8e023f */
[----:B------:R-:W-:Y:S01]  /*0b50*/  IMAD R0, R158, 0x200, R9 ;  /* 0x000002009e007824 */ /* 0x000fe200078e0209 */
[----:B------:R-:W-:Y:S01]  /*0b60*/  @!UP5 UIMAD UR8, UR8, UR16, URZ ;  /* 0x000000100808d2a4 */ /* 0x000fe2000f8e023f */
[----:B------:R-:W-:Y:S01]  /*0b70*/  IMAD.SHL.U32 R4, R14, 0x10, RZ ;  /* 0x000000100e047824 */ /* 0x000fe200078e00ff */
[C---:B------:R-:W-:Y:S01]  /*0b80*/  IADD3 R175, R182.reuse, 0x40, RZ ;  /* 0x00000040b6af7810 */ /* 0x040fe20007ffe0ff */
[----:B------:R-:W-:Y:S01]  /*0b90*/  IMAD R13, R13, 0x20, R0 ;  /* 0x000000200d0d7824 */ /* 0x000fe200078e0200 */
[----:B------:R-:W-:Y:S01]  /*0ba0*/  SHF.R.S32.HI R0, RZ, 0x1f, R2 ;  /* 0x0000001fff007819 */ /* 0x000fe20000011402 */
[----:B------:R-:W-:Y:S01]  /*0bb0*/  IMAD.U32 R3, RZ, RZ, UR12 ;  /* 0x0000000cff037e24 */ /* 0x000fe2000f8e00ff */
[C---:B------:R-:W-:Y:S01]  /*0bc0*/  @P4 IADD3 R175, R182.reuse, -0x40, RZ ;  /* 0xffffffc0b6af4810 */ /* 0x040fe20007ffe0ff */
[----:B------:R-:W-:Y:S01]  /*0bd0*/  IMAD.IADD R180, R182, 0x1, R176 ;  /* 0x00000001b6b47824 */ /* 0x000fe200078e02b0 */
[----:B------:R-:W-:Y:S01]  /*0be0*/  SHF.L.U64.HI R2, R2, 0x2, R0 ;  /* 0x0000000202027819 */ /* 0x000fe20000010200 */
[----:B------:R-:W-:Y:S01]  /*0bf0*/  IMAD.U32 R0, RZ, RZ, UR5 ;  /* 0x00000005ff007e24 */ /* 0x000fe2000f8e00ff */
[----:B------:R1:W-:Y:S01]  /*0c00*/  STL [R1+0x2c], R3 ;  /* 0x00002c0301007387 */ /* 0x0003e20000100800 */
[----:B------:R-:W-:Y:S01]  /*0c10*/  UIMAD UR5, UR53, UR10, URZ ;  /* 0x0000000a350572a4 */ /* 0x000fe2000f8e023f */
[----:B------:R-:W-:Y:S01]  /*0c20*/  IMAD.IADD R176, R176, 0x1, R175 ;  /* 0x00000001b0b07824 */ /* 0x000fe200078e02af */
[----:B------:R-:W-:Y:S01]  /*0c30*/  UIMAD UR17, UR14, 0x78, URZ ;  /* 0x000000780e1178a4 */ /* 0x000fe2000f8e023f */
[----:B------:R-:W-:-:S02]  /*0c40*/  IMAD R145, R146, 0x2, R145 ;  /* 0x0000000292917824 */ /* 0x000fc400078e0291 */
[--C-:B------:R-:W-:Y:S02]  /*0c50*/  IMAD.IADD R181, R182, 0x1, R177.reuse ;  /* 0x00000001b6b57824 */ /* 0x100fe400078e02b1 */
[----:B------:R-:W-:Y:S02]  /*0c60*/  IMAD.IADD R179, R180, 0x1, R177 ;  /* 0x00000001b4b37824 */ /* 0x000fe400078e02b1 */
[C---:B------:R-:W-:Y:S02]  /*0c70*/  IMAD.IADD R178, R177.reuse, 0x1, R175 ;  /* 0x00000001b1b27824 */ /* 0x040fe400078e02af */
[----:B------:R-:W-:Y:S02]  /*0c80*/  IMAD.SHL.U32 R146, R146, 0x2, RZ ;  /* 0x0000000292927824 */ /* 0x000fe400078e00ff */
[----:B------:R-:W-:Y:S02]  /*0c90*/  IMAD.IADD R177, R177, 0x1, R176 ;  /* 0x00000001b1b17824 */ /* 0x000fe400078e02b0 */
[----:B-1----:R-:W-:Y:S01]  /*0ca0*/  IMAD.U32 R3, RZ, RZ, UR4 ;  /* 0x00000004ff037e24 */ /* 0x002fe2000f8e00ff */
[----:B------:R-:W-:-:S02]  /*0cb0*/  USHF.R.S32.HI UR4, URZ, 0x1f, UR19 ;  /* 0x0000001f3f047899 */ /* 0x000fc40008011413 */
[----:B------:R-:W-:Y:S02]  /*0cc0*/  UIMAD UR19, UR14, 0x68, URZ ;  /* 0x000000680e1378a4 */ /* 0x000fe4000f8e023f */
[----:B------:R-:W-:Y:S04]  /*0cd0*/  STL [R1+0x28], R3 ;  /* 0x0000280301007387 */ /* 0x000fe80000100800 */
[----:B------:R1:W-:Y:S04]  /*0ce0*/  STL [R1], R2 ;  /* 0x0000000201007387 */ /* 0x0003e80000100800 */
[----:B------:R2:W-:Y:S01]  /*0cf0*/  STL [R1+0x24], R0 ;  /* 0x0000240001007387 */ /* 0x0005e20000100800 */
[----:B-1----:R-:W-:Y:S01]  /*0d00*/  IMAD.U32 R2, RZ, RZ, UR4 ;  /* 0x00000004ff027e24 */ /* 0x002fe2000f8e00ff */
[----:B------:R-:W-:Y:S01]  /*0d10*/  USHF.L.U32 UR4, UR14, 0x7, URZ ;  /* 0x000000070e047899 */ /* 0x000fe2000800063f */
[----:B--2---:R-:W-:-:S03]  /*0d20*/  SHF.R.S32.HI R0, RZ, 0x1, R12 ;  /* 0x00000001ff007819 */ /* 0x004fc6000001140c */
[----:B------:R1:W-:Y:S01]  /*0d30*/  STL [R1+0x20], R2 ;  /* 0x0000200201007387 */ /* 0x0003e20000100800 */
[----:B------:R-:W-:Y:S01]  /*0d40*/  UIADD3 UR16, -UR4, URZ, URZ ;  /* 0x0000003f04107290 */ /* 0x000fe2000fffe13f */
[----:B------:R-:W-:Y:S01]  /*0d50*/  IMAD.U32 R3, RZ, RZ, UR4 ;  /* 0x00000004ff037e24 */ /* 0x000fe2000f8e00ff */
[C---:B------:R-:W-:Y:S01]  /*0d60*/  LOP3.LUT P3, RZ, R0.reuse, 0x2, RZ, 0xc0, !PT ;  /* 0x0000000200ff7812 */ /* 0x040fe2000786c0ff */
[----:B------:R-:W-:-:S03]  /*0d70*/  IMAD.SHL.U32 R0, R0, 0x40, RZ ;  /* 0x0000004000007824 */ /* 0x000fc600078e00ff */
[----:B------:R-:W-:Y:S02]  /*0d80*/  R2P PR, R17, 0x6 ;  /* 0x0000000611007804 */ /* 0x000fe40000000000 */
[----:B------:R-:W-:Y:S02]  /*0d90*/  LOP3.LUT R0, R0, 0xc0, RZ, 0xc0, !PT ;  /* 0x000000c000007812 */ /* 0x000fe400078ec0ff */
[----:B------:R-:W-:Y:S02]  /*0da0*/  LOP3.LUT P0, RZ, R16, 0x2, RZ, 0xc0, !PT ;  /* 0x0000000210ff7812 */ /* 0x000fe4000780c0ff */
[----:B------:R-:W-:Y:S02]  /*0db0*/  SEL R148, R148, 0xffffffc0, !P2 ;  /* 0xffffffc094947807 */ /* 0x000fe40005000000 */
[----:B------:R-:W-:Y:S01]  /*0dc0*/  SEL R153, R153, 0xffffffe0, !P0 ;  /* 0xffffffe099997807 */ /* 0x000fe20004000000 */
[----:B-1----:R-:W-:Y:S01]  /*0dd0*/  IMAD.U32 R2, RZ, RZ, UR5 ;  /* 0x00000005ff027e24 */ /* 0x002fe2000f8e00ff */
[----:B------:R-:W-:-:S04]  /*0de0*/  USHF.R.S32.HI UR5, URZ, 0x1f, UR4 ;  /* 0x0000001f3f057899 */ /* 0x000fc80008011404 */
[----:B------:R1:W-:Y:S04]  /*0df0*/  STL [R1+0x1c], R2 ;  /* 0x00001c0201007387 */ /* 0x0003e80000100800 */
[----:B------:R2:W-:Y:S01]  /*0e00*/  STL [R1+0x18], R3 ;  /* 0x0000180301007387 */ /* 0x0005e20000100800 */
[----:B-1----:R-:W-:Y:S01]  /*0e10*/  IMAD.SHL.U32 R2, R10, 0x8, RZ ;  /* 0x000000080a027824 */ /* 0x002fe200078e00ff */
[----:B--2---:R-:W-:-:S04]  /*0e20*/  SHF.R.U32.HI R3, RZ, 0x3, R0 ;  /* 0x00000003ff037819 */ /* 0x004fc80000011600 */
[----:B------:R-:W-:-:S04]  /*0e30*/  LOP3.LUT R2, R2, 0x8, RZ, 0xc0, !PT ;  /* 0x0000000802027812 */ /* 0x000fc800078ec0ff */
[----:B------:R-:W-:Y:S01]  /*0e40*/  LOP3.LUT R8, R3, R0, R2, 0x1e, !PT ;  /* 0x0000000003087212 */ /* 0x000fe200078e1e02 */
[----:B------:R-:W-:Y:S01]  /*0e50*/  IMAD.SHL.U32 R0, R17, 0x40, RZ ;  /* 0x0000004011007824 */ /* 0x000fe200078e00ff */
[----:B------:R-:W-:Y:S01]  /*0e60*/  LOP3.LUT R7, R2, 0x10, R4, 0xf8, !PT ;  /* 0x0000001002077812 */ /* 0x000fe200078ef804 */
[----:B------:R-:W-:Y:S02]  /*0e70*/  IMAD.SHL.U32 R2, R16, 0x40, RZ ;  /* 0x0000004010027824 */ /* 0x000fe400078e00ff */
[----:B------:R-:W-:Y:S01]  /*0e80*/  IMAD R3, R14, 0x200, R5 ;  /* 0x000002000e037824 */ /* 0x000fe200078e0205 */
        /* <DEDUP_REMOVED lines=33> */
.L_x_84:
        /* <DEDUP_REMOVED lines=12> */
[----:B-1----:R-:W-:-:S04]  /*1160*/  IMAD.U32 R8, RZ, RZ, UR10 ;  /* 0x0000000aff087e24 */ /* 0x002fc8000f8e00ff */
        /* <DEDUP_REMOVED lines=24> */
[----:B---3--:R1:W3:Y:S01]  /*12f0*/  @P0 R2UR UR32, R8 ;  /* 0x00000000082003c2 */ /* 0x0082e200000e0000 */
[----:B------:R-:W-:-:S07]  /*1300*/  ISETP.NE.U32.AND P0, PT, RZ, c[0x0][0x248], PT ;  /* 0x00009200ff007a0c */ /* 0x000fce0003f05070 */
[----:B--2---:R-:W2:Y:S01]  /*1310*/  @P2 R2UR UR4, R3 ;  /* 0x00000000030423c2 */ /* 0x004ea200000e0000 */
[----:B------:R-:W-:-:S07]  /*1320*/  ISETP.NE.AND.EX P0, PT, RZ, c[0x0][0x24c], PT, P0 ;  /* 0x00009300ff007a0c */ /* 0x000fce0003f05300 */
[----:B-----5:R-:W2:Y:S08]  /*1330*/  @P2 R2UR UR8, R6 ;  /* 0x00000000060823c2 */ /* 0x020eb000000e0000 */
[----:B----4-:R1:W4:Y:S01]  /*1340*/  @!P1 R2UR UR36, R0 ;  /* 0x00000000002493c2 */ /* 0x01032200000e0000 */
[----:B--2---:R-:W-:-:S03]  /*1350*/  @UP1 UIADD3 UR43, UR8, -UR4, URZ ;  /* 0x80000004082b1290 */ /* 0x004fc6000fffe03f */
[----:B------:R-:W-:-:S04]  /*1360*/  ULDC UR8, c[0x0][0x218] ;  /* 0x0000860000087ab9 */ /* 0x000fc80000000800 */
        /* <DEDUP_REMOVED lines=9> */
.L_x_56:
        /* <DEDUP_REMOVED lines=29> */
[----:B------:R-:W-:Y:S02]  /*15d0*/  UISETP.NE.AND UP0, UPT, UR36, -0x1, UPT ;  /* 0xffffffff2400788c */ /* 0x000fe4000bf05270 */
[----:B------:R-:W-:Y:S02]  /*15e0*/  USEL UR57, UR12, UR10, !UP2 ;  /* 0x0000000a0c397287 */ /* 0x000fe4000d000000 */
[----:B------:R-:W-:Y:S02]  /*15f0*/  UIMAD UR10, UR4, UR15, URZ ;  /* 0x0000000f040a72a4 */ /* 0x000fe4000f8e023f */
[----:B------:R-:W-:Y:S01]  /*1600*/  PLOP3.LUT P1, PT, PT, PT, UP0, 0x80, 0x0 ;  /* 0x000000000000781c */ /* 0x000fe20003f2f008 */
[----:B------:R-:W-:-:S02]  /*1610*/  ULDC.64 UR14, c[0x0][0x198] ;  /* 0x00006600000e7ab9 */ /* 0x000fc40000000a00 */
[----:B------:R-:W-:Y:S02]  /*1620*/  @UP2 UIADD3 UR56, UR11, UR10, URZ ;  /* 0x0000000a0b382290 */ /* 0x000fe4000fffe03f */
[----:B------:R-:W-:Y:S02]  /*1630*/  UIADD3 UR10, UR43, 0x7f, URZ ;  /* 0x0000007f2b0a7890 */ /* 0x000fe4000fffe03f */
[----:B------:R-:W-:Y:S02]  /*1640*/  @UP0 UIADD3 UR12, UR32, UR36, URZ ;  /* 0x00000024200c0290 */ /* 0x000fe4000fffe03f */
[----:B------:R-:W-:-:S04]  /*1650*/  USHF.R.S32.HI UR13, URZ, 0x1f, UR10 ;  /* 0x0000001f3f0d7899 */ /* 0x000fc8000801140a */
[----:B------:R-:W-:Y:S02]  /*1660*/  ULEA.HI UR13, UR13, UR10, URZ, 0x7 ;  /* 0x0000000a0d0d7291 */ /* 0x000fe4000f8f383f */
[----:B------:R-:W-:Y:S02]  /*1670*/  @UP0 UIMAD.WIDE.U32 UR10, UR12, UR14, URZ ;  /* 0x0000000e0c0a02a5 */ /* 0x000fe4000f8e003f */
[----:B------:R-:W-:Y:S02]  /*1680*/  USHF.R.S32.HI UR50, URZ, 0x7, UR13 ;  /* 0x000000073f327899 */ /* 0x000fe4000801140d */
[----:B------:R-:W-:Y:S02]  /*1690*/  @UP0 UIMAD UR55, UR12, UR15, UR11 ;  /* 0x0000000f0c3702a4 */ /* 0x000fe4000f8e020b */
[----:B------:R-:W-:Y:S02]  /*16a0*/  ULOP3.LUT UR12, UR13, 0xffffff80, URZ, 0xc0, !UPT ;  /* 0xffffff800d0c7892 */ /* 0x000fe4000f8ec03f */
[----:B------:R-:W-:-:S02]  /*16b0*/  @UP0 UMOV UR51, UR10 ;  /* 0x0000000a00330c82 */ /* 0x000fc40008000000 */
        /* <DEDUP_REMOVED lines=8> */
[----:B------:R-:W-:-:S04]  /*1740*/  UIMAD UR11, UR58, UR14, URZ ;  /* 0x0000000e3a0b72a4 */ /* 0x000fc8000f8e023f */
[----:B------:R-:W-:Y:S02]  /*1750*/  UIMAD UR15, UR47, UR15, UR11 ;  /* 0x0000000f2f0f72a4 */ /* 0x000fe4000f8e020b */
[----:B------:R-:W-:-:S04]  /*1760*/  UIMAD.WIDE.U32 UR10, UR32, UR10, URZ ;  /* 0x0000000a200a72a5 */ /* 0x000fc8000f8e003f */
[----:B------:R-:W-:-:S04]  /*1770*/  UIADD3 UR11, UR11, UR13, URZ ;  /* 0x0000000d0b0b7290 */ /* 0x000fc8000fffe03f */
[----:B------:R-:W-:-:S04]  /*1780*/  UIMAD.WIDE.U32 UR10, UR47, UR14, UR10 ;  /* 0x0000000e2f0a72a5 */ /* 0x000fc8000f8e000a */
[----:B------:R-:W-:-:S03]  /*1790*/  UIADD3 UR55, UR11, UR15, URZ ;  /* 0x0000000f0b377290 */ /* 0x000fc6000fffe03f */
[----:B------:R-:W-:Y:S02]  /*17a0*/  UMOV UR51, UR10 ;  /* 0x0000000a00337c82 */ /* 0x000fe40008000000 */
.L_x_58:
        /* <DEDUP_REMOVED lines=18> */
.L_x_59:
[----:B------:R-:W2:Y:S01]  /*18d0*/  LDL R0, [R1+0x1c] ;  /* 0x00001c0001007983 */ /* 0x000ea20000100800 */
[----:B------:R-:W-:-:S03]  /*18e0*/  ULDC.64 UR14, c[0x0][0x370] ;  /* 0x0000dc00000e7ab9 */ /* 0x000fc60000000a00 */
[----:B------:R-:W3:Y:S04]  /*18f0*/  LDL R3, [R1+0x24] ;  /* 0x0000240001037983 */ /* 0x000ee80000100800 */
[----:B------:R-:W4:Y:S01]  /*1900*/  LDL R4, [R1+0x34] ;  /* 0x0000340001047983 */ /* 0x000f220000100800 */
[----:B------:R-:W-:-:S04]  /*1910*/  @UP2 UIMAD.WIDE.U32 UR10, UR4, UR14, URZ ;  /* 0x0000000e040a22a5 */ /* 0x000fc8000f8e003f */
[----:B------:R-:W-:-:S03]  /*1920*/  @UP2 UIMAD UR45, UR4, UR15, UR11 ;  /* 0x0000000f042d22a4 */ /* 0x000fc6000f8e020b */
[----:B------:R-:W-:Y:S02]  /*1930*/  @UP2 UMOV UR44, UR10 ;  /* 0x0000000a002c2c82 */ /* 0x000fe40008000000 */
[----:B------:R-:W-:Y:S02]  /*1940*/  ULDC.64 UR10, c[0x0][0x368] ;  /* 0x0000da00000a7ab9 */ /* 0x000fe40000000a00 */
[----:B------:R-:W-:Y:S01]  /*1950*/  @!UP2 UIMAD UR13, UR58, UR10, URZ ;  /* 0x0000000a3a0da2a4 */ /* 0x000fe2000f8e023f */
[----:B------:R-:W-:Y:S01]  /*1960*/  IABS R7, c[0x0][0x1c8] ;  /* 0x0000720000077a13 */ /* 0x000fe20000000000 */
[----:B------:R-:W-:Y:S02]  /*1970*/  ULDC UR37, c[0x0][0x224] ;  /* 0x0000890000257ab9 */ /* 0x000fe40000000800 */
[----:B------:R-:W-:Y:S02]  /*1980*/  @!UP2 UIMAD UR13, UR47, UR11, UR13 ;  /* 0x0000000b2f0da2a4 */ /* 0x000fe4000f8e020d */
[----:B------:R-:W-:-:S02]  /*1990*/  @!UP2 UIMAD.WIDE.U32 UR10, UR47, UR10, URZ ;  /* 0x0000000a2f0aa2a5 */ /* 0x000fc4000f8e003f */
[----:B------:R-:W-:Y:S02]  /*19a0*/  UIMAD.WIDE.U32 UR38, UR47, UR37, URZ ;  /* 0x000000252f2672a5 */ /* 0x000fe4000f8e003f */
[----:B------:R-:W-:-:S03]  /*19b0*/  ULDC.64 UR14, c[0x0][0x3d8] ;  /* 0x0000f600000e7ab9 */ /* 0x000fc60000000a00 */
[----:B------:R-:W-:Y:S01]  /*19c0*/  @!UP2 UMOV UR44, UR10 ;  /* 0x0000000a002cac82 */ /* 0x000fe20008000000 */
[----:B--2---:R1:W3:Y:S08]  /*19d0*/  R2UR UR33, R0 ;  /* 0x00000000002173c2 */ /* 0x0042f000000e0000 */
[----:B---3--:R3:W5:Y:S01]  /*19e0*/  R2UR UR40, R3 ;  /* 0x00000000032873c2 */ /* 0x00876200000e0000 */
[----:B-1----:R-:W2:Y:S04]  /*19f0*/  LDL R0, [R1+0x14] ;  /* 0x0000140001007983 */ /* 0x002ea80000100800 */
[----:B---3--:R-:W3:Y:S01]  /*1a00*/  LDL R3, [R1+0x2c] ;  /* 0x00002c0001037983 */ /* 0x008ee20000100800 */
[----:B-----5:R-:W-:-:S02]  /*1a10*/  UIMAD UR10, UR58, UR37, UR40 ;  /* 0x000000253a0a72a4 */ /* 0x020fc4000f8e0228 */
[----:B----4-:R1:W4:Y:S02]  /*1a20*/  R2UR UR40, R4 ;  /* 0x00000000042873c2 */ /* 0x01032400000e0000 */
[----:B------:R-:W-:-:S04]  /*1a30*/  UIADD3 UR10, UR39, UR10, URZ ;  /* 0x0000000a270a7290 */ /* 0x000fc8000fffe03f */
[----:B------:R-:W-:Y:S02]  /*1a40*/  UIMAD UR10, UR52, UR10, UR33 ;  /* 0x0000000a340a72a4 */ /* 0x000fe4000f8e0221 */
[----:B------:R-:W5:Y:S01]  /*1a50*/  S2UR UR33, SR_CTAID.X ;  /* 0x00000000002179c3 */ /* 0x000f620000002500 */
[----:B-1----:R-:W1:Y:S01]  /*1a60*/  I2F.RP R4, R7 ;  /* 0x0000000700047306 */ /* 0x002e620000209400 */
[----:B------:R-:W-:Y:S02]  /*1a70*/  @!UP2 UIADD3 UR45, UR11, UR13, URZ ;  /* 0x0000000d0b2da290 */ /* 0x000fe4000fffe03f */
[----:B------:R-:W-:-:S05]  /*1a80*/  UIADD3 UR37, UR61, UR10, URZ ;  /* 0x0000000a3d257290 */ /* 0x000fca000fffe03f */
[----:B-1----:R-:W1:Y:S01]  /*1a90*/  MUFU.RCP R4, R4 ;  /* 0x0000000400047308 */ /* 0x002e620000001000 */
[----:B------:R-:W-:Y:S02]  /*1aa0*/  UIMAD UR13, UR53, UR4, URZ ;  /* 0x00000004350d72a4 */ /* 0x000fe4000f8e023f */
[----:B------:R-:W-:-:S04]  /*1ab0*/  UIMAD.WIDE.U32 UR10, UR52, UR4, URZ ;  /* 0x00000004340a72a5 */ /* 0x000fc8000f8e003f */
[----:B------:R-:W-:Y:S02]  /*1ac0*/  @UP2 UIADD3 UR37, UR11, UR13, URZ ;  /* 0x0000000d0b252290 */ /* 0x000fe4000fffe03f */
[----:B------:R-:W-:Y:S02]  /*1ad0*/  USEL UR39, UR60, UR10, !UP2 ;  /* 0x0000000a3c277287 */ /* 0x000fe4000d000000 */
[----:B-----5:R-:W-:Y:S01]  /*1ae0*/  UIMAD.WIDE.U32 UR10, UR33, UR14, URZ ;  /* 0x0000000e210a72a5 */ /* 0x020fe2000f8e003f */
[----:B-1----:R-:W-:-:S03]  /*1af0*/  IADD3 R4, R4, 0xffffffe, RZ ;  /* 0x0ffffffe04047810 */ /* 0x002fc60007ffe0ff */
[----:B------:R-:W-:Y:S01]  /*1b00*/  UIMAD UR15, UR33, UR15, UR11 ;  /* 0x0000000f210f72a4 */ /* 0x000fe2000f8e020b */
[----:B------:R1:W5:Y:S01]  /*1b10*/  F2I.FTZ.U32.TRUNC.NTZ R5, R4 ;  /* 0x0000000400057305 */ /* 0x000362000021f000 */
[----:B------:R-:W-:Y:S02]  /*1b20*/  USHF.L.U32 UR33, UR47, 0x7, URZ ;  /* 0x000000072f217899 */ /* 0x000fe4000800063f */
[----:B------:R-:W-:Y:S02]  /*1b30*/  USEL UR38, UR10, URZ, UP6 ;  /* 0x0000003f0a267287 */ /* 0x000fe4000b000000 */
[----:B------:R-:W-:-:S04]  /*1b40*/  USHF.L.U64.HI UR10, UR47, 0x7, UR58 ;  /* 0x000000072f0a7899 */ /* 0x000fc8000801023a */
[----:B------:R-:W-:Y:S02]  /*1b50*/  USEL UR11, UR10, URZ, UP1 ;  /* 0x0000003f0a0b7287 */ /* 0x000fe40008800000 */
[----:B------:R-:W-:Y:S01]  /*1b60*/  USEL UR10, UR33, URZ, UP1 ;  /* 0x0000003f210a7287 */ /* 0x000fe20008800000 */
[----:B-1----:R-:W-:-:S03]  /*1b70*/  IMAD.MOV.U32 R4, RZ, RZ, RZ ;  /* 0x000000ffff047224 */ /* 0x002fc600078e00ff */
[----:B------:R-:W-:Y:S01]  /*1b80*/  UIADD3 UR10, UP1, UR12, UR10, URZ ;  /* 0x0000000a0c0a7290 */ /* 0x000fe2000ff3e03f */
[----:B------:R-:W-:-:S03]  /*1b90*/  ISETP.NE.AND P2, PT, RZ, c[0x0][0x1c8], PT ;  /* 0x00007200ff007a0c */ /* 0x000fc60003f45270 */
[----:B------:R-:W-:Y:S02]  /*1ba0*/  UIADD3.X UR13, UR46, UR11, URZ, UP1, !UPT ;  /* 0x0000000b2e0d7290 */ /* 0x000fe40008ffe43f */
[----:B------:R-:W-:-:S04]  /*1bb0*/  UIMAD UR11, UR53, UR10, URZ ;  /* 0x0000000a350b72a4 */ /* 0x000fc8000f8e023f */
[----:B------:R-:W-:Y:S02]  /*1bc0*/  UIMAD UR14, UR52, UR13, UR11 ;  /* 0x0000000d340e72a4 */ /* 0x000fe4000f8e020b */
[----:B------:R-:W-:Y:S02]  /*1bd0*/  UIMAD.WIDE.U32 UR10, UR52, UR10, URZ ;  /* 0x0000000a340a72a5 */ /* 0x000fe4000f8e003f */
[----:B------:R-:W-:Y:S02]  /*1be0*/  USEL UR15, UR15, URZ, UP6 ;  /* 0x0000003f0f0f7287 */ /* 0x000fe4000b000000 */
[----:B------:R-:W-:Y:S02]  /*1bf0*/  UIADD3 UR14, UR11, UR14, URZ ;  /* 0x0000000e0b0e7290 */ /* 0x000fe4000fffe03f */
[----:B------:R-:W-:Y:S01]  /*1c00*/  USHF.R.S32.HI UR42, URZ, 0x1f, UR8 ;  /* 0x0000001f3f2a7899 */ /* 0x000fe20008011408 */
[----:B--2---:R5:W1:Y:S08]  /*1c10*/  R2UR UR33, R0 ;  /* 0x00000000002173c2 */ /* 0x004a7000000e0000 */
[----:B---3--:R2:W3:Y:S01]  /*1c20*/  R2UR UR41, R3 ;  /* 0x00000000032973c2 */ /* 0x0084e200000e0000 */
[----:B-----5:R-:W-:-:S04]  /*1c30*/  IMAD.MOV R0, RZ, RZ, -R5 ;  /* 0x000000ffff007224 */ /* 0x020fc800078e0a05 */
[----:B------:R-:W-:Y:S01]  /*1c40*/  IMAD R0, R0, R7, RZ ;  /* 0x0000000700007224 */ /* 0x000fe200078e02ff */
[----:B--2---:R-:W-:-:S03]  /*1c50*/  IABS R3, UR54 ;  /* 0x0000003600037c13 */ /* 0x004fc60008000000 */
        /* <DEDUP_REMOVED lines=9> */
[----:B----4-:R-:W-:Y:S01]  /*1cf0*/  ISETP.LE.AND P0, PT, RZ, UR40, PT ;  /* 0x00000028ff007c0c */ /* 0x010fe2000bf03270 */
[----:B---3--:R-:W-:-:S10]  /*1d00*/  @UP5 USEL UR13, UR41, UR4, !UP2 ;  /* 0x00000004290d5287 */ /* 0x008fd4000d000000 */
[----:B------:R-:W-:Y:S01]  /*1d10*/  @P3 IADD3 R6, R6, 0x1, RZ ;  /* 0x0000000106063810 */ /* 0x000fe20007ffe0ff */
[----:B------:R-:W-:-:S04]  /*1d20*/  ULDC UR40, c[0x0][0x234] ;  /* 0x00008d0000287ab9 */ /* 0x000fc80000000800 */
[----:B------:R-:W-:Y:S01]  /*1d30*/  @!P0 IMAD.MOV R6, RZ, RZ, -R6 ;  /* 0x000000ffff068224 */ /* 0x000fe200078e0a06 */
[----:B------:R-:W-:Y:S01]  /*1d40*/  PLOP3.LUT P0, PT, PT, PT, UP5, 0x80, 0x0 ;  /* 0x000000000000781c */ /* 0x000fe20003f0f058 */
[----:B------:R-:W-:Y:S01]  /*1d50*/  @UP5 UIMAD UR13, UR54, UR40, UR13 ;  /* 0x00000028360d52a4 */ /* 0x000fe2000f8e020d */
[----:B------:R-:W-:-:S06]  /*1d60*/  @!P2 LOP3.LUT R6, RZ, c[0x0][0x1c8], RZ, 0x33, !PT ;  /* 0x00007200ff06aa12 */ /* 0x000fcc00078e33ff */
[----:B-1----:R-:W-:Y:S01]  /*1d70*/  @!UP5 UMOV UR13, UR33 ;  /* 0x00000021000ddc82 */ /* 0x002fe20008000000 */
[----:B------:R-:W-:-:S04]  /*1d80*/  SHF.R.S32.HI R20, RZ, 0x1f, R6 ;  /* 0x0000001fff147819 */ /* 0x000fc80000011406 */
        /* <DEDUP_REMOVED lines=8> */
.L_x_60:
[----:B------:R-:W2:Y:S02]  /*1e10*/  LDL R0, [R1+0x28] ;  /* 0x0000280001007983 */ /* 0x000ea40000100800 */
[----:B--2---:R1:W2:Y:S01]  /*1e20*/  R2UR UR33, R0 ;  /* 0x00000000002173c2 */ /* 0x0042a200000e0000 */
[----:B------:R-:W-:-:S07]  /*1e30*/  DEPBAR.LE SB1, 0x0, {2} ;  /* 0x000090040000791a */ /* 0x000fce0000000000 */
.L_x_61:
[----:B------:R-:W2:Y:S04]  /*1e40*/  LDL R8, [R1+0x38] ;  /* 0x0000380001087983 */ /* 0x000ea80000100800 */
[----:B------:R-:W3:Y:S04]  /*1e50*/  LDL R7, [R1+0x18] ;  /* 0x0000180001077983 */ /* 0x000ee80000100800 */
[----:B------:R-:W4:Y:S04]  /*1e60*/  LDL R4, [R1+0x20] ;  /* 0x0000200001047983 */ /* 0x000f280000100800 */
[----:B------:R-:W5:Y:S04]  /*1e70*/  LDL R3, [R1+0x10] ;  /* 0x0000100001037983 */ /* 0x000f680000100800 */
[----:B------:R-:W4:Y:S01]  /*1e80*/  LDL R0, [R1+0x30] ;  /* 0x0000300001007983 */ /* 0x000f220000100800 */
[----:B------:R-:W-:Y:S01]  /*1e90*/  UIADD3 UR13, UR12, UR13, URZ ;  /* 0x0000000d0c0d7290 */ /* 0x000fe2000fffe03f */
[----:B------:R-:W-:Y:S01]  /*1ea0*/  IMAD.U32 R12, RZ, RZ, UR12 ;  /* 0x0000000cff0c7e24 */ /* 0x000fe2000f8e00ff */
[----:B------:R-:W-:Y:S01]  /*1eb0*/  BSSY B1, `(.L_x_57) ;  /* 0x000060f000017945 */ /* 0x000fe20003800000 */
[----:B------:R-:W1:Y:S02]  /*1ec0*/  S2R R13, SR_TID.X ;  /* 0x00000000000d7919 */ /* 0x000e640000002100 */
[----:B-1----:R-:W-:Y:S01]  /*1ed0*/  SHF.R.S32.HI R14, RZ, 0x1f, R13 ;  /* 0x0000001fff0e7819 */ /* 0x002fe2000001140d */
[----:B--2---:R-:W1:Y:S08]  /*1ee0*/  R2UR UR47, R8 ;  /* 0x00000000082f73c2 */ /* 0x004e7000000e0000 */
[----:B---3--:R-:W1:Y:S08]  /*1ef0*/  R2UR UR41, R7 ;  /* 0x00000000072973c2 */ /* 0x008e7000000e0000 */
[----:B----4-:R2:W3:Y:S08]  /*1f00*/  R2UR UR40, R4 ;  /* 0x00000000042873c2 */ /* 0x0104f000000e0000 */
[----:B-----5:R-:W3:Y:S01]  /*1f10*/  R2UR UR4, R3 ;  /* 0x00000000030473c2 */ /* 0x020ee200000e0000 */
[----:B-1----:R-:W-:-:S07]  /*1f20*/  UIADD3 UR10, UP4, UP3, UR10, UR41, UR47 ;  /* 0x000000290a0a7290 */ /* 0x002fce000fb9e02f */
[----:B------:R-:W1:Y:S01]  /*1f30*/  S2UR UR47, SR_CTAID.Y ;  /* 0x00000000002f79c3 */ /* 0x000e620000002600 */
[----:B------:R-:W-:Y:S02]  /*1f40*/  UIADD3 UR41, UP2, UP1, UR38, UR10, UR39 ;  /* 0x0000000a26297290 */ /* 0x000fe4000f95e027 */
[----:B------:R-:W-:Y:S01]  /*1f50*/  USHF.R.S32.HI UR38, URZ, 0x1f, UR54 ;  /* 0x0000001f3f267899 */ /* 0x000fe20008011436 */
[----:B--2---:R-:W-:Y:S01]  /*1f60*/  LEA.HI R4, R14, R13, RZ, 0x2 ;  /* 0x0000000d0e047211 */ /* 0x004fe200078f10ff */
[----:B------:R-:W-:Y:S02]  /*1f70*/  ULDC.64 UR10, c[0x0][0x1a8] ;  /* 0x00006a00000a7ab9 */ /* 0x000fe40000000a00 */
[----:B---3--:R-:W-:-:S03]  /*1f80*/  UIADD3.X UR4, UR14, UR4, UR40, UP4, UP3 ;  /* 0x000000040e047290 */ /* 0x008fc6000a7e6428 */
[----:B------:R-:W-:Y:S02]  /*1f90*/  UMOV UR14, 0x4 ;  /* 0x00000004000e7882 */ /* 0x000fe40000000000 */
[----:B------:R-:W-:Y:S02]  /*1fa0*/  UIADD3.X UR40, UR15, UR4, UR37, UP2, UP1 ;  /* 0x000000040f287290 */ /* 0x000fe400097e2425 */
[----:B------:R-:W-:-:S04]  /*1fb0*/  UIMAD UR4, UR38, UR10, URZ ;  /* 0x0000000a260472a4 */ /* 0x000fc8000f8e023f */
[----:B------:R-:W-:-:S03]  /*1fc0*/  UIMAD UR39, UR54, UR11, UR4 ;  /* 0x0000000b362772a4 */ /* 0x000fc6000f8e0204 */
[----:B------:R-:W-:Y:S02]  /*1fd0*/  ULDC.64 UR10, c[0x0][0x378] ;  /* 0x0000de00000a7ab9 */ /* 0x000fe40000000a00 */
[----:B------:R-:W-:-:S04]  /*1fe0*/  UIMAD UR4, UR38, UR10, URZ ;  /* 0x0000000a260472a4 */ /* 0x000fc8000f8e023f */
[----:B------:R-:W-:-:S03]  /*1ff0*/  UIMAD UR38, UR54, UR11, UR4 ;  /* 0x0000000b362672a4 */ /* 0x000fc6000f8e0204 */
[----:B------:R-:W-:Y:S02]  /*2000*/  ULDC.64 UR10, c[0x0][0x370] ;  /* 0x0000dc00000a7ab9 */ /* 0x000fe40000000a00 */
[----:B------:R-:W-:-:S04]  /*2010*/  UIMAD UR4, UR46, UR10, URZ ;  /* 0x0000000a2e0472a4 */ /* 0x000fc8000f8e023f */
[----:B------:R-:W-:-:S03]  /*2020*/  UIMAD UR37, UR12, UR11, UR4 ;  /* 0x0000000b0c2572a4 */ /* 0x000fc6000f8e0204 */
[----:B------:R-:W-:Y:S02]  /*2030*/  ULDC.64 UR10, c[0x0][0x200] ;  /* 0x00008000000a7ab9 */ /* 0x000fe40000000a00 */
[----:B------:R-:W-:Y:S02]  /*2040*/  UIMAD.WIDE UR14, UR13, UR14, UR10 ;  /* 0x0000000e0d0e72a5 */ /* 0x000fe4000f8e020a */
[----:B------:R2:W3:Y:S01]  /*2050*/  R2UR UR4, R0 ;  /* 0x00000000000473c2 */ /* 0x0004e200000e0000 */
[----:B------:R-:W-:-:S04]  /*2060*/  UMOV UR13, 0x4 ;  /* 0x00000004000d7882 */ /* 0x000fc80000000000 */
[----:B------:R-:W-:Y:S02]  /*2070*/  UMOV UR11, UR14 ;  /* 0x0000000e000b7c82 */ /* 0x000fe40008000000 */
[----:B------:R-:W-:Y:S02]  /*2080*/  UIADD3 UR14, UR12, UR33, URZ ;  /* 0x000000210c0e7290 */ /* 0x000fe4000fffe03f */
[----:B------:R-:W-:Y:S01]  /*2090*/  UMOV UR10, UR15 ;  /* 0x0000000f000a7c82 */ /* 0x000fe20008000000 */
[----:B--2---:R-:W-:Y:S02]  /*20a0*/  SHF.R.S32.HI R0, RZ, 0x2, R4 ;  /* 0x00000002ff007819 */ /* 0x004fe40000011404 */
[----:B------:R-:W-:Y:S02]  /*20b0*/  LOP3.LUT R4, R4, 0xfffffffc, RZ, 0xc0, !PT ;  /* 0xfffffffc04047812 */ /* 0x000fe400078ec0ff */
[----:B------:R-:W-:Y:S02]  /*20c0*/  SHF.R.S32.HI R22, RZ, 0x1f, R0 ;  /* 0x0000001fff167819 */ /* 0x000fe40000011400 */
[----:B------:R-:W-:Y:S01]  /*20d0*/  IADD3 R3, P0, R0, UR12, RZ ;  /* 0x0000000c00037c10 */ /* 0x000fe2000ff1e0ff */
[----:B------:R-:W-:-:S03]  /*20e0*/  IMAD.IADD R4, R13, 0x1, -R4 ;  /* 0x000000010d047824 */ /* 0x000fc600078e0a04 */
[----:B------:R-:W-:Y:S01]  /*20f0*/  IADD3.X R7, R22, UR46, RZ, P0, !PT ;  /* 0x0000002e16077c10 */ /* 0x000fe200087fe4ff */
[----:B------:R-:W-:Y:S01]  /*2100*/  IMAD.SHL.U32 R4, R4, 0x8, RZ ;  /* 0x0000000804047824 */ /* 0x000fe200078e00ff */
[----:B------:R-:W-:-:S03]  /*2110*/  ULDC UR46, c[0x0][0x2e8] ;  /* 0x0000ba00002e7ab9 */ /* 0x000fc60000000800 */
[----:B------:R-:W-:Y:S01]  /*2120*/  IMAD R7, R7, c[0x0][0x190], RZ ;  /* 0x0000640007077a24 */ /* 0x000fe200078e02ff */
[----:B------:R-:W-:-:S05]  /*2130*/  SHF.R.S32.HI R5, RZ, 0x1f, R4 ;  /* 0x0000001fff057819 */ /* 0x000fca0000011404 */
[----:B------:R-:W-:-:S04]  /*2140*/  IMAD.WIDE.U32 R8, R3, c[0x0][0x190], R4 ;  /* 0x0000640003087a25 */ /* 0x000fc800078e0004 */
[----:B------:R-:W-:Y:S01]  /*2150*/  IMAD R3, R3, c[0x0][0x194], R7 ;  /* 0x0000650003037a24 */ /* 0x000fe200078e0207 */
[----:B------:R-:W-:Y:S02]  /*2160*/  IADD3 R10, P0, R8, UR57, RZ ;  /* 0x00000039080a7c10 */ /* 0x000fe4000ff1e0ff */
[----:B------:R-:W-:Y:S02]  /*2170*/  IADD3 R8, P2, R4, UR44, RZ ;  /* 0x0000002c04087c10 */ /* 0x000fe4000ff5e0ff */
[----:B------:R-:W-:Y:S01]  /*2180*/  IADD3.X R11, R9, UR56, R3, P0, !PT ;  /* 0x00000038090b7c10 */ /* 0x000fe200087fe403 */
[----:B------:R-:W-:Y:S01]  /*2190*/  ULDC.64 UR56, c[0x0][0x3c8] ;  /* 0x0000f20000387ab9 */ /* 0x000fe20000000a00 */
[----:B------:R-:W-:Y:S01]  /*21a0*/  LEA.HI R3, R14, R13, RZ, 0x5 ;  /* 0x0000000d0e037211 */ /* 0x000fe200078f28ff */
[----:B------:R-:W-:Y:S01]  /*21b0*/  UIMAD.WIDE UR14, UR14, UR13, UR56 ;  /* 0x0000000d0e0e72a5 */ /* 0x000fe2000f8e0238 */
[----:B------:R-:W-:Y:S02]  /*21c0*/  IADD3.X R9, R5, UR45, RZ, P2, !PT ;  /* 0x0000002d05097c10 */ /* 0x000fe400097fe4ff */
[----:B------:R-:W-:-:S02]  /*21d0*/  LOP3.LUT R7, R3, 0xffffffe0, RZ, 0xc0, !PT ;  /* 0xffffffe003077812 */ /* 0x000fc400078ec0ff */
[----:B------:R-:W-:Y:S01]  /*21e0*/  SHF.R.S32.HI R3, RZ, 0x5, R3 ;  /* 0x00000005ff037819 */ /* 0x000fe20000011403 */
[----:B------:R-:W-:Y:S01]  /*21f0*/  IMAD.WIDE.U32 R8, R12, c[0x0][0x370], R8 ;  /* 0x0000dc000c087a25 */ /* 0x000fe200078e0008 */
[----:B------:R-:W-:Y:S02]  /*2200*/  UMOV UR12, UR15 ;  /* 0x0000000f000c7c82 */ /* 0x000fe40008000000 */
[----:B------:R-:W-:Y:S01]  /*2210*/  UMOV UR13, UR14 ;  /* 0x0000000e000d7c82 */ /* 0x000fe20008000000 */
[----:B------:R-:W-:Y:S01]  /*2220*/  IMAD.IADD R7, R13, 0x1, -R7 ;  /* 0x000000010d077824 */ /* 0x000fe200078e0a07 */
[----:B------:R-:W-:-:S03]  /*2230*/  IADD3 R9, R9, UR37, RZ ;  /* 0x0000002509097c10 */ /* 0x000fc6000fffe0ff */
[----:B---3--:R-:W-:Y:S01]  /*2240*/  IMAD R3, R3, UR4, R7 ;  /* 0x0000000403037c24 */ /* 0x008fe2000f8e0207 */
[----:B------:R-:W-:-:S04]  /*2250*/  UIADD3 UR4, -UR5, UR43, UR8 ;  /* 0x0000002b05047290 */ /* 0x000fc8000fffe108 */
[----:B------:R-:W-:Y:S01]  /*2260*/  UIADD3 UR4, UR4, -UR46, URZ ;  /* 0x8000002e04047290 */ /* 0x000fe2000fffe03f */
[----:B------:R-:W-:-:S03]  /*2270*/  IADD3 R183, P0, R3, UR41, RZ ;  /* 0x0000002903b77c10 */ /* 0x000fc6000ff1e0ff */
[----:B------:R-:W-:Y:S01]  /*2280*/  USHF.R.S32.HI UR15, URZ, 0x1f, UR4 ;  /* 0x0000001f3f0f7899 */ /* 0x000fe20008011404 */
[----:B------:R-:W-:Y:S01]  /*2290*/  LEA.HI.X.SX32 R13, R3, UR40, 0x1, P0 ;  /* 0x00000028030d7c11 */ /* 0x000fe200080f0eff */
[----:B------:R-:W-:Y:S01]  /*22a0*/  IMAD.U32 R3, RZ, RZ, UR54 ;  /* 0x00000036ff037e24 */ /* 0x000fe2000f8e00ff */
[----:B------:R-:W-:Y:S01]  /*22b0*/  LEA R188, P2, R183, c[0x0][0x350], 0x2 ;  /* 0x0000d400b7bc7a11 */ /* 0x000fe200078410ff */
[----:B------:R-:W-:Y:S02]  /*22c0*/  ULEA.HI UR15, UR15, UR4, URZ, 0x7 ;  /* 0x000000040f0f7291 */ /* 0x000fe4000f8f383f */
[----:B------:R-:W-:Y:S01]  /*22d0*/  IMAD.WIDE.U32 R8, R3, c[0x0][0x378], R8 ;  /* 0x0000de0003087a25 */ /* 0x000fe200078e0008 */
[----:B------:R-:W-:Y:S01]  /*22e0*/  UIADD3 UR4, UR50, -0x1, URZ ;  /* 0xffffffff32047890 */ /* 0x000fe2000fffe03f */
[----:B------:R-:W-:Y:S01]  /*22f0*/  LEA.HI.X R183, R183, c[0x0][0x354], R13, 0x2, P2 ;  /* 0x0000d500b7b77a11 */ /* 0x000fe200010f140d */
[----:B------:R-:W-:Y:S01]  /*2300*/  USHF.R.S32.HI UR15, URZ, 0x7, UR15 ;  /* 0x000000073f0f7899 */ /* 0x000fe2000801140f */
[----:B------:R-:W-:Y:S01]  /*2310*/  IMAD.WIDE.U32 R10, R3, c[0x0][0x1a8], R10 ;  /* 0x00006a00030a7a25 */ /* 0x000fe200078e000a */
[----:B------:R-:W-:-:S02]  /*2320*/  IADD3 R9, R9, UR38, RZ ;  /* 0x0000002609097c10 */ /* 0x000fc4000fffe0ff */
[----:B------:R-:W-:Y:S01]  /*2330*/  UISETP.LT.AND UP1, UPT, URZ, UR15, UPT ;  /* 0x0000000f3f00728c */ /* 0x000fe2000bf21270 */
[----:B------:R-:W-:Y:S01]  /*2340*/  IMAD R3, R22, c[0x0][0x370], RZ ;  /* 0x0000dc0016037a24 */ /* 0x000fe200078e02ff */
[----:B------:R-:W-:Y:S01]  /*2350*/  IADD3 R7, R11, UR39, RZ ;  /* 0x000000270b077c10 */ /* 0x000fe2000fffe0ff */
[----:B------:R-:W-:Y:S01]  /*2360*/  IMAD.WIDE.U32 R8, R0, c[0x0][0x370], R8 ;  /* 0x0000dc0000087a25 */ /* 0x000fe200078e0008 */
[----:B------:R-:W-:Y:S01]  /*2370*/  USEL UR15, URZ, UR15, !UP1 ;  /* 0x0000000f3f0f7287 */ /* 0x000fe2000c800000 */
[----:B------:R-:W-:Y:S02]  /*2380*/  LEA R186, P4, R10, c[0x0][0x160], 0x1 ;  /* 0x000058000aba7a11 */ /* 0x000fe400078808ff */
[----:B------:R-:W-:Y:S01]  /*2390*/  IMAD R3, R0, c[0x0][0x374], R3 ;  /* 0x0000dd0000037a24 */ /* 0x000fe200078e0203 */
[----:B------:R-:W-:Y:S01]  /*23a0*/  UISETP.GT.AND UP1, UPT, UR50, UR15, UPT ;  /* 0x0000000f3200728c */ /* 0x000fe2000bf24270 */
[----:B------:R-:W-:Y:S02]  /*23b0*/  LEA R184, P3, R8, c[0x0][0x330], 0x1 ;  /* 0x0000cc0008b87a11 */ /* 0x000fe400078608ff */
[----:B------:R-:W-:Y:S01]  /*23c0*/  IMAD.IADD R3, R9, 0x1, R3 ;  /* 0x0000000109037824 */ /* 0x000fe200078e0203 */
[----:B------:R-:W-:-:S02]  /*23d0*/  LEA.HI.X R187, R10, c[0x0][0x164], R7, 0x1, P4 ;  /* 0x000059000abb7a11 */ /* 0x000fc400020f0c07 */
[----:B------:R-:W-:Y:S02]  /*23e0*/  PLOP3.LUT P0, PT, PT, PT, UP1, 0x80, 0x0 ;  /* 0x000000000000781c */ /* 0x000fe40003f0f018 */
[----:B------:R-:W-:-:S11]  /*23f0*/  LEA.HI.X R185, R8, c[0x0][0x334], R3, 0x1, P3 ;  /* 0x0000cd0008b97a11 */ /* 0x000fd600018f0c03 */
[----:B-1----:R-:W-:Y:S05]  /*2400*/  @P0 BRA `(.L_x_62) ;  /* 0x0000074000000947 */ /* 0x002fea0003800000 */
        /* <DEDUP_REMOVED lines=18> */
.L_x_63:
[----:B------:R-:W-:Y:S02]  /*2530*/  @UP0 UIADD3 UR4, UR32, UR36, URZ ;  /* 0x0000002420040290 */ /* 0x000fe4000fffe03f */
[----:B------:R-:W-:Y:S02]  /*2540*/  ULDC.64 UR12, c[0x0][0x3a8] ;  /* 0x0000ea00000c7ab9 */ /* 0x000fe40000000a00 */
[----:B------:R-:W-:-:S04]  /*2550*/  @UP0 UIMAD.WIDE.U32 UR10, UR4, UR12, URZ ;  /* 0x0000000c040a02a5 */ /* 0x000fc8000f8e003f */
[----:B------:R-:W-:Y:S01]  /*2560*/  @UP0 UIMAD UR4, UR4, UR13, UR11 ;  /* 0x0000000d040402a4 */ /* 0x000fe2000f8e020b */
        /* <DEDUP_REMOVED lines=11> */
[----:B------:R-:W-:Y:S02]  /*2620*/  UIADD3 UR4, UR11, UR4, URZ ;  /* 0x000000040b047290 */ /* 0x000fe4000fffe03f */
.L_x_64:
[----:B------:R-:W-:Y:S01]  /*2630*/  ULDC.64 UR12, c[0x0][0x3a0] ;  /* 0x0000e800000c7ab9 */ /* 0x000fe20000000a00 */
[----:B------:R-:W-:Y:S01]  /*2640*/  IMAD.U32 R13, RZ, RZ, UR8 ;  /* 0x00000008ff0d7e24 */ /* 0x000fe2000f8e00ff */
[----:B------:R-:W-:Y:S01]  /*2650*/  UIMAD UR11, UR42, UR12, URZ ;  /* 0x0000000c2a0b72a4 */ /* 0x000fe2000f8e023f */
[----:B------:R-:W-:Y:S01]  /*2660*/  BSSY B0, `(.L_x_65) ;  /* 0x0000019000007945 */ /* 0x000fe20003800000 */
[----:B------:R-:W-:Y:S01]  /*2670*/  UIMAD UR5, UR9, -0x80, UR5 ;  /* 0xffffff80090578a4 */ /* 0x000fe2000f8e0205 */
[----:B------:R-:W-:Y:S01]  /*2680*/  IMAD.WIDE.U32 R6, R13, c[0x0][0x3a0], R4 ;  /* 0x0000e8000d067a25 */ /* 0x000fe200078e0004 */
[----:B------:R-:W-:Y:S02]  /*2690*/  UIMAD UR11, UR8, UR13, UR11 ;  /* 0x0000000d080b72a4 */ /* 0x000fe4000f8e020b */
[----:B------:R-:W-:Y:S02]  /*26a0*/  USHF.R.S32.HI UR14, URZ, 0x1f, UR54 ;  /* 0x0000001f3f0e7899 */ /* 0x000fe40008011436 */
[----:B------:R-:W-:Y:S01]  /*26b0*/  IADD3 R6, P0, R6, UR15, RZ ;  /* 0x0000000f06067c10 */ /* 0x000fe2000ff1e0ff */
[----:B------:R-:W-:Y:S01]  /*26c0*/  ULDC.64 UR12, c[0x0][0x3b8] ;  /* 0x0000ee00000c7ab9 */ /* 0x000fe20000000a00 */
[----:B------:R-:W-:Y:S01]  /*26d0*/  MOV R3, UR11 ;  /* 0x0000000b00037c02 */ /* 0x000fe20008000f00 */
[----:B------:R-:W-:Y:S01]  /*26e0*/  UIMAD UR11, UR14, UR12, URZ ;  /* 0x0000000c0e0b72a4 */ /* 0x000fe2000f8e023f */
[----:B------:R-:W-:-:S02]  /*26f0*/  ISETP.GE.AND P1, PT, R0, UR5, PT ;  /* 0x0000000500007c0c */ /* 0x000fc4000bf26270 */
        /* <DEDUP_REMOVED lines=15> */
.L_x_66:
[----:B------:R-:W-:Y:S05]  /*27f0*/  BSYNC B0 ;  /* 0x0000000000007941 */ /* 0x000fea0003800000 */
.L_x_65:
[----:B------:R-:W-:Y:S01]  /*2800*/  IADD3 R3, R0, 0x40, RZ ;  /* 0x0000004000037810 */ /* 0x000fe20007ffe0ff */
[----:B------:R-:W-:Y:S03]  /*2810*/  BSSY B0, `(.L_x_67) ;  /* 0x000000d000007945 */ /* 0x000fe60003800000 */
[----:B------:R-:W-:-:S13]  /*2820*/  ISETP.GE.AND P0, PT, R3, UR5, PT ;  /* 0x0000000503007c0c */ /* 0x000fda000bf06270 */
        /* <DEDUP_REMOVED lines=11> */
.L_x_68:
[----:B------:R-:W-:Y:S05]  /*28e0*/  BSYNC B0 ;  /* 0x0000000000007941 */ /* 0x000fea0003800000 */
.L_x_67:
[----:B------:R-:W-:Y:S01]  /*28f0*/  ULDC.64 UR12, c[0x0][0x3a8] ;  /* 0x0000ea00000c7ab9 */ /* 0x000fe20000000a00 */
[----:B------:R-:W-:Y:S01]  /*2900*/  IMAD.WIDE.U32 R4, R13, c[0x0][0x3a8], R4 ;  /* 0x0000ea000d047a25 */ /* 0x000fe200078e0004 */
[----:B------:R-:W-:Y:S01]  /*2910*/  UIMAD UR5, UR42, UR12, URZ ;  /* 0x0000000c2a0572a4 */ /* 0x000fe2000f8e023f */
[----:B------:R-:W-:Y:S01]  /*2920*/  BSSY B0, `(.L_x_69) ;  /* 0x0000016000007945 */ /* 0x000fe20003800000 */
[----:B------:R-:W-:Y:S02]  /*2930*/  USHF.R.S32.HI UR14, URZ, 0x1f, UR54 ;  /* 0x0000001f3f0e7899 */ /* 0x000fe40008011436 */
[----:B------:R-:W-:Y:S01]  /*2940*/  UIMAD UR8, UR8, UR13, UR5 ;  /* 0x0000000d080872a4 */ /* 0x000fe2000f8e0205 */
[----:B------:R-:W-:Y:S01]  /*2950*/  IADD3 R4, P2, R4, UR10, RZ ;  /* 0x0000000a04047c10 */ /* 0x000fe2000ff5e0ff */
[----:B------:R-:W-:Y:S02]  /*2960*/  ULDC.64 UR10, c[0x0][0x3c0] ;  /* 0x0000f000000a7ab9 */ /* 0x000fe40000000a00 */
[----:B------:R-:W-:-:S02]  /*2970*/  UIMAD UR5, UR14, UR10, URZ ;  /* 0x0000000a0e0572a4 */ /* 0x000fc4000f8e023f */
[----:B------:R-:W-:Y:S02]  /*2980*/  IMAD.U32 R3, RZ, RZ, UR8 ;  /* 0x00000008ff037e24 */ /* 0x000fe4000f8e00ff */
[----:B------:R-:W-:-:S03]  /*2990*/  UIMAD UR5, UR54, UR11, UR5 ;  /* 0x0000000b360572a4 */ /* 0x000fc6000f8e0205 */
[----:B------:R-:W-:Y:S02]  /*29a0*/  IADD3.X R5, R5, UR4, R3, P2, !PT ;  /* 0x0000000405057c10 */ /* 0x000fe400097fe403 */
[----:B------:R-:W-:-:S05]  /*29b0*/  MOV R3, UR54 ;  /* 0x0000003600037c02 */ /* 0x000fca0008000f00 */
[----:B------:R-:W-:-:S05]  /*29c0*/  IMAD.WIDE.U32 R4, R3, c[0x0][0x3c0], R4 ;  /* 0x0000f00003047a25 */ /* 0x000fca00078e0004 */
[----:B------:R-:W-:Y:S01]  /*29d0*/  IADD3 R3, R5, UR5, RZ ;  /* 0x0000000505037c10 */ /* 0x000fe2000fffe0ff */
[----:B------:R-:W-:Y:S05]  /*29e0*/  @P1 BRA `(.L_x_70) ;  /* 0x0000009000001947 */ /* 0x000fea0003800000 */
[----:B-1----:R-:W-:Y:S01]  /*29f0*/  MOV R6, R4 ;  /* 0x0000000400067202 */ /* 0x002fe20000000f00 */
        /* <DEDUP_REMOVED lines=8> */
.L_x_70:
[----:B------:R-:W-:Y:S05]  /*2a80*/  BSYNC B0 ;  /* 0x0000000000007941 */ /* 0x000fea0003800000 */
.L_x_69:
[----:B------:R-:W-:Y:S05]  /*2a90*/  @P0 BRA `(.L_x_71) ;  /* 0x0000550000000947 */ /* 0x000fea0003800000 */
[----:B------:R-:W-:-:S04]  /*2aa0*/  IADD3 R0, P0, R0, 0x40, RZ ;  /* 0x0000004000007810 */ /* 0x000fc80007f1e0ff */
[----:B------:R-:W-:-:S05]  /*2ab0*/  IADD3.X R5, RZ, R22, RZ, P0, !PT ;  /* 0x00000016ff057210 */ /* 0x000fca00007fe4ff */
[----:B-1----:R-:W-:Y:S01]  /*2ac0*/  IMAD R6, R5, c[0x0][0x3a8], RZ ;  /* 0x0000ea0005067a24 */ /* 0x002fe200078e02ff */
[----:B------:R-:W-:-:S05]  /*2ad0*/  MOV R5, R3 ;  /* 0x0000000300057202 */ /* 0x000fca0000000f00 */
[----:B------:R-:W-:-:S04]  /*2ae0*/  IMAD.WIDE.U32 R8, R0, c[0x0][0x3a8], R4 ;  /* 0x0000ea0000087a25 */ /* 0x000fc800078e0004 */
[----:B------:R-:W-:Y:S01]  /*2af0*/  IMAD R0, R0, c[0x0][0x3ac], R6 ;  /* 0x0000eb0000007a24 */ /* 0x000fe200078e0206 */
[----:B------:R-:W-:-:S04]  /*2b00*/  LEA R4, P0, R8, c[0x0][0x348], 0x1 ;  /* 0x0000d20008047a11 */ /* 0x000fc800078008ff */
[----:B------:R-:W-:-:S04]  /*2b10*/  IADD3 R0, R9, R0, RZ ;  /* 0x0000000009007210 */ /* 0x000fc80007ffe0ff */
[----:B------:R-:W-:-:S05]  /*2b20*/  LEA.HI.X R5, R8, c[0x0][0x34c], R0, 0x1, P0 ;  /* 0x0000d30008057a11 */ /* 0x000fca00000f0c00 */
[----:B------:R1:W-:Y:S01]  /*2b30*/  STG.E.128 [R4.64], RZ ;  /* 0x000000ff04007986 */ /* 0x0003e2000c101d22 */
[----:B------:R-:W-:Y:S05]  /*2b40*/  BRA `(.L_x_71) ;  /* 0x0000545000007947 */ /* 0x000fea0003800000 */
.L_x_62:
[----:B------:R-:W2:Y:S01]  /*2b50*/  LDL R23, [R1+0x4] ;  /* 0x0000040001177983 */ /* 0x000ea20000100800 */
[----:B------:R-:W-:Y:S01]  /*2b60*/  ULDC.64 UR38, c[0x0][0x198] ;  /* 0x0000660000267ab9 */ /* 0x000fe20000000a00 */
[----:B------:R-:W-:Y:S01]  /*2b70*/  IMAD.U32 R3, RZ, RZ, UR8 ;  /* 0x00000008ff037e24 */ /* 0x000fe2000f8e00ff */
[----:B------:R-:W-:Y:S01]  /*2b80*/  UIMAD UR14, UR42, UR38, URZ ;  /* 0x000000262a0e72a4 */ /* 0x000fe2000f8e023f */
[----:B------:R-:W-:Y:S01]  /*2b90*/  IMAD.MOV.U32 R18, RZ, RZ, 0x80 ;  /* 0x00000080ff127424 */ /* 0x000fe200078e00ff */
[----:B------:R-:W-:Y:S01]  /*2ba0*/  ULDC.64 UR40, c[0x0][0x1a0] ;  /* 0x0000680000287ab9 */ /* 0x000fe20000000a00 */
[C-C-:B------:R-:W-:Y:S01]  /*2bb0*/  IMAD.WIDE.U32 R8, R3.reuse, c[0x0][0x1a0], R4.reuse ;  /* 0x0000680003087a25 */ /* 0x140fe200078e0004 */
[----:B------:R-:W-:Y:S02]  /*2bc0*/  UIMAD UR14, UR8, UR39, UR14 ;  /* 0x00000027080e72a4 */ /* 0x000fe4000f8e020e */
[----:B------:R-:W-:Y:S01]  /*2bd0*/  UIMAD UR40, UR42, UR40, URZ ;  /* 0x000000282a2872a4 */ /* 0x000fe2000f8e023f */
[----:B------:R-:W-:Y:S01]  /*2be0*/  IMAD.WIDE.U32 R4, R3, c[0x0][0x198], R4 ;  /* 0x0000660003047a25 */ /* 0x000fe200078e0004 */
[----:B------:R-:W-:Y:S01]  /*2bf0*/  UIADD3 UR33, UR43, 0x80, UR8 ;  /* 0x000000802b217890 */ /* 0x000fe2000fffe008 */
[----:B------:R-:W-:Y:S01]  /*2c00*/  IADD3 R8, P1, R8, UR48, RZ ;  /* 0x0000003008087c10 */ /* 0x000fe2000ff3e0ff */
[----:B------:R-:W-:Y:S01]  /*2c10*/  UIMAD UR41, UR8, UR41, UR40 ;  /* 0x00000029082972a4 */ /* 0x000fe2000f8e0228 */
[----:B------:R-:W-:Y:S01]  /*2c20*/  IMAD.U32 R3, RZ, RZ, UR14 ;  /* 0x0000000eff037e24 */ /* 0x000fe2000f8e00ff */
[----:B------:R-:W-:Y:S01]  /*2c30*/  ULEA.HI UR14, UR4, UR4, URZ, 0x1 ;  /* 0x00000004040e7291 */ /* 0x000fe2000f8f083f */
[----:B------:R-:W-:Y:S01]  /*2c40*/  IADD3 R14, P0, R4, UR51, RZ ;  /* 0x00000033040e7c10 */ /* 0x000fe2000ff1e0ff */
[----:B------:R-:W-:Y:S01]  /*2c50*/  UIMAD UR8, UR4, -0x80, UR43 ;  /* 0xffffff80040878a4 */ /* 0x000fe2000f8e022b */
[----:B------:R-:W-:Y:S01]  /*2c60*/  IMAD R17, R18, c[0x0][0x374], RZ ;  /* 0x0000dd0012117a24 */ /* 0x000fe200078e02ff */
[----:B------:R-:W-:Y:S01]  /*2c70*/  ULOP3.LUT UR14, UR14, 0xfffffffe, URZ, 0xc0, !UPT ;  /* 0xfffffffe0e0e7892 */ /* 0x000fe2000f8ec03f */
[----:B------:R-:W-:Y:S01]  /*2c80*/  IADD3.X R15, R5, UR55, R3, P0, !PT ;  /* 0x00000037050f7c10 */ /* 0x000fe200087fe403 */
[----:B------:R-:W-:Y:S01]  /*2c90*/  IMAD.U32 R7, RZ, RZ, UR41 ;  /* 0x00000029ff077e24 */ /* 0x000fe2000f8e00ff */
[----:B------:R-:W-:Y:S01]  /*2ca0*/  IADD3 R3, R0, 0x40, RZ ;  /* 0x0000004000037810 */ /* 0x000fe20007ffe0ff */
[----:B------:R-:W-:Y:S01]  /*2cb0*/  UIADD3 UR14, UR4, -UR14, URZ ;  /* 0x8000000e040e7290 */ /* 0x000fe2000fffe03f */
[----:B------:R-:W-:-:S02]  /*2cc0*/  IMAD R11, R18, c[0x0][0x194], RZ ;  /* 0x00006500120b7a24 */ /* 0x000fc400078e02ff */
[----:B------:R-:W-:Y:S01]  /*2cd0*/  ISETP.GE.AND P2, PT, R3, UR8, PT ;  /* 0x0000000803007c0c */ /* 0x000fe2000bf46270 */
[----:B------:R-:W-:Y:S01]  /*2ce0*/  UISETP.NE.AND UP0, UPT, UR14, 0x1, UPT ;  /* 0x000000010e00788c */ /* 0x000fe2000bf05270 */
[C---:B------:R-:W-:Y:S01]  /*2cf0*/  IMAD.WIDE.U32 R12, R18.reuse, c[0x0][0x370], RZ ;  /* 0x0000dc00120c7a25 */ /* 0x040fe200078e00ff */
[----:B------:R-:W-:Y:S01]  /*2d00*/  UIMAD UR14, UR9, -0x80, UR5 ;  /* 0xffffff80090e78a4 */ /* 0x000fe2000f8e0205 */
[----:B------:R-:W-:Y:S02]  /*2d10*/  IADD3.X R9, R9, UR49, R7, P1, !PT ;  /* 0x0000003109097c10 */ /* 0x000fe40008ffe407 */
[----:B------:R-:W-:-:S03]  /*2d20*/  IMAD.WIDE.U32 R18, R18, c[0x0][0x190], RZ ;  /* 0x0000640012127a25 */ /* 0x000fc600078e00ff */
[----:B------:R-:W-:Y:S01]  /*2d30*/  ISETP.GE.AND P4, PT, R0, UR14, PT ;  /* 0x0000000e00007c0c */ /* 0x000fe2000bf86270 */
[----:B------:R-:W-:Y:S01]  /*2d40*/  IMAD.WIDE.U32 R4, R6, c[0x0][0x1b8], R8 ;  /* 0x00006e0006047a25 */ /* 0x000fe200078e0008 */
[----:B------:R-:W-:Y:S02]  /*2d50*/  ISETP.GE.AND P3, PT, R3, UR14, PT ;  /* 0x0000000e03007c0c */ /* 0x000fe4000bf66270 */
[----:B------:R-:W-:Y:S01]  /*2d60*/  @!P2 IADD3 R18, P1, R186, R18, RZ ;  /* 0x00000012ba12a210 */ /* 0x000fe20007f3e0ff */
[----:B------:R-:W-:Y:S01]  /*2d70*/  IMAD R3, R20, c[0x0][0x1b8], RZ ;  /* 0x00006e0014037a24 */ /* 0x000fe200078e02ff */
[----:B------:R-:W-:Y:S01]  /*2d80*/  @!P2 IADD3 R16, P5, R184, R12, RZ ;  /* 0x0000000cb810a210 */ /* 0x000fe20007fbe0ff */
[----:B------:R-:W-:Y:S01]  /*2d90*/  IMAD.MOV.U32 R231, RZ, RZ, 0x7f800000 ;  /* 0x7f800000ffe77424 */ /* 0x000fe200078e00ff */
[----:B------:R-:W-:Y:S01]  /*2da0*/  @!P2 IADD3.X R19, R187, R19, R11, P1, !PT ;  /* 0x00000013bb13a210 */ /* 0x000fe20000ffe40b */
[----:B------:R-:W-:Y:S01]  /*2db0*/  IMAD R10, R6, c[0x0][0x1bc], R3 ;  /* 0x00006f00060a7a24 */ /* 0x000fe200078e0203 */
[----:B------:R-:W-:Y:S01]  /*2dc0*/  @!P2 IADD3.X R17, R185, R13, R17, P5, !PT ;  /* 0x0000000db911a210 */ /* 0x000fe20002ffe411 */
[----:B------:R-:W-:-:S02]  /*2dd0*/  IMAD.MOV.U32 R232, RZ, RZ, 0x7f800000 ;  /* 0x7f800000ffe87424 */ /* 0x000fc400078e00ff */
[----:B------:R-:W-:Y:S02]  /*2de0*/  @!P4 IMAD R7, R22, c[0x0][0x1a0], RZ ;  /* 0x000068001607ca24 */ /* 0x000fe400078e02ff */
[C---:B------:R-:W-:Y:S01]  /*2df0*/  @!P3 IADD3 R3, P0, R0.reuse, 0x40, RZ ;  /* 0x000000400003b810 */ /* 0x040fe20007f1e0ff */
[----:B------:R-:W-:Y:S02]  /*2e00*/  IMAD.IADD R5, R5, 0x1, R10 ;  /* 0x0000000105057824 */ /* 0x000fe400078e020a */
[C---:B------:R-:W-:Y:S02]  /*2e10*/  @!P4 IMAD R11, R0.reuse, c[0x0][0x1a4], R7 ;  /* 0x00006900000bca24 */ /* 0x040fe400078e0207 */
[----:B------:R-:W-:Y:S01]  /*2e20*/  @!P3 IMAD.X R7, RZ, RZ, R22, P0 ;  /* 0x000000ffff07b224 */ /* 0x000fe200000e0616 */
[----:B------:R-:W-:Y:S01]  /*2e30*/  PLOP3.LUT P0, PT, PT, PT, UP6, 0x80, 0x0 ;  /* 0x000000000000781c */ /* 0x000fe20003f0f068 */
[----:B------:R-:W-:-:S04]  /*2e40*/  @!P4 IMAD.WIDE.U32 R8, R0, c[0x0][0x1a0], R4 ;  /* 0x000068000008ca25 */ /* 0x000fc800078e0004 */
[----:B------:R-:W-:Y:S01]  /*2e50*/  @!P3 IMAD R7, R7, c[0x0][0x1a0], RZ ;  /* 0x000068000707ba24 */ /* 0x000fe200078e02ff */
[C---:B------:R-:W-:Y:S01]  /*2e60*/  @!P4 LEA R12, P1, R8.reuse, c[0x0][0x170], 0x1 ;  /* 0x00005c00080cca11 */ /* 0x040fe200078208ff */
[----:B------:R-:W-:Y:S02]  /*2e70*/  @!P4 IMAD.IADD R9, R9, 0x1, R11 ;  /* 0x000000010909c824 */ /* 0x000fe400078e020b */
[C---:B------:R-:W-:Y:S02]  /*2e80*/  @!P3 IMAD R11, R3.reuse, c[0x0][0x1a4], R7 ;  /* 0x00006900030bba24 */ /* 0x040fe400078e0207 */
[----:B------:R-:W-:Y:S01]  /*2e90*/  @!P3 IMAD.WIDE.U32 R4, R3, c[0x0][0x1a0], R4 ;  /* 0x000068000304ba25 */ /* 0x000fe200078e0004 */
[----:B------:R-:W-:Y:S01]  /*2ea0*/  @!P4 LEA.HI.X R13, R8, c[0x0][0x174], R9, 0x1, P1 ;  /* 0x00005d00080dca11 */ /* 0x000fe200008f0c09 */
[----:B------:R-:W-:Y:S01]  /*2eb0*/  @P0 BAR.SYNC.DEFER_BLOCKING 0x0 ;  /* 0x0000000000000b1d */ /* 0x000fe20000010000 */
[----:B------:R-:W-:Y:S01]  /*2ec0*/  PLOP3.LUT P0, PT, PT, PT, UP0, 0x80, 0x0 ;  /* 0x000000000000781c */ /* 0x000fe20003f0f008 */
[----:B------:R-:W-:Y:S01]  /*2ed0*/  IMAD R7, R20, c[0x0][0x1b0], RZ ;  /* 0x00006c0014077a24 */ /* 0x000fe200078e02ff */
[----:B------:R-:W-:Y:S01]  /*2ee0*/  @!P3 IADD3 R5, R5, R11, RZ ;  /* 0x0000000b0505b210 */ /* 0x000fe20007ffe0ff */
[----:B------:R-:W-:-:S02]  /*2ef0*/  IMAD.SHL.U32 R3, R251, 0x2, RZ ;  /* 0x00000002fb037824 */ /* 0x000fc400078e00ff */
[C---:B------:R-:W-:Y:S02]  /*2f00*/  IMAD R7, R6.reuse, c[0x0][0x1b4], R7 ;  /* 0x00006d0006077a24 */ /* 0x040fe400078e0207 */
[----:B------:R-:W-:-:S04]  /*2f10*/  IMAD.WIDE.U32 R8, R6, c[0x0][0x1b0], R14 ;  /* 0x00006c0006087a25 */ /* 0x000fc800078e000e */
[----:B------:R-:W-:Y:S02]  /*2f20*/  @!P4 IMAD R6, R22, c[0x0][0x198], RZ ;  /* 0x000066001606ca24 */ /* 0x000fe400078e02ff */
[----:B------:R-:W-:Y:S02]  /*2f30*/  IMAD.MOV.U32 R229, RZ, RZ, 0x7f800000 ;  /* 0x7f800000ffe57424 */ /* 0x000fe400078e00ff */
[----:B------:R-:W-:Y:S02]  /*2f40*/  IMAD.MOV.U32 R230, RZ, RZ, 0x7f800000 ;  /* 0x7f800000ffe67424 */ /* 0x000fe400078e00ff */
[----:B------:R-:W-:Y:S01]  /*2f50*/  IMAD.U32 R21, RZ, RZ, UR43 ;  /* 0x0000002bff157e24 */ /* 0x000fe2000f8e00ff */
[----:B------:R-:W-:Y:S04]  /*2f60*/  @P4 STS [R3+0x8000], RZ ;  /* 0x008000ff03004388 */ /* 0x000fe80000000800 */
[----:B------:R-:W-:Y:S04]  /*2f70*/  @P4 STS [R3+0x8004], RZ ;  /* 0x008004ff03004388 */ /* 0x000fe80000000800 */
[----:B------:R-:W-:Y:S04]  /*2f80*/  @P4 STS.64 [R3+0x8008], RZ ;  /* 0x008008ff03004388 */ /* 0x000fe80000000a00 */
[----:B------:R-:W-:Y:S01]  /*2f90*/  @!PT LDS RZ, [RZ] ;  /* 0x00000000fffff984 */ /* 0x000fe20000000800 */
[----:B------:R-:W-:Y:S01]  /*2fa0*/  @!PT LDS RZ, [RZ] ;  /* 0x00000000fffff984 */ /* 0x000fe20000000800 */
[----:B------:R-:W-:Y:S01]  /*2fb0*/  @!PT LDS RZ, [RZ] ;  /* 0x00000000fffff984 */ /* 0x000fe20000000800 */
[----:B------:R1:W-:Y:S04]  /*2fc0*/  @!P4 LDGSTS.E.BYPASS.LTC128B.128 [R3+0x8000], [R12.64] ;  /* 0x080000000c03cfae */ /* 0x0003e8000b901d62 */
[----:B------:R-:W-:Y:S01]  /*2fd0*/  @P3 STS.128 [R3+0x9000], RZ ;  /* 0x009000ff03003388 */ /* 0x000fe20000000c00 */
[----:B------:R-:W-:Y:S01]  /*2fe0*/  IMAD.SHL.U32 R150, R158, 0x2, RZ ;  /* 0x000000029e967824 */ /* 0x000fe200078e00ff */
[----:B------:R-:W-:Y:S01]  /*2ff0*/  CS2R R94, SRZ ;  /* 0x00000000005e7805 */ /* 0x000fe2000001ff00 */
        /* <DEDUP_REMOVED lines=15> */
[----:B------:R-:W-:Y:S01]  /*30f0*/  IMAD.IADD R151, R150, 0x1, R153 ;  /* 0x0000000196977824 */ /* 0x000fe200078e0299 */
[----:B------:R-:W-:Y:S01]  /*3100*/  UIADD3 UR33, UR33, -UR5, URZ ;  /* 0x8000000521217290 */ /* 0x000fe2000fffe03f */
[----:B--2---:R-:W-:-:S02]  /*3110*/  IADD3 R10, R23, 0x8, RZ ;  /* 0x00000008170a7810 */ /* 0x004fc40007ffe0ff */
[----:B-1----:R-:W-:Y:S02]  /*3120*/  IADD3 R12, R23, 0x40, RZ ;  /* 0x00000040170c7810 */ /* 0x002fe40007ffe0ff */
[----:B------:R-:W-:Y:S02]  /*3130*/  ISETP.GE.AND P6, PT, R10, UR8, PT ;  /* 0x000000080a007c0c */ /* 0x000fe4000bfc6270 */
[----:B------:R-:W-:-:S04]  /*3140*/  @!P3 LEA R10, P1, R4, c[0x0][0x170], 0x1 ;  /* 0x00005c00040aba11 */ /* 0x000fc800078208ff */
[----:B------:R-:W-:Y:S01]  /*3150*/  @!P3 LEA.HI.X R11, R4, c[0x0][0x174], R5, 0x1, P1 ;  /* 0x00005d00040bba11 */ /* 0x000fe200008f0c05 */
[----:B------:R-:W-:Y:S01]  /*3160*/  IMAD.IADD R5, R9, 0x1, R7 ;  /* 0x0000000109057824 */ /* 0x000fe200078e0207 */
[----:B------:R-:W-:Y:S01]  /*3170*/  IADD3 R4, R251, 0x1000, RZ ;  /* 0x00001000fb047810 */ /* 0x000fe20007ffe0ff */
[C---:B------:R-:W-:Y:S01]  /*3180*/  @!P4 IMAD R9, R0.reuse, c[0x0][0x19c], R6 ;  /* 0x000067000009ca24 */ /* 0x040fe200078e0206 */
[----:B------:R-:W-:Y:S01]  /*3190*/  ISETP.GE.AND P1, PT, R0, UR8, PT ;  /* 0x0000000800007c0c */ /* 0x000fe2000bf26270 */
[----:B------:R-:W-:Y:S01]  /*31a0*/  @!PT LDS RZ, [RZ] ;  /* 0x00000000fffff984 */ /* 0x000fe20000000800 */
[----:B------:R-:W-:Y:S01]  /*31b0*/  @!PT LDS RZ, [RZ] ;  /* 0x00000000fffff984 */ /* 0x000fe20000000800 */
[----:B------:R-:W-:Y:S01]  /*31c0*/  @!PT LDS RZ, [RZ] ;  /* 0x00000000fffff984 */ /* 0x000fe20000000800 */
[----:B------:R1:W-:Y:S01]  /*31d0*/  @!P3 LDGSTS.E.BYPASS.LTC128B.128 [R3+0x9000], [R10.64] ;  /* 0x090000000a03bfae */ /* 0x0003e2000b901d62 */
[----:B------:R-:W-:-:S03]  /*31e0*/  SEL R4, R4, R251, !P0 ;  /* 0x000000fb04047207 */ /* 0x000fc60004000000 */
[----:B------:R-:W0:Y:S02]  /*31f0*/  LDGDEPBAR ;  /* 0x00000000000079af */ /* 0x000e240000000000 */
[----:B------:R-:W-:Y:S02]  /*3200*/  IMAD.SHL.U32 R195, R4, 0x2, RZ ;  /* 0x0000000204c37824 */ /* 0x000fe400078e00ff */
[----:B------:R-:W-:-:S04]  /*3210*/  @!P4 IMAD.MOV.U32 R4, RZ, RZ, R8 ;  /* 0x000000ffff04c224 */ /* 0x000fc800078e0008 */
[----:B------:R-:W-:Y:S01]  /*3220*/  @P1 STS [R3+0x4000], RZ ;  /* 0x004000ff03001388 */ /* 0x000fe20000000800 */
[----:B------:R-:W-:-:S03]  /*3230*/  @!P4 IMAD.WIDE.U32 R6, R0, c[0x0][0x198], R4 ;  /* 0x000066000006ca25 */ /* 0x000fc600078e0004 */
[----:B------:R-:W-:Y:S01]  /*3240*/  @P1 STS [R3+0x4004], RZ ;  /* 0x004004ff03001388 */ /* 0x000fe20000000800 */
[----:B------:R-:W-:-:S03]  /*3250*/  @!P4 IMAD.IADD R9, R7, 0x1, R9 ;  /* 0x000000010709c824 */ /* 0x000fc600078e0209 */
[----:B------:R-:W-:Y:S04]  /*3260*/  @P1 STS.64 [R3+0x4008], RZ ;  /* 0x004008ff03001388 */ /* 0x000fe80000000a00 */
[----:B------:R-:W-:Y:S01]  /*3270*/  @!PT LDS RZ, [RZ] ;  /* 0x00000000fffff984 */ /* 0x000fe20000000800 */
[----:B------:R-:W-:Y:S01]  /*3280*/  @!PT LDS RZ, [RZ] ;  /* 0x00000000fffff984 */ /* 0x000fe20000000800 */
[----:B------:R-:W-:Y:S01]  /*3290*/  @!PT LDS RZ, [RZ] ;  /* 0x00000000fffff984 */ /* 0x000fe20000000800 */
[----:B------:R2:W-:Y:S01]  /*32a0*/  @!P1 LDGSTS.E.BYPASS.LTC128B.128 [R3+0x4000], [R184.64] ;  /* 0x04000000b8039fae */ /* 0x0005e2000b901d62 */
[----:B-1----:R-:W-:-:S03]  /*32b0*/  @!P4 LEA R10, P5, R6, c[0x0][0x168], 0x1 ;  /* 0x00005a00060aca11 */ /* 0x002fc600078a08ff */
[----:B------:R-:W-:Y:S01]  /*32c0*/  @P2 STS.128 [R3+0x5000], RZ ;  /* 0x005000ff03002388 */ /* 0x000fe20000000c00 */
[----:B------:R-:W-:-:S03]  /*32d0*/  @!P4 LEA.HI.X R11, R6, c[0x0][0x16c], R9, 0x1, P5 ;  /* 0x00005b00060bca11 */ /* 0x000fc600028f0c09 */
[----:B------:R-:W-:Y:S01]  /*32e0*/  @!PT LDS RZ, [RZ] ;  /* 0x00000000fffff984 */ /* 0x000fe20000000800 */
[----:B------:R-:W-:Y:S01]  /*32f0*/  @!PT LDS RZ, [RZ] ;  /* 0x00000000fffff984 */ /* 0x000fe20000000800 */
[----:B------:R-:W-:Y:S01]  /*3300*/  @!PT LDS RZ, [RZ] ;  /* 0x00000000fffff984 */ /* 0x000fe20000000800 */
[----:B------:R2:W-:Y:S01]  /*3310*/  @!P2 LDGSTS.E.BYPASS.LTC128B.128 [R3+0x5000], [R16.64] ;  /* 0x050000001003afae */ /* 0x0005e2000b901d62 */
[----:B------:R-:W-:Y:S01]  /*3320*/  @!P3 IMAD.MOV.U32 R9, RZ, RZ, R5 ;  /* 0x000000ffff09b224 */ /* 0x000fe200078e0005 */
[----:B------:R-:W-:Y:S02]  /*3330*/  ISETP.GE.AND P5, PT, R12, UR8, PT ;  /* 0x000000080c007c0c */ /* 0x000fe4000bfa6270 */
[----:B------:R-:W-:Y:S04]  /*3340*/  @P1 STS [R195], RZ ;  /* 0x000000ffc3001388 */ /* 0x000fe80000000800 */
[----:B------:R-:W-:Y:S04]  /*3350*/  @P1 STS [R195+0x4], RZ ;  /* 0x000004ffc3001388 */ /* 0x000fe80000000800 */
[----:B------:R-:W-:Y:S04]  /*3360*/  @P1 STS [R195+0x8], RZ ;  /* 0x000008ffc3001388 */ /* 0x000fe80000000800 */
[----:B------:R-:W-:Y:S04]  /*3370*/  @P1 STS [R195+0xc], RZ ;  /* 0x00000cffc3001388 */ /* 0x000fe80000000800 */
[----:B------:R-:W-:Y:S01]  /*3380*/  @!PT LDS RZ, [RZ] ;  /* 0x00000000fffff984 */ /* 0x000fe20000000800 */
[----:B------:R-:W-:Y:S01]  /*3390*/  @!PT LDS RZ, [RZ] ;  /* 0x00000000fffff984 */ /* 0x000fe20000000800 */
[----:B------:R-:W-:Y:S01]  /*33a0*/  @!PT LDS RZ, [RZ] ;  /* 0x00000000fffff984 */ /* 0x000fe20000000800 */
[----:B------:R1:W-:Y:S01]  /*33b0*/  @!P1 LDGSTS.E.BYPASS.LTC128B.128 [R195], [R186.64] ;  /* 0x00000000bac39fae */ /* 0x0003e2000b901d62 */
[----:B------:R-:W-:-:S02]  /*33c0*/  @!P3 IADD3 R4, P1, R0, 0x40, RZ ;  /* 0x000000400004b810 */ /* 0x000fc40007f3e0ff */
[----:B------:R-:W-:Y:S01]  /*33d0*/  IADD3 R0, R23, 0x48, RZ ;  /* 0x0000004817007810 */ /* 0x000fe20007ffe0ff */
[----:B------:R-:W-:Y:S02]  /*33e0*/  @P2 STS [R195+0x1000], RZ ;  /* 0x001000ffc3002388 */ /* 0x000fe40000000800 */
[----:B------:R-:W-:Y:S01]  /*33f0*/  @!P3 IMAD.X R6, RZ, RZ, R22, P1 ;  /* 0x000000ffff06b224 */ /* 0x000fe200008e0616 */
[----:B------:R-:W-:Y:S01]  /*3400*/  ISETP.GE.AND P1, PT, R0, UR8, PT ;  /* 0x0000000800007c0c */ /* 0x000fe2000bf26270 */
[----:B------:R-:W-:Y:S02]  /*3410*/  @P2 STS [R195+0x1004], RZ ;  /* 0x001004ffc3002388 */ /* 0x000fe40000000800 */
[----:B------:R-:W-:Y:S02]  /*3420*/  @!P3 IMAD R6, R6, c[0x0][0x198], RZ ;  /* 0x000066000606ba24 */ /* 0x000fe400078e02ff */
[----:B------:R-:W-:Y:S02]  /*3430*/  @P2 STS [R195+0x1008], RZ ;  /* 0x001008ffc3002388 */ /* 0x000fe40000000800 */
[----:B------:R-:W-:-:S02]  /*3440*/  @!P3 IMAD R6, R4, c[0x0][0x19c], R6 ;  /* 0x000067000406ba24 */ /* 0x000fc400078e0206 */
[----:B------:R-:W-:Y:S01]  /*3450*/  @!P3 IMAD.WIDE.U32 R4, R4, c[0x0][0x198], R8 ;  /* 0x000066000404ba25 */ /* 0x000fe200078e0008 */
[----:B------:R-:W-:Y:S01]  /*3460*/  @P2 STS [R195+0x100c], RZ ;  /* 0x00100cffc3002388 */ /* 0x000fe20000000800 */
[----:B------:R-:W-:-:S03]  /*3470*/  SHF.R.S32.HI R8, RZ, 0x1f, R23 ;  /* 0x0000001fff087819 */ /* 0x000fc60000011417 */
[----:B------:R-:W-:Y:S01]  /*3480*/  @!PT LDS RZ, [RZ] ;  /* 0x00000000fffff984 */ /* 0x000fe20000000800 */
[----:B------:R-:W-:Y:S01]  /*3490*/  @!PT LDS RZ, [RZ] ;  /* 0x00000000fffff984 */ /* 0x000fe20000000800 */
[----:B------:R-:W-:Y:S01]  /*34a0*/  @!PT LDS RZ, [RZ] ;  /* 0x00000000fffff984 */ /* 0x000fe20000000800 */
[----:B------:R1:W-:Y:S01]  /*34b0*/  @!P2 LDGSTS.E.BYPASS.LTC128B.128 [R195+0x1000], [R18.64] ;  /* 0x0100000012c3afae */ /* 0x0003e2000b901d62 */
[----:B------:R-:W-:Y:S02]  /*34c0*/  @!P3 IADD3 R5, R5, R6, RZ ;  /* 0x000000060505b210 */ /* 0x000fe40007ffe0ff */
[----:B------:R-:W-:Y:S01]  /*34d0*/  ISETP.GE.AND P2, PT, R23, UR8, PT ;  /* 0x0000000817007c0c */ /* 0x000fe2000bf46270 */
[----:B------:R-:W-:Y:S04]  /*34e0*/  @P4 STS [R3+0x6000], RZ ;  /* 0x006000ff03004388 */ /* 0x000fe80000000800 */
[----:B------:R-:W-:Y:S04]  /*34f0*/  @P4 STS [R3+0x6004], RZ ;  /* 0x006004ff03004388 */ /* 0x000fe80000000800 */
[----:B------:R-:W-:Y:S04]  /*3500*/  @P4 STS.64 [R3+0x6008], RZ ;  /* 0x006008ff03004388 */ /* 0x000fe80000000a00 */
[----:B------:R-:W-:Y:S01]  /*3510*/  @!PT LDS RZ, [RZ] ;  /* 0x00000000fffff984 */ /* 0x000fe20000000800 */
[----:B------:R-:W-:Y:S01]  /*3520*/  @!PT LDS RZ, [RZ] ;  /* 0x00000000fffff984 */ /* 0x000fe20000000800 */
[----:B------:R-:W-:Y:S01]  /*3530*/  @!PT LDS RZ, [RZ] ;  /* 0x00000000fffff984 */ /* 0x000fe20000000800 */
[----:B------:R2:W-:Y:S01]  /*3540*/  @!P4 LDGSTS.E.BYPASS.LTC128B.128 [R3+0x6000], [R10.64] ;  /* 0x060000000a03cfae */ /* 0x0005e2000b901d62 */
[----:B------:R-:W-:-:S03]  /*3550*/  @!P3 LEA R6, P4, R4, c[0x0][0x168], 0x1 ;  /* 0x00005a000406ba11 */ /* 0x000fc600078808ff */
[----:B------:R2:W-:Y:S01]  /*3560*/  @P3 STS.128 [R3+0x7000], RZ ;  /* 0x007000ff03003388 */ /* 0x0005e20000000c00 */
[----:B------:R-:W-:Y:S01]  /*3570*/  @!P3 LEA.HI.X R7, R4, c[0x0][0x16c], R5, 0x1, P4 ;  /* 0x00005b000407ba11 */ /* 0x000fe200020f0c05 */
[C---:B------:R-:W-:Y:S01]  /*3580*/  IMAD.SHL.U32 R4, R23.reuse, 0x4, RZ ;  /* 0x0000000417047824 */ /* 0x040fe200078e00ff */
[----:B------:R-:W-:-:S03]  /*3590*/  SHF.L.U64.HI R5, R23, 0x2, R8 ;  /* 0x0000000217057819 */ /* 0x000fc60000010208 */
[----:B------:R-:W-:Y:S01]  /*35a0*/  @!PT LDS RZ, [RZ] ;  /* 0x00000000fffff984 */ /* 0x000fe20000000800 */
[----:B------:R-:W-:Y:S01]  /*35b0*/  @!PT LDS RZ, [RZ] ;  /* 0x00000000fffff984 */ /* 0x000fe20000000800 */
[----:B------:R-:W-:Y:S01]  /*35c0*/  @!PT LDS RZ, [RZ] ;  /* 0x00000000fffff984 */ /* 0x000fe20000000800 */
[----:B------:R2:W-:Y:S01]  /*35d0*/  @!P3 LDGSTS.E.BYPASS.LTC128B.128 [R3+0x7000], [R6.64] ;  /* 0x070000000603bfae */ /* 0x0005e2000b901d62 */
[----:B------:R-:W-:-:S03]  /*35e0*/  IADD3 R4, P4, R4, UR11, RZ ;  /* 0x0000000b04047c10 */ /* 0x000fc6000ff9e0ff */
[----:B------:R-:W0:Y:S01]  /*35f0*/  LDGDEPBAR ;  /* 0x00000000000079af */ /* 0x000e220000000000 */
[----:B------:R-:W-:-:S05]  /*3600*/  IADD3.X R5, R5, UR10, RZ, P4, !PT ;  /* 0x0000000a05057c10 */ /* 0x000fca000a7fe4ff */
[----:B------:R1:W5:Y:S04]  /*3610*/  @!P2 LDG.E R231, [R4.64] ;  /* 0x0000002204e7a981 */ /* 0x000368000c1e1900 */
[----:B------:R1:W5:Y:S04]  /*3620*/  @!P6 LDG.E R232, [R4.64+0x20] ;  /* 0x0000202204e8e981 */ /* 0x000368000c1e1900 */
[----:B------:R1:W5:Y:S01]  /*3630*/  @!P5 LDG.E R229, [R4.64+0x100] ;  /* 0x0001002204e5d981 */ /* 0x000362000c1e1900 */
[----:B--2---:R-:W-:Y:S01]  /*3640*/  SHF.R.S32.HI R3, RZ, 0x1f, R0 ;  /* 0x0000001fff037819 */ /* 0x004fe20000011400 */
[----:B------:R-:W-:-:S04]  /*3650*/  DEPBAR.LE SB0, 0x1 ;  /* 0x000080400000791a */ /* 0x000fc80000000000 */
[----:B------:R-:W-:-:S04]  /*3660*/  @!P1 LEA R6, P3, R0, UR11, 0x2 ;  /* 0x0000000b00069c11 */ /* 0x000fc8000f8610ff */
[----:B------:R-:W-:-:S05]  /*3670*/  @!P1 LEA.HI.X R7, R0, UR10, R3, 0x2, P3 ;  /* 0x0000000a00079c11 */ /* 0x000fca00098f1403 */
[----:B------:R1:W5:Y:S04]  /*3680*/  @!P1 LDG.E R230, [R6.64] ;  /* 0x0000002206e69981 */ /* 0x000368000c1e1900 */
[----:B------:R-:W-:Y:S01]  /*3690*/  BAR.SYNC.DEFER_BLOCKING 0x0 ;  /* 0x0000000000007b1d */ /* 0x000fe20000010000 */
[----:B------:R-:W-:Y:S02]  /*36a0*/  IADD3 R0, R23, 0x1, RZ ;  /* 0x0000000117007810 */ /* 0x000fe40007ffe0ff */
[----:B------:R-:W-:-:S03]  /*36b0*/  IADD3 R3, R158, 0x1000, RZ ;  /* 0x000010009e037810 */ /* 0x000fc60007ffe0ff */
        /* <DEDUP_REMOVED lines=8> */
[----:B------:R-:W-:-:S02]  /*3740*/  IADD3 R250, R0, UR5, -R21 ;  /* 0x0000000500fa7c10 */ /* 0x000fc4000fffe815 */
[----:B------:R-:W-:Y:S02]  /*3750*/  IADD3 R0, R152, 0x1000, RZ ;  /* 0x0000100098007810 */ /* 0x000fe40007ffe0ff */
[----:B------:R-:W-:Y:S02]  /*3760*/  SEL R3, R3, R158, !P0 ;  /* 0x0000009e03037207 */ /* 0x000fe40004000000 */
[----:B------:R-:W-:-:S03]  /*3770*/  SEL R0, R0, R152, !P0 ;  /* 0x0000009800007207 */ /* 0x000fc60004000000 */
[----:B------:R-:W-:Y:S01]  /*3780*/  IMAD.SHL.U32 R144, R3, 0x2, RZ ;  /* 0x0000000203907824 */ /* 0x000fe200078e00ff */
[----:B------:R-:W-:Y:S02]  /*3790*/  SHF.L.U32 R3, R0, 0x1, RZ ;  /* 0x0000000100037819 */ /* 0x000fe400000006ff */
[C---:B------:R-:W-:Y:S01]  /*37a0*/  IADD3 R0, R23.reuse, -0x80, RZ ;  /* 0xffffff8017007810 */ /* 0x040fe20007ffe0ff */
[C---:B------:R-:W-:Y:S01]  /*37b0*/  IMAD.SHL.U32 R248, R23.reuse, 0x4, RZ ;  /* 0x0000000417f87824 */ /* 0x040fe200078e00ff */
[----:B------:R-:W-:-:S03]  /*37c0*/  SHF.L.U64.HI R249, R23, 0x2, R8 ;  /* 0x0000000217f97819 */ /* 0x000fc60000010208 */
[----:B--23--:R-:W-:Y:S02]  /*37d0*/  IMAD.SHL.U32 R247, R0, 0x4, RZ ;  /* 0x0000000400f77824 */ /* 0x00cfe400078e00ff */
.L_x_74:
[----:B------:R-:W0:Y:S01]  /*37e0*/  LDGDEPBAR ;  /* 0x00000000000079af */ /* 0x000e220000000000 */
[----:B------:R-:W-:Y:S01]  /*37f0*/  IADD3 R0, R153, R144, RZ ;  /* 0x0000009099007210 */ /* 0x000fe20007ffe0ff */
[----:B------:R-:W-:Y:S01]  /*3800*/  USHF.L.U32 UR8, UR9, 0x7, URZ ;  /* 0x0000000709087899 */ /* 0x000fe2000800063f */
[C---:B-----5:R-:W-:Y:S01]  /*3810*/  FMUL.FTZ R162, R231.reuse, 1.4426950216293334961 ;  /* 0x3fb8aa3be7a27820 */ /* 0x060fe20000410000 */
[----:B------:R-:W-:Y:S01]  /*3820*/  FSETP.NEU.FTZ.AND P1, PT, R231, -INF , PT ;  /* 0xff800000e700780b */ /* 0x000fe20003f3d000 */
[----:B------:R-:W-:Y:S01]  /*3830*/  FMUL.FTZ R160, R232, 1.4426950216293334961 ;  /* 0x3fb8aa3be8a07820 */ /* 0x000fe20000410000 */
[----:B------:R-:W-:Y:S01]  /*3840*/  UIADD3 UR14, UR8, 0x80, URZ ;  /* 0x00000080080e7890 */ /* 0x000fe2000fffe03f */
[----:B------:R-:W-:Y:S01]  /*3850*/  FMUL.FTZ R159, R229, 1.4426950216293334961 ;  /* 0x3fb8aa3be59f7820 */ /* 0x000fe20000410000 */
[----:B------:R-:W-:Y:S01]  /*3860*/  USHF.L.U32 UR8, UR4, 0x7, URZ ;  /* 0x0000000704087899 */ /* 0x000fe2000800063f */
[----:B------:R-:W-:Y:S01]  /*3870*/  FSEL R162, R162, RZ, P1 ;  /* 0x000000ffa2a27208 */ /* 0x000fe20000800000 */
[----:B------:R-:W-:Y:S02]  /*3880*/  UISETP.GT.AND UP3, UPT, UR4, UR15, UPT ;  /* 0x0000000f0400728c */ /* 0x000fe4000bf64270 */
[----:B------:R-:W-:Y:S04]  /*3890*/  UISETP.GE.AND UP0, UPT, UR8, UR33, UPT ;  /* 0x000000210800728c */ /* 0x000fe8000bf06270 */
[----:B------:R-:W-:Y:S06]  /*38a0*/  UISETP.LT.AND UP0, UPT, UR14, UR5, UP0 ;  /* 0x000000050e00728c */ /* 0x000fec0008701270 */
[----:B------:R-:W-:Y:S01]  /*38b0*/  PLOP3.LUT P0, PT, PT, PT, UP0, 0x80, 0x0 ;  /* 0x000000000000781c */ /* 0x000fe20003f0f008 */
[----:B------:R-:W-:Y:S04]  /*38c0*/  DEPBAR.LE SB0, 0x0 ;  /* 0x000080000000791a */ /* 0x000fe80000000000 */
[----:B------:R-:W-:Y:S08]  /*38d0*/  BAR.SYNC.DEFER_BLOCKING 0x0 ;  /* 0x0000000000007b1d */ /* 0x000ff00000010000 */
[----:B------:R-:W-:Y:S04]  /*38e0*/  @!P0 IADD3 R165, R250, UR8, RZ ;  /* 0x00000008faa58c10 */ /* 0x000fe8000fffe0ff */
[C---:B------:R-:W-:Y:S02]  /*38f0*/  @!P0 IMNMX R163, R165.reuse, UR5, PT ;  /* 0x00000005a5a38c17 */ /* 0x040fe4000b800200 */
[----:B------:R-:W-:Y:S04]  /*3900*/  @!P0 IADD3 R161, R165, 0x8, RZ ;  /* 0x00000008a5a18810 */ /* 0x000fe80007ffe0ff */
[----:B------:R-:W-:Y:S01]  /*3910*/  @!P0 IMNMX R161, R161, UR5, PT ;  /* 0x00000005a1a18c17 */ /* 0x000fe2000b800200 */
[----:B------:R-:W-:Y:S08]  /*3920*/  LDSM.16.M88.4 R64, [R144] ;  /* 0x000000009040783b */ /* 0x000ff00000000200 */
[----:B-1----:R-:W1:Y:S08]  /*3930*/  LDSM.16.M88.4 R16, [R146+0x6000] ;  /* 0x006000009210783b */ /* 0x002e700000000200 */
[----:B------:R-:W2:Y:S08]  /*3940*/  LDSM.16.M88.4 R60, [R144+0x1000] ;  /* 0x00100000903c783b */ /* 0x000eb00000000200 */
[----:B------:R-:W3:Y:S08]  /*3950*/  LDSM.16.M88.4 R32, [R146+0x6400] ;  /* 0x006400009220783b */ /* 0x000ef00000000200 */
[----:B------:R-:W4:Y:S08]  /*3960*/  LDSM.16.M88.4 R48, [R146+0x6800] ;  /* 0x006800009230783b */ /* 0x000f300000000200 */
[----:B------:R-:W3:Y:S01]  /*3970*/  LDSM.16.M88.4 R100, [R146+0x6c00] ;  /* 0x006c00009264783b */ /* 0x000ee20000000200 */
[-C--:B-1----:R-:W-:Y:S07]  /*3980*/  HMMA.16816.F32.BF16 R4, R64, R16.reuse, RZ ;  /* 0x000000104004723c */ /* 0x082fee00000418ff */
[----:B------:R-:W-:Y:S01]  /*3990*/  LDSM.16.M88.4 R104, [R0] ;  /* 0x000000000068783b */ /* 0x000fe20000000200 */
[C---:B--2---:R-:W-:Y:S07]  /*39a0*/  HMMA.16816.F32.BF16 R8, R60.reuse, R16, RZ ;  /* 0x000000103c08723c */ /* 0x044fee00000418ff */
[----:B------:R-:W1:Y:S01]  /*39b0*/  LDSM.16.M88.4 R108, [R145+0x6000] ;  /* 0x00600000916c783b */ /* 0x000e620000000200 */
[-C--:B------:R-:W-:Y:S08]  /*39c0*/  HMMA.16816.F32.BF16 R12, R60, R18.reuse, RZ ;  /* 0x000000123c0c723c */ /* 0x080ff000000418ff */
[C---:B------:R-:W-:Y:S08]  /*39d0*/  HMMA.16816.F32.BF16 R16, R64.reuse, R18, RZ ;  /* 0x000000124010723c */ /* 0x040ff000000418ff */
[-C--:B---3--:R-:W-:Y:S08]  /*39e0*/  HMMA.16816.F32.BF16 R20, R64, R32.reuse, RZ ;  /* 0x000000204014723c */ /* 0x088ff000000418ff */
[C---:B------:R-:W-:Y:S08]  /*39f0*/  HMMA.16816.F32.BF16 R24, R60.reuse, R32, RZ ;  /* 0x000000203c18723c */ /* 0x040ff000000418ff */
[-C--:B------:R-:W-:Y:S08]  /*3a00*/  HMMA.16816.F32.BF16 R28, R60, R34.reuse, RZ ;  /* 0x000000223c1c723c */ /* 0x080ff000000418ff */
[C---:B------:R-:W-:Y:S08]  /*3a10*/  HMMA.16816.F32.BF16 R32, R64.reuse, R34, RZ ;  /* 0x000000224020723c */ /* 0x040ff000000418ff */
[-C--:B----4-:R-:W-:Y:S08]  /*3a20*/  HMMA.16816.F32.BF16 R36, R64, R48.reuse, RZ ;  /* 0x000000304024723c */ /* 0x090ff000000418ff */
[C---:B------:R-:W-:Y:S08]  /*3a30*/  HMMA.16816.F32.BF16 R40, R60.reuse, R48, RZ ;  /* 0x000000303c28723c */ /* 0x040ff000000418ff */
[-C--:B------:R-:W-:Y:S08]  /*3a40*/  HMMA.16816.F32.BF16 R44, R60, R50.reuse, RZ ;  /* 0x000000323c2c723c */ /* 0x080ff000000418ff */
[C---:B------:R-:W-:Y:S08]  /*3a50*/  HMMA.16816.F32.BF16 R48, R64.reuse, R50, RZ ;  /* 0x000000324030723c */ /* 0x040ff000000418ff */
[-C--:B------:R-:W-:Y:S08]  /*3a60*/  HMMA.16816.F32.BF16 R52, R64, R100.reuse, RZ ;  /* 0x000000644034723c */ /* 0x080ff000000418ff */
[C---:B------:R-:W-:Y:S08]  /*3a70*/  HMMA.16816.F32.BF16 R56, R60.reuse, R100, RZ ;  /* 0x000000643c38723c */ /* 0x040ff000000418ff */
[-C--:B------:R-:W-:Y:S08]  /*3a80*/  HMMA.16816.F32.BF16 R60, R60, R102.reuse, RZ ;  /* 0x000000663c3c723c */ /* 0x080ff000000418ff */
[----:B------:R-:W-:Y:S01]  /*3a90*/  HMMA.16816.F32.BF16 R64, R64, R102, RZ ;  /* 0x000000664040723c */ /* 0x000fe200000418ff */
[----:B------:R2:W3:Y:S07]  /*3aa0*/  LDSM.16.M88.4 R100, [R0+0x1000] ;  /* 0x001000000064783b */ /* 0x0004ee0000000200 */
[-C--:B-1----:R-:W-:Y:S01]  /*3ab0*/  HMMA.16816.F32.BF16 R4, R104, R108.reuse, R4 ;  /* 0x0000006c6804723c */ /* 0x082fe20000041804 */
[----:B--2---:R-:W-:Y:S05]  /*3ac0*/  MOV R0, UR9 ;  /* 0x0000000900007c02 */ /* 0x004fea0008000f00 */
[----:B------:R-:W-:Y:S06]  /*3ad0*/  @!P0 IMAD R0, R0, 0x80, R252 ;  /* 0x0000008000008824 */ /* 0x000fec00078e02fc */
[C---:B------:R-:W-:Y:S02]  /*3ae0*/  @!P0 IADD3 R164, R0.reuse, 0x1, RZ ;  /* 0x0000000100a48810 */ /* 0x040fe40007ffe0ff */
[-C--:B------:R-:W-:Y:S02]  /*3af0*/  @!P0 ISETP.GE.AND P2, PT, R0, R163.reuse, PT ;  /* 0x000000a30000820c */ /* 0x080fe40003f46270 */
[----:B------:R-:W-:Y:S08]  /*3b00*/  @!P0 ISETP.GE.AND P1, PT, R164, R163, PT ;  /* 0x000000a3a400820c */ /* 0x000ff00003f26270 */
[----:B------:R-:W-:Y:S01]  /*3b10*/  @!P0 FSEL R4, R4, -INF , !P2 ;  /* 0xff80000004048808 */ /* 0x000fe20005000000 */
[C---:B---3--:R-:W-:Y:S01]  /*3b20*/  HMMA.16816.F32.BF16 R8, R100.reuse, R108, R8 ;  /* 0x0000006c6408723c */ /* 0x048fe20000041808 */
[----:B------:R-:W-:Y:S02]  /*3b30*/  @!P0 FSEL R5, R5, -INF , !P1 ;  /* 0xff80000005058808 */ /* 0x000fe40004800000 */
[----:B------:R-:W-:Y:S01]  /*3b40*/  FSETP.NEU.FTZ.AND P1, PT, R232, -INF , PT ;  /* 0xff800000e800780b */ /* 0x000fe20003f3d000 */
[--C-:B------:R-:W-:Y:S01]  /*3b50*/  FFMA.FTZ R4, R4, c[0x0][0x23c], -R162.reuse ;  /* 0x00008f0004047a23 */ /* 0x100fe200000108a2 */
[-C--:B------:R-:W-:Y:S01]  /*3b60*/  @!P0 ISETP.GE.AND P2, PT, R0, R161.reuse, PT ;  /* 0x000000a10000820c */ /* 0x080fe20003f46270 */
[----:B------:R-:W-:Y:S01]  /*3b70*/  FFMA.FTZ R5, R5, c[0x0][0x23c], -R162 ;  /* 0x00008f0005057a23 */ /* 0x000fe200000108a2 */
[----:B------:R-:W-:Y:S01]  /*3b80*/  @!P0 IADD3 R108, R165, 0x40, RZ ;  /* 0x00000040a56c8810 */ /* 0x000fe20007ffe0ff */
[----:B------:R-:W-:Y:S01]  /*3b90*/  MUFU.EX2 R174, R4 ;  /* 0x0000000400ae7308 */ /* 0x000fe20000000800 */
[----:B------:R-:W-:Y:S01]  /*3ba0*/  FSEL R160, R160, RZ, P1 ;  /* 0x000000ffa0a07208 */ /* 0x000fe20000800000 */
[-C--:B------:R-:W-:Y:S01]  /*3bb0*/  HMMA.16816.F32.BF16 R12, R100, R110.reuse, R12 ;  /* 0x0000006e640c723c */ /* 0x080fe2000004180c */
[----:B------:R-:W-:Y:S02]  /*3bc0*/  @!P0 ISETP.GE.AND P1, PT, R164, R161, PT ;  /* 0x000000a1a400820c */ /* 0x000fe40003f26270 */
[----:B------:R-:W-:Y:S02]  /*3bd0*/  @!P0 IMNMX R108, R108, UR5, PT ;  /* 0x000000056c6c8c17 */ /* 0x000fe4000b800200 */
[----:B------:R-:W-:Y:S02]  /*3be0*/  @!P0 FSEL R6, R6, -INF , !P2 ;  /* 0xff80000006068808 */ /* 0x000fe40005000000 */
[----:B------:R-:W-:Y:S01]  /*3bf0*/  @!P0 FSEL R7, R7, -INF , !P1 ;  /* 0xff80000007078808 */ /* 0x000fe20004800000 */
[----:B------:R-:W-:Y:S01]  /*3c00*/  MUFU.EX2 R168, R5 ;  /* 0x0000000500a87308 */ /* 0x000fe20000000800 */
[----:B------:R-:W-:Y:S01]  /*3c10*/  FSETP.NEU.FTZ.AND P1, PT, R229, -INF , PT ;  /* 0xff800000e500780b */ /* 0x000fe20003f3d000 */
[C---:B------:R-:W-:Y:S01]  /*3c20*/  HMMA.16816.F32.BF16 R16, R104.reuse, R110, R16 ;  /* 0x0000006e6810723c */ /* 0x040fe20000041810 */
[-C--:B------:R-:W-:Y:S01]  /*3c30*/  @!P0 ISETP.GE.AND P2, PT, R0, R108.reuse, PT ;  /* 0x0000006c0000820c */ /* 0x080fe20003f46270 */
[--C-:B------:R-:W-:Y:S01]  /*3c40*/  FFMA.FTZ R6, R6, c[0x0][0x23c], -R160.reuse ;  /* 0x00008f0006067a23 */ /* 0x100fe200000108a0 */
[----:B------:R-:W-:Y:S01]  /*3c50*/  FSEL R159, R159, RZ, P1 ;  /* 0x000000ff9f9f7208 */ /* 0x000fe20000800000 */
[----:B------:R-:W-:Y:S01]  /*3c60*/  FFMA.FTZ R7, R7, c[0x0][0x23c], -R160 ;  /* 0x00008f0007077a23 */ /* 0x000fe200000108a0 */
[----:B------:R-:W-:Y:S02]  /*3c70*/  @!P0 FSEL R8, R8, -INF , !P2 ;  /* 0xff80000008088808 */ /* 0x000fe40005000000 */
[----:B------:R-:W-:Y:S01]  /*3c80*/  @!P0 IADD3 R109, R165, 0x48, RZ ;  /* 0x00000048a56d8810 */ /* 0x000fe20007ffe0ff */
[----:B------:R-:W-:Y:S01]  /*3c90*/  MUFU.EX2 R238, R6 ;  /* 0x0000000600ee7308 */ /* 0x000fe20000000800 */
[-C--:B------:R-:W-:Y:S03]  /*3ca0*/  @!P0 ISETP.GE.AND P1, PT, R164, R108.reuse, PT ;  /* 0x0000006ca400820c */ /* 0x080fe60003f26270 */
[--C-:B------:R-:W-:Y:S01]  /*3cb0*/  FFMA.FTZ R8, R8, c[0x0][0x23c], -R159.reuse ;  /* 0x00008f0008087a23 */ /* 0x100fe2000001089f */
[----:B------:R-:W-:Y:S02]  /*3cc0*/  @!P0 IMNMX R109, R109, UR5, PT ;  /* 0x000000056d6d8c17 */ /* 0x000fe4000b800200 */
[----:B------:R-:W-:Y:S02]  /*3cd0*/  @!P0 FSEL R9, R9, -INF , !P1 ;  /* 0xff80000009098808 */ /* 0x000fe40004800000 */
[----:B------:R-:W-:Y:S01]  /*3ce0*/  FSETP.NEU.FTZ.AND P1, PT, R230, -INF , PT ;  /* 0xff800000e600780b */ /* 0x000fe20003f3d000 */
[----:B------:R1:W-:Y:S01]  /*3cf0*/  MUFU.EX2 R242, R8 ;  /* 0x0000000800f27308 */ /* 0x0003e20000000800 */
[-C--:B------:R-:W-:Y:S01]  /*3d00*/  @!P0 ISETP.GE.AND P2, PT, R0, R109.reuse, PT ;  /* 0x0000006d0000820c */ /* 0x080fe20003f46270 */
[--C-:B------:R-:W-:Y:S03]  /*3d10*/  FFMA.FTZ R9, R9, c[0x0][0x23c], -R159.reuse ;  /* 0x00008f0009097a23 */ /* 0x100fe6000001089f */
[----:B------:R-:W-:Y:S05]  /*3d20*/  @!P0 FSEL R10, R10, -INF , !P2 ;  /* 0xff8000000a0a8808 */ /* 0x000fea0005000000 */
        /* <DEDUP_REMOVED lines=143> */
[----:B------:R-:W-:Y:S02]  /*4620*/  @!P0 ISETP.GE.AND P1, PT, R10, R108, PT ;  /* 0x0000006c0a00820c */ /* 0x000fe40003f26270 */
        /* <DEDUP_REMOVED lines=8> */
[-C--:B------:R-:W-:Y:S01]  /*46b0*/  @!P0 ISETP.GE.AND P1, PT, R10, R109.reuse, PT ;  /* 0x0000006d0a00820c */ /* 0x080fe20003f26270 */
        /* <DEDUP_REMOVED lines=233> */
[----:B------:R-:W-:Y:S02]  /*5550*/  FADD.FTZ R23, -R164, R23 ;  /* 0x00000017a4177221 */ /* 0x000fe40000010100 */
[----:B------:R-:W-:Y:S02]  /*5560*/  FMUL.FTZ R16, R242, R8 ;  /* 0x00000008f2107220 */ /* 0x000fe40000410000 */
        /* <DEDUP_REMOVED lines=13> */
[C---:B------:R-:W-:Y:S02]  /*5640*/  FADD.FTZ R39, -R164.reuse, R39 ;  /* 0x00000027a4277221 */ /* 0x040fe40000010100 */
        /* <DEDUP_REMOVED lines=26> */
[----:B------:R-:W-:Y:S02]  /*57f0*/  FMUL.FTZ R65, R200, R51 ;  /* 0x00000033c8417220 */ /* 0x000fe40000410000 */
[C---:B------:R-:W-:Y:S02]  /*5800*/  FADD.FTZ R54, -R164.reuse, R54 ;  /* 0x00000036a4367221 */ /* 0x040fe40000010100 */
[C---:B------:R-:W-:Y:S02]  /*5810*/  FADD.FTZ R55, -R164.reuse, R55 ;  /* 0x00000037a4377221 */ /* 0x040fe40000010100 */
[C---:B------:R-:W-:Y:S02]  /*5820*/  FADD.FTZ R66, -R164.reuse, R66 ;  /* 0x00000042a4427221 */ /* 0x040fe40000010100 */
[----:B------:R-:W-:Y:S02]  /*5830*/  FADD.FTZ R67, -R164, R67 ;  /* 0x00000043a4437221 */ /* 0x000fe40000010100 */
[----:B------:R-:W-:Y:S02]  /*5840*/  FADD.FTZ R19, -R111, R12 ;  /* 0x0000000c6f137221 */ /* 0x000fe40000010100 */
[----:B------:R-:W-:Y:S02]  /*5850*/  FMUL.FTZ R12, R241, R9 ;  /* 0x00000009f10c7220 */ /* 0x000fe40000410000 */
[----:B------:R-:W-:Y:S02]  /*5860*/  FMUL.FTZ R18, R239, R13 ;  /* 0x0000000def127220 */ /* 0x000fe40000410000 */
        /* <DEDUP_REMOVED lines=67> */
[----:B------:R-:W-:Y:S02]  /*5ca0*/  IMAD.MOV.U32 R11, RZ, RZ, c[0x0][0x194] ;  /* 0x00006500ff0b7624 */ /* 0x000fe400078e00ff */
[----:B------:R-:W-:Y:S01]  /*5cb0*/  IMAD.U32 R0, R5, -0x80, RZ ;  /* 0xffffff8005007824 */ /* 0x000fe200078e00ff */
[----:B------:R-:W-:Y:S04]  /*5cc0*/  UISETP.NE.U32.AND UP0, UPT, UR8, 0x1, UPT ;  /* 0x000000010800788c */ /* 0x000fe8000bf05070 */
[C---:B------:R-:W-:Y:S01]  /*5cd0*/  LEA R4, P0, R0.reuse, R186, 0x1 ;  /* 0x000000ba00047211 */ /* 0x040fe200078008ff */
[----:B------:R-:W-:Y:S03]  /*5ce0*/  USEL UR8, UR59, 0x2000, !UP0 ;  /* 0x000020003b087887 */ /* 0x000fe6000c000000 */
[----:B------:R-:W-:Y:S01]  /*5cf0*/  LEA.HI.X.SX32 R0, R0, R187, 0x1, P0 ;  /* 0x000000bb00007211 */ /* 0x000fe200000f0eff */
[----:B------:R-:W-:Y:S02]  /*5d00*/  IMAD.MOV.U32 R186, RZ, RZ, R4 ;  /* 0x000000ffffba7224 */ /* 0x000fe400078e0004 */
[----:B------:R-:W-:Y:S02]  /*5d10*/  IADD3 R195, R195, UR8, RZ ;  /* 0x00000008c3c37c10 */ /* 0x000fe4000fffe0ff */
[----:B------:R-:W-:Y:S01]  /*5d20*/  IMAD.MOV.U32 R187, RZ, RZ, R0 ;  /* 0x000000ffffbb7224 */ /* 0x000fe200078e0000 */
[C---:B------:R-:W-:Y:S02]  /*5d30*/  LEA R4, P0, R5.reuse, R186, 0x7 ;  /* 0x000000ba05047211 */ /* 0x040fe400078038ff */
[----:B------:R-:W-:Y:S02]  /*5d40*/  IADD3 R144, R144, UR8, RZ ;  /* 0x0000000890907c10 */ /* 0x000fe4000fffe0ff */
[----:B------:R-:W-:Y:S01]  /*5d50*/  @!PT LDS RZ, [RZ] ;  /* 0x00000000fffff984 */ /* 0x000fe20000000800 */
[----:B------:R-:W-:Y:S01]  /*5d60*/  @!PT LDS RZ, [RZ] ;  /* 0x00000000fffff984 */ /* 0x000fe20000000800 */
[----:B------:R-:W-:Y:S01]  /*5d70*/  @!PT LDS RZ, [RZ] ;  /* 0x00000000fffff984 */ /* 0x000fe20000000800 */
[----:B------:R1:W-:Y:S01]  /*5d80*/  LDGSTS.E.BYPASS.LTC128B.128 [R195], [R186.64] ;  /* 0x00000000bac37fae */ /* 0x0003e2000b901d46 */
[----:B------:R-:W-:Y:S05]  /*5d90*/  LEA.HI.X R5, R5, R187, R11, 0x7, P0 ;  /* 0x000000bb05057211 */ /* 0x000fea00000f3c0b */
[----:B------:R1:W-:Y:S04]  /*5da0*/  LDGSTS.E.BYPASS.LTC128B.128 [R195+0x1000], [R4.64] ;  /* 0x0100000004c37fae */ /* 0x0003e8000b901d46 */
[----:B------:R-:W0:Y:S02]  /*5db0*/  LDGDEPBAR ;  /* 0x00000000000079af */ /* 0x000e240000000000 */
.L_x_72:
        /* <DEDUP_REMOVED lines=126> */
[----:B------:R-:W-:Y:S03]  /*65a0*/  MOV R7, c[0x0][0x374] ;  /* 0x0000dd0000077a02 */ /* 0x000fe60000000f00 */
[----:B------:R-:W-:Y:S05]  /*65b0*/  IMAD.U32 R4, R6, -0x80, RZ ;  /* 0xffffff8006047824 */ /* 0x000fea00078e00ff */
[C---:B------:R-:W-:Y:S04]  /*65c0*/  LEA R5, P0, R4.reuse, R184, 0x1 ;  /* 0x000000b804057211 */ /* 0x040fe800078008ff */
[----:B------:R-:W-:Y:S01]  /*65d0*/  LEA.HI.X.SX32 R4, R4, R185, 0x1, P0 ;  /* 0x000000b904047211 */ /* 0x000fe200000f0eff */
[----:B------:R-:W-:Y:S03]  /*65e0*/  IMAD.MOV.U32 R184, RZ, RZ, R5 ;  /* 0x000000ffffb87224 */ /* 0x000fe600078e0005 */
[----:B------:R-:W-:Y:S02]  /*65f0*/  MOV R185, R4 ;  /* 0x0000000400b97202 */ /* 0x000fe40000000f00 */
        /* <DEDUP_REMOVED lines=8> */
.L_x_73:
[----:B------:R-:W2:Y:S01]  /*6680*/  LDL R52, [R1] ;  /* 0x0000000001347983 */ /* 0x000ea20000100800 */
        /* <DEDUP_REMOVED lines=287> */
.L_x_75:
        /* <DEDUP_REMOVED lines=12> */
[----:B------:R-:W-:Y:S02]  /*7940*/  UIMAD UR4, UR33, UR12, URZ ;  /* 0x0000000c210472a4 */ /* 0x000fe4000f8e023f */
[----:B------:R-:W-:Y:S02]  /*7950*/  UIADD3 UR11, UR11, UR8, URZ ;  /* 0x000000080b0b7290 */ /* 0x000fe4000fffe03f */
[----:B------:R-:W-:Y:S02]  /*7960*/  UIMAD UR4, UR47, UR13, UR4 ;  /* 0x0000000d2f0472a4 */ /* 0x000fe4000f8e0204 */
[----:B------:R-:W-:-:S04]  /*7970*/  UIMAD.WIDE.U32 UR10, UR47, UR12, UR10 ;  /* 0x0000000c2f0a72a5 */ /* 0x000fc8000f8e000a */
[----:B------:R-:W-:Y:S02]  /*7980*/  UIADD3 UR11, UR11, UR4, URZ ;  /* 0x000000040b0b7290 */ /* 0x000fe4000fffe03f */
.L_x_76:
[----:B-1----:R-:W1:Y:S01]  /*7990*/  S2R R5, SR_TID.X ;  /* 0x0000000000057919 */ /* 0x002e620000002100 */
[----:B------:R-:W-:Y:S01]  /*79a0*/  USHF.L.U32 UR4, UR9, 0x7, URZ ;  /* 0x0000000709047899 */ /* 0x000fe2000800063f */
[----:B------:R-:W-:Y:S01]  /*79b0*/  BSSY B0, `(.L_x_77) ;  /* 0x000002a000007945 */ /* 0x000fe20003800000 */
[----:B------:R-:W-:Y:S01]  /*79c0*/  ULDC.64 UR12, c[0x0][0x3a0] ;  /* 0x0000e800000c7ab9 */ /* 0x000fe20000000a00 */
[----:B------:R-:W-:Y:S01]  /*79d0*/  BAR.SYNC.DEFER_BLOCKING 0x0 ;  /* 0x0000000000007b1d */ /* 0x000fe20000010000 */
[----:B------:R-:W-:Y:S02]  /*79e0*/  USHF.R.S32.HI UR8, URZ, 0x1f, UR4 ;  /* 0x0000001f3f087899 */ /* 0x000fe40008011404 */
[----:B------:R-:W-:Y:S01]  /*79f0*/  IMAD.U32 R13, RZ, RZ, UR4 ;  /* 0x00000004ff0d7e24 */ /* 0x000fe2000f8e00ff */
[----:B------:R-:W-:Y:S02]  /*7a00*/  UIMAD UR5, UR9, -0x80, UR5 ;  /* 0xffffff80090578a4 */ /* 0x000fe4000f8e0205 */
[----:B------:R-:W-:-:S02]  /*7a10*/  UIMAD UR12, UR8, UR12, URZ ;  /* 0x0000000c080c72a4 */ /* 0x000fc4000f8e023f */
[----:B------:R-:W-:Y:S02]  /*7a20*/  USHF.R.S32.HI UR32, URZ, 0x1f, UR54 ;  /* 0x0000001f3f207899 */ /* 0x000fe40008011436 */
[----:B------:R-:W-:-:S06]  /*7a30*/  UIMAD UR12, UR4, UR13, UR12 ;  /* 0x0000000d040c72a4 */ /* 0x000fcc000f8e020c */
[----:B------:R-:W-:Y:S01]  /*7a40*/  IMAD.U32 R3, RZ, RZ, UR12 ;  /* 0x0000000cff037e24 */ /* 0x000fe2000f8e00ff */
[----:B------:R-:W-:Y:S02]  /*7a50*/  ULDC.64 UR12, c[0x0][0x3b8] ;  /* 0x0000ee00000c7ab9 */ /* 0x000fe40000000a00 */
[----:B------:R-:W-:Y:S01]  /*7a60*/  UIMAD UR12, UR32, UR12, URZ ;  /* 0x0000000c200c72a4 */ /* 0x000fe2000f8e023f */
[----:B-1----:R-:W-:-:S03]  /*7a70*/  SHF.R.S32.HI R0, RZ, 0x1f, R5 ;  /* 0x0000001fff007819 */ /* 0x002fc60000011405 */
[----:B------:R-:W-:Y:S01]  /*7a80*/  UIMAD UR12, UR54, UR13, UR12 ;  /* 0x0000000d360c72a4 */ /* 0x000fe2000f8e020c */
[----:B------:R-:W-:Y:S01]  /*7a90*/  LEA.HI R0, R0, R5, RZ, 0x2 ;  /* 0x0000000500007211 */ /* 0x000fe200078f10ff */
[----:B------:R1:W2:Y:S03]  /*7aa0*/  LDS.128 R20, [R59+0x7000] ;  /* 0x007000003b147984 */ /* 0x0002a60000000c00 */
[----:B------:R-:W-:Y:S01]  /*7ab0*/  LOP3.LUT R4, R0, 0xfffffffc, RZ, 0xc0, !PT ;  /* 0xfffffffc00047812 */ /* 0x000fe200078ec0ff */
[----:B------:R1:W3:Y:S01]  /*7ac0*/  LDS.128 R24, [R59+0x8000] ;  /* 0x008000003b187984 */ /* 0x0002e20000000c00 */
[----:B------:R-:W-:-:S03]  /*7ad0*/  SHF.R.S32.HI R0, RZ, 0x2, R0 ;  /* 0x00000002ff007819 */ /* 0x000fc60000011400 */
[----:B------:R-:W-:Y:S01]  /*7ae0*/  IMAD.IADD R4, R5, 0x1, -R4 ;  /* 0x0000000105047824 */ /* 0x000fe200078e0a04 */
[----:B------:R1:W4:Y:S01]  /*7af0*/  LDS.128 R28, [R59+0x9000] ;  /* 0x009000003b1c7984 */ /* 0x0003220000000c00 */
[----:B------:R-:W-:Y:S02]  /*7b00*/  ISETP.GE.AND P2, PT, R0, UR5, PT ;  /* 0x0000000500007c0c */ /* 0x000fe4000bf46270 */
[----:B------:R-:W-:Y:S01]  /*7b10*/  IMAD.SHL.U32 R4, R4, 0x8, RZ ;  /* 0x0000000804047824 */ /* 0x000fe200078e00ff */
[----:B------:R-:W-:-:S04]  /*7b20*/  SHF.R.S32.HI R14, RZ, 0x1f, R0 ;  /* 0x0000001fff0e7819 */ /* 0x000fc80000011400 */
[----:B------:R-:W-:-:S05]  /*7b30*/  SHF.R.S32.HI R5, RZ, 0x1f, R4 ;  /* 0x0000001fff057819 */ /* 0x000fca0000011404 */
[----:B------:R-:W-:-:S05]  /*7b40*/  IMAD.WIDE.U32 R6, R13, c[0x0][0x3a0], R4 ;  /* 0x0000e8000d067a25 */ /* 0x000fca00078e0004 */
[----:B------:R-:W-:-:S04]  /*7b50*/  IADD3 R6, P0, R6, UR14, RZ ;  /* 0x0000000e06067c10 */ /* 0x000fc8000ff1e0ff */
[----:B------:R-:W-:Y:S01]  /*7b60*/  IADD3.X R7, R7, UR15, R3, P0, !PT ;  /* 0x0000000f07077c10 */ /* 0x000fe200087fe403 */
[----:B------:R-:W-:-:S04]  /*7b70*/  IMAD.U32 R3, RZ, RZ, UR54 ;  /* 0x00000036ff037e24 */ /* 0x000fc8000f8e00ff */
[----:B------:R-:W-:-:S05]  /*7b80*/  IMAD.WIDE.U32 R6, R3, c[0x0][0x3b8], R6 ;  /* 0x0000ee0003067a25 */ /* 0x000fca00078e0006 */
[----:B------:R-:W-:Y:S01]  /*7b90*/  IADD3 R12, R7, UR12, RZ ;  /* 0x0000000c070c7c10 */ /* 0x000fe2000fffe0ff */
[----:B------:R-:W-:Y:S05]  /*7ba0*/  @P2 BRA `(.L_x_78) ;  /* 0x000000a000002947 */ /* 0x000fea0003800000 */
[----:B-12---:R-:W1:Y:S01]  /*7bb0*/  LDS.128 R16, [R59+0x6000] ;  /* 0x006000003b107984 */ /* 0x006e620000000c00 */
        /* <DEDUP_REMOVED lines=8> */
[----:B-1----:R1:W-:Y:S04]  /*7c40*/  STG.E.128 [R10.64], R16 ;  /* 0x000000100a007986 */ /* 0x0023e8000c101d06 */
.L_x_78:
[----:B-12---:R-:W-:Y:S05]  /*7c50*/  BSYNC B0 ;  /* 0x0000000000007941 */ /* 0x006fea0003800000 */
.L_x_77:
        /* <DEDUP_REMOVED lines=13> */
[----:B------:R1:W-:Y:S02]  /*7d30*/  STG.E.128 [R6.64], R20 ;  /* 0x0000001406007986 */ /* 0x0003e4000c101d06 */
.L_x_80:
[----:B------:R-:W-:Y:S05]  /*7d40*/  BSYNC B0 ;  /* 0x0000000000007941 */ /* 0x000fea0003800000 */
.L_x_79:
        /* <DEDUP_REMOVED lines=24> */
[----:B---3--:R1:W-:Y:S04]  /*7ed0*/  STG.E.128 [R8.64], R24 ;  /* 0x0000001808007986 */ /* 0x0083e8000c101d06 */
.L_x_82:
[----:B------:R-:W-:Y:S05]  /*7ee0*/  BSYNC B0 ;  /* 0x0000000000007941 */ /* 0x000fea0003800000 */
.L_x_81:
        /* <DEDUP_REMOVED lines=10> */
[----:B----4-:R1:W-:Y:S02]  /*7f90*/  STG.E.128 [R4.64], R28 ;  /* 0x0000001c04007986 */ /* 0x0103e4000c101d06 */
.L_x_71:
[----:B------:R-:W-:Y:S05]  /*7fa0*/  BSYNC B1 ;  /* 0x0000000000017941 */ /* 0x000fea0003800000 */
.L_x_57:
        /* <DEDUP_REMOVED lines=11> */
.L_x_83:
[----:B------:R-:W-:Y:S05]  /*8060*/  EXIT ;  /* 0x000000000000794d */ /* 0x000fea0003800000 */
.L_x_85:
        /* <DEDUP_REMOVED lines=9> */
.L_x_686:


//--------------------- .text._ZN5flash44flash_bwd_dq_dk_dv_loop_seqk_parallel_kernelI23Flash_bwd_kernel_traitsILi32ELi128ELi128ELi8ELi4ELi4ELi4ELb1ELb0EN7cutlass10bfloat16_tE19Flash_kernel_traitsILi32ELi128ELi128ELi8ES3_EELb0ELb1ELb0ELb1ELb0ELb0ELb0EEEvNS_16Flash_bwd_paramsE --------------------------
	.section	.text._ZN5flash44flash_bwd_dq_dk_dv_loop_seqk_parallel_kernelI23Flash_bwd_kernel_traitsILi32ELi128ELi128ELi8ELi4ELi4ELi4ELb1ELb0EN7cutlass10bfloat16_tE19Flash_kernel_traitsILi32ELi128ELi128ELi8ES3_EELb0ELb1ELb0ELb1ELb0ELb0ELb0EEEvNS_16Flash_bwd_paramsE,"ax",@progbits
	.sectioninfo	@"SHI_REGISTERS=255"
	.align	128
        .global         _ZN5flash44flash_bwd_dq_dk_dv_loop_seqk_parallel_kernelI23Flash_bwd_kernel_traitsILi32ELi128ELi128ELi8ELi4ELi4ELi4ELb1ELb0EN7cutlass10bfloat16_tE19Flash_kernel_traitsILi32ELi128ELi128ELi8ES3_EELb0ELb1ELb0ELb1ELb0ELb0ELb0EEEvNS_16Flash_bwd_paramsE
        .type           _ZN5flash44flash_bwd_dq_dk_dv_loop_seqk_parallel_kernelI23Flash_bwd_kernel_traitsILi32ELi128ELi128ELi8ELi4ELi4ELi4ELb1ELb0EN7cutlass10bfloat16_tE19Flash_kernel_traitsILi32ELi128ELi128ELi8ES3_EELb0ELb1ELb0ELb1ELb0ELb0ELb0EEEvNS_16Flash_bwd_paramsE,@function
        .size           _ZN5flash44flash_bwd_dq_dk_dv_loop_seqk_parallel_kernelI23Flash_bwd_kernel_traitsILi32ELi128ELi128ELi8ELi4ELi4ELi4ELb1ELb0EN7cutlass10bfloat16_tE19Flash_kernel_traitsILi32ELi128ELi128ELi8ES3_EELb0ELb1ELb0ELb1ELb0ELb0ELb0EEEvNS_16Flash_bwd_paramsE,(.L_x_687 - _ZN5flash44flash_bwd_dq_dk_dv_loop_seqk_parallel_kernelI23Flash_bwd_kernel_traitsILi32ELi128ELi128ELi8ELi4ELi4ELi4ELb1ELb0EN7cutlass10bfloat16_tE19Flash_kernel_traitsILi32ELi128ELi128ELi8ES3_EELb0ELb1ELb0ELb1ELb0ELb0ELb0EEEvNS_16Flash_bwd_paramsE)
        .other          _ZN5flash44flash_bwd_dq_dk_dv_loop_seqk_parallel_kernelI23Flash_bwd_kernel_traitsILi32ELi128ELi128ELi8ELi4ELi4ELi4ELb1ELb0EN7cutlass10bfloat16_tE19Flash_kernel_traitsILi32ELi128ELi128ELi8ES3_EELb0ELb1ELb0ELb1ELb0ELb0ELb0EEEvNS_16Flash_bwd_paramsE,@"STO_CUDA_ENTRY STV_DEFAULT"
_ZN5flash44flash_bwd_dq_dk_dv_loop_seqk_parallel_kernelI23Flash_bwd_kernel_traitsILi32ELi128ELi128ELi8ELi4ELi4ELi4ELb1ELb0EN7cutlass10bfloat16_tE19Flash_kernel_traitsILi32ELi128ELi128ELi8ES3_EELb0ELb1ELb0ELb1ELb0ELb0ELb0EEEvNS_16Flash_bwd_paramsE:
.text._ZN5flash44flash_bwd_dq_dk_dv_loop_seqk_parallel_kernelI23Flash_bwd_kernel_traitsILi32ELi128ELi128ELi8ELi4ELi4ELi4ELb1ELb0EN7cutlass10bfloat16_tE19Flash_kernel_traitsILi32ELi128ELi128ELi8ES3_EELb0ELb1ELb0ELb1ELb0ELb0ELb0EEEvNS_16Flash_bwd_paramsE:
        /* <DEDUP_REMOVED lines=19> */
[----:B------:R-:W-:Y:S01]  /*0130*/  ULDC UR57, c[0x0][0x22c] ;  /* 0x00008b0000397ab9 */ /* 0x000fe20000000800 */
[----:B------:R-:W3:Y:S01]  /*0140*/  S2UR UR46, SR_CTAID.Y ;  /* 0x00000000002e79c3 */ /* 0x000ee20000002600 */
[----:B------:R-:W-:-:S02]  /*0150*/  UIMAD UR4, UR8, UR5, UR4 ;  /* 0x00000005080472a4 */ /* 0x000fc4000f8e0204 */
[----:B------:R-:W-:Y:S02]  /*0160*/  ULDC UR14, c[0x0][0x1c8] ;  /* 0x00007200000e7ab9 */ /* 0x000fe40000000800 */
[----:B------:R-:W-:Y:S02]  /*0170*/  ULDC UR9, c[0x0][0x1c0] ;  /* 0x0000700000097ab9 */ /* 0x000fe40000000800 */
[----:B------:R-:W-:Y:S02]  /*0180*/  ULDC.U8 UR11, c[0x0][0x328] ;  /* 0x0000ca00000b7ab9 */ /* 0x000fe40000000000 */
[----:B------:R-:W-:Y:S02]  /*0190*/  UISETP.NE.AND UP5, UPT, UR11, URZ, UPT ;  /* 0x0000003f0b00728c */ /* 0x000fe4000bfa5270 */
[----:B------:R-:W-:Y:S02]  /*01a0*/  ULDC UR15, c[0x0][0x214] ;  /* 0x00008500000f7ab9 */ /* 0x000fe40000000800 */
[----:B------:R-:W-:Y:S01]  /*01b0*/  ULDC UR19, c[0x0][0x224] ;  /* 0x0000890000137ab9 */ /* 0x000fe20000000800 */
[----:B-1----:R-:W-:Y:S01]  /*01c0*/  SHF.R.S32.HI R13, RZ, 0x1f, R19 ;  /* 0x0000001fff0d7819 */ /* 0x002fe20000011413 */
[----:B--2---:R-:W-:-:S02]  /*01d0*/  UIMAD UR18, UR51, UR57, URZ ;  /* 0x00000039331272a4 */ /* 0x004fc4000f8e023f */
[----:B------:R-:W-:Y:S01]  /*01e0*/  ULOP3.LUT UR5, UR51, UR14, URZ, 0x3c, !UPT ;  /* 0x0000000e33057292 */ /* 0x000fe2000f8e3c3f */
[CC--:B------:R-:W-:Y:S01]  /*01f0*/  LEA.HI R20, R13.reuse, R19.reuse, RZ, 0x3 ;  /* 0x000000130d147211 */ /* 0x0c0fe200078f18ff */
[----:B------:R-:W-:Y:S01]  /*0200*/  USHF.R.S32.HI UR8, URZ, 0x1f, UR51 ;  /* 0x0000001f3f087899 */ /* 0x000fe20008011433 */
[CC--:B------:R-:W-:Y:S01]  /*0210*/  LEA.HI R10, R13.reuse, R19.reuse, RZ, 0x2 ;  /* 0x000000130d0a7211 */ /* 0x0c0fe200078f10ff */
[----:B------:R-:W-:Y:S01]  /*0220*/  ULDC UR17, c[0x0][0x224] ;  /* 0x0000890000117ab9 */ /* 0x000fe20000000800 */
[----:B------:R-:W-:Y:S01]  /*0230*/  SHF.R.S32.HI R0, RZ, 0x3, R20 ;  /* 0x00000003ff007819 */ /* 0x000fe20000011414 */
[----:B------:R-:W-:Y:S01]  /*0240*/  ULDC UR52, c[0x0][0x1c0] ;  /* 0x0000700000347ab9 */ /* 0x000fe20000000800 */
[----:B------:R-:W-:Y:S01]  /*0250*/  LOP3.LUT R2, R10, 0xfffffffc, RZ, 0xc0, !PT ;  /* 0xfffffffc0a027812 */ /* 0x000fe200078ec0ff */
[----:B------:R-:W-:Y:S01]  /*0260*/  ULDC UR13, c[0x0][0x1c0] ;  /* 0x00007000000d7ab9 */ /* 0x000fe20000000800 */
[----:B------:R-:W-:Y:S01]  /*0270*/  LEA.HI R4, R13, R19, RZ, 0x4 ;  /* 0x000000130d047211 */ /* 0x000fe200078f20ff */
[----:B------:R-:W-:Y:S01]  /*0280*/  IMAD.SHL.U32 R0, R0, 0x40, RZ ;  /* 0x0000004000007824 */ /* 0x000fe200078e00ff */
[----:B------:R-:W-:Y:S01]  /*0290*/  LOP3.LUT R5, R20, 0xfffffff8, RZ, 0xc0, !PT ;  /* 0xfffffff814057812 */ /* 0x000fe200078ec0ff */
[----:B------:R-:W-:Y:S01]  /*02a0*/  IMAD.IADD R9, R19, 0x1, -R2 ;  /* 0x0000000113097824 */ /* 0x000fe200078e0a02 */
[----:B------:R-:W-:Y:S01]  /*02b0*/  SHF.R.S32.HI R6, RZ, 0x4, R4 ;  /* 0x00000004ff067819 */ /* 0x000fe20000011404 */
[----:B------:R-:W-:Y:S01]  /*02c0*/  UIMAD.WIDE UR52, UR57, UR52, URZ ;  /* 0x00000034393472a5 */ /* 0x000fe2000f8e023f */
[----:B------:R-:W-:Y:S01]  /*02d0*/  LOP3.LUT R0, R0, 0xc0, RZ, 0xc0, !PT ;  /* 0x000000c000007812 */ /* 0x000fe200078ec0ff */
[----:B------:R-:W-:Y:S01]  /*02e0*/  IMAD.SHL.U32 R228, R9, 0x8, RZ ;  /* 0x0000000809e47824 */ /* 0x000fe200078e00ff */
[----:B------:R-:W-:Y:S01]  /*02f0*/  LEA.HI R2, R4, R6, RZ, 0x1 ;  /* 0x0000000604027211 */ /* 0x000fe200078f08ff */
[----:B------:R-:W-:Y:S01]  /*0300*/  IMAD.IADD R5, R19, 0x1, -R5 ;  /* 0x0000000113057824 */ /* 0x000fe200078e0a05 */
[----:B------:R-:W-:Y:S01]  /*0310*/  SHF.R.U32.HI R3, RZ, 0x3, R0 ;  /* 0x00000003ff037819 */ /* 0x000fe20000011600 */
[----:B---3--:R-:W-:Y:S01]  /*0320*/  UIMAD.WIDE.U32 UR60, UR46, UR19, URZ ;  /* 0x000000132e3c72a5 */ /* 0x008fe2000f8e003f */
[----:B------:R-:W-:Y:S01]  /*0330*/  LOP3.LUT R0, R0, 0x18, R228, 0xf8, !PT ;  /* 0x0000001800007812 */ /* 0x000fe200078ef8e4 */
[----:B------:R-:W-:Y:S01]  /*0340*/  UIMAD UR57, UR57, UR13, URZ ;  /* 0x0000000d393972a4 */ /* 0x000fe2000f8e023f */
[----:B------:R-:W-:Y:S01]  /*0350*/  LOP3.LUT R2, R2, 0xfffffffe, RZ, 0xc0, !PT ;  /* 0xfffffffe02027812 */ /* 0x000fe200078ec0ff */
[----:B------:R-:W-:Y:S01]  /*0360*/  ULDC UR16, c[0x0][0x1c0] ;  /* 0x0000700000107ab9 */ /* 0x000fe20000000800 */
[----:B------:R-:W-:Y:S01]  /*0370*/  LOP3.LUT R7, R0, R3, RZ, 0x3c, !PT ;  /* 0x0000000300077212 */ /* 0x000fe200078e3cff */
[----:B------:R-:W-:Y:S01]  /*0380*/  ULDC.U8 UR12, c[0x0][0x3d0] ;  /* 0x0000f400000c7ab9 */ /* 0x000fe20000000000 */
[----:B------:R-:W-:Y:S01]  /*0390*/  LOP3.LUT R0, R4, 0xfffffff0, RZ, 0xc0, !PT ;  /* 0xfffffff004007812 */ /* 0x000fe200078ec0ff */
[----:B------:R-:W-:Y:S01]  /*03a0*/  IMAD.IADD R14, R6, 0x1, -R2 ;  /* 0x00000001060e7824 */ /* 0x000fe200078e0a02 */
[----:B------:R-:W-:Y:S01]  /*03b0*/  LEA.HI R8, R5, R5, RZ, 0x1 ;  /* 0x0000000505087211 */ /* 0x000fe200078f08ff */
[----:B------:R-:W-:Y:S01]  /*03c0*/  ULDC.64 UR6, c[0x0][0x118] ;  /* 0x0000460000067ab9 */ /* 0x000fe20000000a00 */
[-C--:B------:R-:W-:Y:S01]  /*03d0*/  LEA.HI R3, R13, R19.reuse, RZ, 0x7 ;  /* 0x000000130d037211 */ /* 0x080fe200078f38ff */
[----:B------:R-:W-:Y:S01]  /*03e0*/  IMAD.IADD R0, R19, 0x1, -R0 ;  /* 0x0000000113007824 */ /* 0x000fe200078e0a00 */
[----:B------:R-:W-:Y:S01]  /*03f0*/  LOP3.LUT R2, R8, 0x3fffffe, RZ, 0xc0, !PT ;  /* 0x03fffffe08027812 */ /* 0x000fe200078ec0ff */
[----:B------:R-:W-:Y:S01]  /*0400*/  UISETP.NE.AND UP6, UPT, UR12, URZ, UPT ;  /* 0x0000003f0c00728c */ /* 0x000fe2000bfc5270 */
[----:B------:R-:W-:Y:S01]  /*0410*/  SHF.R.S32.HI R11, RZ, 0x7, R3 ;  /* 0x00000007ff0b7819 */ /* 0x000fe20000011403 */
[----:B------:R-:W-:Y:S01]  /*0420*/  UIMAD.WIDE.U32 UR58, UR52, UR60, URZ ;  /* 0x0000003c343a72a5 */ /* 0x000fe2000f8e003f */
[----:B------:R-:W-:Y:S01]  /*0430*/  SHF.R.S32.HI R6, RZ, 0x1f, R0 ;  /* 0x0000001fff067819 */ /* 0x000fe20000011400 */
[----:B------:R-:W-:Y:S01]  /*0440*/  IMAD.IADD R3, R5, 0x1, -R2 ;  /* 0x0000000105037824 */ /* 0x000fe200078e0a02 */
[-C--:B------:R-:W-:Y:S01]  /*0450*/  LEA.HI R4, R0, R0.reuse, RZ, 0x1 ;  /* 0x0000000000047211 */ /* 0x080fe200078f08ff */
[----:B------:R-:W-:Y:S01]  /*0460*/  IMAD R2, R11, 0x8, R14 ;  /* 0x000000080b027824 */ /* 0x000fe200078e020e */
[----:B------:R-:W-:Y:S01]  /*0470*/  LEA.HI R12, R6, R0, RZ, 0x3 ;  /* 0x00000000060c7211 */ /* 0x000fe200078f18ff */
[----:B------:R-:W-:Y:S01]  /*0480*/  USHF.L.U32 UR32, UR57, 0x3, URZ ;  /* 0x0000000339207899 */ /* 0x000fe2000800063f */
[----:B------:R-:W-:Y:S01]  /*0490*/  SHF.R.S32.HI R15, RZ, 0x2, R10 ;  /* 0x00000002ff0f7819 */ /* 0x000fe2000001140a */
[----:B------:R-:W-:Y:S01]  /*04a0*/  IMAD R146, R2, 0x8, R3 ;  /* 0x0000000802927824 */ /* 0x000fe200078e0203 */
[----:B------:R-:W-:Y:S01]  /*04b0*/  LOP3.LUT R3, R4, 0x7fffffe, RZ, 0xc0, !PT ;  /* 0x07fffffe04037812 */ /* 0x000fe200078ec0ff */
[----:B------:R-:W-:Y:S01]  /*04c0*/  USHF.L.U32 UR31, UR57, 0x4, URZ ;  /* 0x00000004391f7899 */ /* 0x000fe2000800063f */
[----:B------:R-:W-:Y:S01]  /*04d0*/  LOP3.LUT R2, R12, 0xfffffff8, RZ, 0xc0, !PT ;  /* 0xfffffff80c027812 */ /* 0x000fe200078ec0ff */
[----:B------:R-:W-:Y:S01]  /*04e0*/  UIMAD UR30, UR57, 0x18, URZ ;  /* 0x00000018391e78a4 */ /* 0x000fe2000f8e023f */
[----:B------:R-:W-:Y:S01]  /*04f0*/  LEA.HI R6, R13, R19, RZ, 0x5 ;  /* 0x000000130d067211 */ /* 0x000fe200078f28ff */
[C---:B------:R-:W-:Y:S01]  /*0500*/  IMAD.IADD R17, R0.reuse, 0x1, -R3 ;  /* 0x0000000100117824 */ /* 0x040fe200078e0a03 */
[----:B------:R-:W-:Y:S01]  /*0510*/  USHF.L.U32 UR29, UR57, 0x5, URZ ;  /* 0x00000005391d7899 */ /* 0x000fe2000800063f */
[----:B------:R-:W-:Y:S01]  /*0520*/  IMAD.IADD R16, R0, 0x1, -R2 ;  /* 0x0000000100107824 */ /* 0x000fe200078e0a02 */
[----:B------:R-:W-:Y:S01]  /*0530*/  LEA.HI R0, R10, R15, RZ, 0x1 ;  /* 0x0000000f0a007211 */ /* 0x000fe200078f08ff */
[----:B------:R-:W-:Y:S01]  /*0540*/  UIMAD UR28, UR57, 0x28, URZ ;  /* 0x00000028391c78a4 */ /* 0x000fe2000f8e023f */
[----:B------:R-:W-:Y:S01]  /*0550*/  SHF.R.S32.HI R18, RZ, 0x5, R6 ;  /* 0x00000005ff127819 */ /* 0x000fe20000011406 */
[----:B------:R-:W-:Y:S01]  /*0560*/  UIMAD UR27, UR57, 0x30, URZ ;  /* 0x00000030391b78a4 */ /* 0x000fe2000f8e023f */
[----:B------:R-:W-:Y:S01]  /*0570*/  LOP3.LUT R0, R0, 0x7fffffe, RZ, 0xc0, !PT ;  /* 0x07fffffe00007812 */ /* 0x000fe200078ec0ff */
[----:B------:R-:W-:Y:S01]  /*0580*/  UIMAD UR26, UR57, 0x38, URZ ;  /* 0x00000038391a78a4 */ /* 0x000fe2000f8e023f */
[----:B------:R-:W-:Y:S01]  /*0590*/  SHF.R.S32.HI R2, RZ, 0x1f, R10 ;  /* 0x0000001fff027819 */ /* 0x000fe2000001140a */
[----:B------:R-:W-:-:S02]  /*05a0*/  USHF.L.U32 UR25, UR57, 0x6, URZ ;  /* 0x0000000639197899 */ /* 0x000fc4000800063f */
[C---:B------:R-:W-:Y:S01]  /*05b0*/  IMAD.IADD R0, R15.reuse, 0x1, -R0 ;  /* 0x000000010f007824 */ /* 0x040fe200078e0a00 */
[----:B------:R-:W-:Y:S01]  /*05c0*/  LEA.HI R2, R2, R15, RZ, 0x3 ;  /* 0x0000000f02027211 */ /* 0x000fe200078f18ff */
[----:B------:R-:W-:Y:S02]  /*05d0*/  UIMAD UR24, UR57, 0x48, URZ ;  /* 0x00000048391878a4 */ /* 0x000fe4000f8e023f */
[----:B------:R-:W-:Y:S01]  /*05e0*/  IMAD R0, R18, 0x8, R0 ;  /* 0x0000000812007824 */ /* 0x000fe200078e0200 */
[----:B------:R-:W-:Y:S02]  /*05f0*/  UIMAD UR23, UR57, 0x50, URZ ;  /* 0x00000050391778a4 */ /* 0x000fe4000f8e023f */
[----:B------:R-:W-:Y:S01]  /*0600*/  UIMAD UR22, UR57, 0x58, URZ ;  /* 0x00000058391678a4 */ /* 0x000fe2000f8e023f */
[----:B------:R-:W-:Y:S01]  /*0610*/  IMAD.U32 R3, R0, 0x20, R7 ;  /* 0x0000002000037824 */ /* 0x000fe200078e0007 */
[----:B------:R-:W-:Y:S01]  /*0620*/  LOP3.LUT R0, R2, 0xfffffff8, RZ, 0xc0, !PT ;  /* 0xfffffff802007812 */ /* 0x000fe200078ec0ff */
[----:B------:R-:W-:Y:S01]  /*0630*/  IMAD.U32 R7, RZ, RZ, UR4 ;  /* 0x00000004ff077e24 */ /* 0x000fe2000f8e00ff */
[----:B------:R-:W-:Y:S01]  /*0640*/  SHF.R.S32.HI R2, RZ, 0x1, R4 ;  /* 0x00000001ff027819 */ /* 0x000fe20000011404 */
[----:B------:R-:W-:Y:S01]  /*0650*/  UIMAD UR4, UR46, UR9, UR51 ;  /* 0x000000092e0472a4 */ /* 0x000fe2000f8e0233 */
[----:B------:R1:W-:Y:S01]  /*0660*/  STL [R1+0x10], R3 ;  /* 0x0000100301007387 */ /* 0x0003e20000100800 */
[----:B------:R-:W-:Y:S01]  /*0670*/  IMAD.IADD R0, R15, 0x1, -R0 ;  /* 0x000000010f007824 */ /* 0x000fe200078e0a00 */
[----:B------:R-:W-:-:S02]  /*0680*/  USHF.L.U32 UR9, UR46, 0x7, URZ ;  /* 0x000000072e097899 */ /* 0x000fc4000800063f */
[----:B------:R2:W-:Y:S01]  /*0690*/  STL [R1+0x4c], R7 ;  /* 0x00004c0701007387 */ /* 0x0005e20000100800 */
[----:B------:R-:W-:Y:S01]  /*06a0*/  UIMAD UR4, UR4, UR17, URZ ;  /* 0x00000011040472a4 */ /* 0x000fe2000f8e023f */
[C---:B------:R-:W-:Y:S01]  /*06b0*/  LEA.HI R10, R0.reuse, R0, RZ, 0x1 ;  /* 0x00000000000a7211 */ /* 0x040fe200078f08ff */
[----:B------:R-:W-:Y:S01]  /*06c0*/  UIMAD UR21, UR57, 0x60, URZ ;  /* 0x00000060391578a4 */ /* 0x000fe2000f8e023f */
[C---:B------:R-:W-:Y:S01]  /*06d0*/  LOP3.LUT P5, RZ, R0.reuse, 0x2, RZ, 0xc0, !PT ;  /* 0x0000000200ff7812 */ /* 0x040fe200078ac0ff */
[----:B------:R-:W-:Y:S01]  /*06e0*/  UIMAD UR20, UR57, 0x68, URZ ;  /* 0x00000068391478a4 */ /* 0x000fe2000f8e023f */
[----:B------:R-:W-:Y:S01]  /*06f0*/  LOP3.LUT P4, RZ, R0, 0x4, RZ, 0xc0, !PT ;  /* 0x0000000400ff7812 */ /* 0x000fe2000788c0ff */
[----:B------:R-:W-:Y:S01]  /*0700*/  UMOV UR56, 0xffffe000 ;  /* 0xffffe00000387882 */ /* 0x000fe20000000000 */
[----:B------:R-:W-:Y:S02]  /*0710*/  SEL R182, R153, 0xffffffe0, !P5 ;  /* 0xffffffe099b67807 */ /* 0x000fe40006800000 */
[----:B-1----:R-:W-:-:S02]  /*0720*/  SHF.R.S32.HI R3, RZ, 0x1f, R4 ;  /* 0x0000001fff037819 */ /* 0x002fc40000011404 */
[----:B------:R-:W-:Y:S02]  /*0730*/  LOP3.LUT R4, R0, 0x1, RZ, 0xc0, !PT ;  /* 0x0000000100047812 */ /* 0x000fe400078ec0ff */
[----:B------:R-:W-:Y:S01]  /*0740*/  LEA.HI R3, R3, R2, RZ, 0x2 ;  /* 0x0000000203037211 */ /* 0x000fe200078f10ff */
[----:B--2---:R-:W-:Y:S01]  /*0750*/  IMAD.SHL.U32 R7, R9, 0x2, RZ ;  /* 0x0000000209077824 */ /* 0x004fe200078e00ff */
[----:B------:R-:W-:Y:S01]  /*0760*/  ISETP.NE.U32.AND P6, PT, R4, 0x1, PT ;  /* 0x000000010400780c */ /* 0x000fe20003fc5070 */
[----:B------:R-:W-:Y:S01]  /*0770*/  IMAD.U32 R4, RZ, RZ, UR18 ;  /* 0x00000012ff047e24 */ /* 0x000fe2000f8e00ff */
[----:B------:R-:W-:Y:S02]  /*0780*/  LOP3.LUT R3, R3, 0xfffffffc, RZ, 0xc0, !PT ;  /* 0xfffffffc03037812 */ /* 0x000fe400078ec0ff */
[----:B------:R-:W-:Y:S02]  /*0790*/  SEL R181, R181, 0x10, !P6 ;  /* 0x00000010b5b57807 */ /* 0x000fe40007000000 */
[----:B------:R1:W-:Y:S01]  /*07a0*/  STL [R1+0x48], R4 ;  /* 0x0000480401007387 */ /* 0x0003e20000100800 */
[----:B------:R-:W-:Y:S01]  /*07b0*/  IMAD.IADD R15, R2, 0x1, -R3 ;  /* 0x00000001020f7824 */ /* 0x000fe200078e0a03 */
[----:B------:R-:W-:-:S02]  /*07c0*/  SHF.R.S32.HI R2, RZ, 0x1f, R6 ;  /* 0x0000001fff027819 */ /* 0x000fc40000011406 */
[----:B------:R-:W-:Y:S02]  /*07d0*/  LOP3.LUT R3, R6, 0xffffffe0, RZ, 0xc0, !PT ;  /* 0xffffffe006037812 */ /* 0x000fe400078ec0ff */
[----:B------:R-:W-:-:S03]  /*07e0*/  LEA.HI R2, R2, R18, RZ, 0x2 ;  /* 0x0000001202027211 */ /* 0x000fc600078f10ff */
[----:B------:R-:W-:Y:S01]  /*07f0*/  IMAD.IADD R6, R19, 0x1, -R3 ;  /* 0x0000000113067824 */ /* 0x000fe200078e0a03 */
[----:B------:R-:W-:Y:S02]  /*0800*/  LOP3.LUT R3, R2, 0xfffffffc, RZ, 0xc0, !PT ;  /* 0xfffffffc02037812 */ /* 0x000fe400078ec0ff */
[----:B------:R-:W-:Y:S02]  /*0810*/  SHF.R.S32.HI R2, RZ, 0x1, R8 ;  /* 0x00000001ff027819 */ /* 0x000fe40000011408 */
[----:B------:R-:W-:Y:S01]  /*0820*/  SHF.R.S32.HI R9, RZ, 0x1f, R6 ;  /* 0x0000001fff097819 */ /* 0x000fe20000011406 */
[----:B------:R-:W-:Y:S01]  /*0830*/  IMAD.IADD R158, R18, 0x1, -R3 ;  /* 0x00000001129e7824 */ /* 0x000fe200078e0a03 */
[----:B------:R-:W-:Y:S01]  /*0840*/  LOP3.LUT R3, R10, 0x3fffffe, RZ, 0xc0, !PT ;  /* 0x03fffffe0a037812 */ /* 0x000fe200078ec0ff */
[----:B------:R2:W-:Y:S01]  /*0850*/  STL [R1+0x2c], R6 ;  /* 0x00002c0601007387 */ /* 0x0005e20000100800 */
[----:B------:R-:W-:Y:S01]  /*0860*/  LEA.HI R9, R9, R6, RZ, 0x2 ;  /* 0x0000000609097211 */ /* 0x000fe200078f10ff */
[----:B------:R-:W-:Y:S01]  /*0870*/  IMAD R18, R11, 0x2000, R7 ;  /* 0x000020000b127824 */ /* 0x000fe200078e0207 */
[----:B------:R-:W-:Y:S01]  /*0880*/  LOP3.LUT P0, RZ, R2, 0x2, RZ, 0xc0, !PT ;  /* 0x0000000202ff7812 */ /* 0x000fe2000780c0ff */
[----:B------:R-:W-:-:S02]  /*0890*/  IMAD.IADD R13, R0, 0x1, -R3 ;  /* 0x00000001000d7824 */ /* 0x000fc400078e0a03 */
[----:B------:R-:W-:Y:S01]  /*08a0*/  IMAD.SHL.U32 R3, R0, 0x40, RZ ;  /* 0x0000004000037824 */ /* 0x000fe200078e00ff */
[----:B------:R-:W-:Y:S01]  /*08b0*/  SEL R145, R153, 0xffffffe0, !P0 ;  /* 0xffffffe099917807 */ /* 0x000fe20004000000 */
[----:B-1----:R-:W-:Y:S02]  /*08c0*/  IMAD.SHL.U32 R4, R5, 0x40, RZ ;  /* 0x0000004005047824 */ /* 0x002fe400078e00ff */
[----:B------:R-:W-:Y:S01]  /*08d0*/  IMAD.U32 R5, RZ, RZ, UR5 ;  /* 0x00000005ff057e24 */ /* 0x000fe2000f8e00ff */
[----:B------:R-:W-:Y:S01]  /*08e0*/  USHF.R.S32.HI UR5, URZ, 0x1f, UR19 ;  /* 0x0000001f3f057899 */ /* 0x000fe20008011413 */
[----:B------:R-:W-:Y:S01]  /*08f0*/  IMAD.SHL.U32 R0, R158, 0x10, RZ ;  /* 0x000000109e007824 */ /* 0x000fe200078e00ff */
[----:B------:R-:W-:Y:S01]  /*0900*/  LOP3.LUT R8, R4, 0x1c0, RZ, 0xc0, !PT ;  /* 0x000001c004087812 */ /* 0x000fe200078ec0ff */
[----:B------:R-:W-:Y:S01]  /*0910*/  UIMAD UR19, UR57, 0x70, URZ ;  /* 0x00000070391378a4 */ /* 0x000fe2000f8e023f */
[----:B------:R1:W-:Y:S01]  /*0920*/  STL [R1+0x44], R5 ;  /* 0x0000440501007387 */ /* 0x0003e20000100800 */
[----:B------:R-:W-:Y:S01]  /*0930*/  SHF.R.S32.HI R4, RZ, 0x3, R12 ;  /* 0x00000003ff047819 */ /* 0x000fe2000001140c */
[----:B------:R-:W-:Y:S01]  /*0940*/  UIMAD UR5, UR5, UR46, URZ ;  /* 0x0000002e050572a4 */ /* 0x000fe2000f8e023f */
[----:B------:R-:W-:-:S02]  /*0950*/  LEA.HI.SX32 R21, R9, R0, 0x1e ;  /* 0x0000000009157211 */ /* 0x000fc400078ff2ff */
[----:B------:R-:W-:Y:S01]  /*0960*/  LOP3.LUT R0, R8, 0x30, R0, 0xf8, !PT ;  /* 0x0000003008007812 */ /* 0x000fe200078ef800 */
[----:B------:R-:W-:Y:S02]  /*0970*/  IMAD R9, R4, 0x8, R17 ;  /* 0x0000000804097824 */ /* 0x000fe400078e0211 */
[----:B------:R-:W-:Y:S01]  /*0980*/  STL [R1+0x1c], R21 ;  /* 0x00001c1501007387 */ /* 0x000fe20000100800 */
[----:B--2---:R-:W-:Y:S02]  /*0990*/  IMAD.SHL.U32 R6, R2, 0x40, RZ ;  /* 0x0000004002067824 */ /* 0x004fe400078e00ff */
[----:B------:R-:W-:-:S04]  /*09a0*/  IMAD.SHL.U32 R2, R158, 0x400, RZ ;  /* 0x000004009e027824 */ /* 0x000fc800078e00ff */
[----:B------:R-:W-:Y:S01]  /*09b0*/  IMAD R147, R4, 0x200, R2 ;  /* 0x0000020004937824 */ /* 0x000fe200078e0202 */
[----:B-1----:R-:W-:Y:S02]  /*09c0*/  LOP3.LUT R5, R3, 0x1c0, RZ, 0xc0, !PT ;  /* 0x000001c003057812 */ /* 0x002fe400078ec0ff */
[----:B------:R-:W-:Y:S02]  /*09d0*/  LOP3.LUT R3, R6, 0xc0, RZ, 0xc0, !PT ;  /* 0x000000c006037812 */ /* 0x000fe400078ec0ff */
[----:B------:R-:W-:Y:S02]  /*09e0*/  LEA.HI R5, R5, R5, RZ, 0x1d ;  /* 0x0000000505057211 */ /* 0x000fe400078fe8ff */
[----:B------:R-:W-:Y:S02]  /*09f0*/  LOP3.LUT R4, R3, 0x8, R20, 0xf8, !PT ;  /* 0x0000000803047812 */ /* 0x000fe400078ef814 */
[----:B------:R-:W-:Y:S01]  /*0a00*/  IADD3 R18, R5, R18, R2 ;  /* 0x0000001205127210 */ /* 0x000fe20007ffe002 */
[----:B------:R-:W-:Y:S01]  /*0a10*/  IMAD.U32 R5, RZ, RZ, UR8 ;  /* 0x00000008ff057e24 */ /* 0x000fe2000f8e00ff */
[----:B------:R-:W-:Y:S01]  /*0a20*/  LOP3.LUT R2, R0, 0x8, R20, 0xf8, !PT ;  /* 0x0000000800027812 */ /* 0x000fe200078ef814 */
[----:B------:R-:W-:Y:S01]  /*0a30*/  USHF.R.S32.HI UR8, URZ, 0x1f, UR46 ;  /* 0x0000001f3f087899 */ /* 0x000fe2000801142e */
[----:B------:R-:W-:Y:S01]  /*0a40*/  SHF.R.U32.HI R0, RZ, 0x3, R8 ;  /* 0x00000003ff007819 */ /* 0x000fe20000011608 */
[----:B------:R-:W-:Y:S01]  /*0a50*/  IMAD.SHL.U32 R187, R18, 0x2, RZ ;  /* 0x0000000212bb7824 */ /* 0x000fe200078e00ff */
[----:B------:R-:W-:-:S02]  /*0a60*/  SHF.R.U32.HI R3, RZ, 0x3, R3 ;  /* 0x00000003ff037819 */ /* 0x000fc40000011603 */
[----:B------:R-:W-:Y:S01]  /*0a70*/  LOP3.LUT R5, R2, R0, RZ, 0x3c, !PT ;  /* 0x0000000002057212 */ /* 0x000fe200078e3cff */
[----:B------:R-:W-:Y:S01]  /*0a80*/  IMAD.U32 R0, RZ, RZ, UR9 ;  /* 0x00000009ff007e24 */ /* 0x000fe2000f8e00ff */
[----:B------:R-:W-:Y:S01]  /*0a90*/  USHF.R.S32.HI UR9, URZ, 0x1f, UR51 ;  /* 0x0000001f3f097899 */ /* 0x000fe20008011433 */
[----:B------:R-:W-:Y:S01]  /*0aa0*/  LOP3.LUT R3, R4, R3, RZ, 0x3c, !PT ;  /* 0x0000000304037212 */ /* 0x000fe200078e3cff */
[----:B------:R-:W-:Y:S01]  /*0ab0*/  IMAD.U32 R4, RZ, RZ, UR8 ;  /* 0x00000008ff047e24 */ /* 0x000fe2000f8e00ff */
[----:B------:R-:W-:Y:S01]  /*0ac0*/  IADD3 R0, R21, -0x80, RZ ;  /* 0xffffff8015007810 */ /* 0x000fe20007ffe0ff */
[----:B------:R-:W-:Y:S01]  /*0ad0*/  IMAD R2, R158, 0x200, R7 ;  /* 0x000002009e027824 */ /* 0x000fe200078e0207 */
[----:B------:R-:W-:Y:S01]  /*0ae0*/  @!UP5 UIMAD UR8, UR46, UR16, UR51 ;  /* 0x000000102e08d2a4 */ /* 0x000fe2000f8e0233 */
[----:B------:R-:W-:Y:S01]  /*0af0*/  IMAD.U32 R4, RZ, RZ, UR9 ;  /* 0x00000009ff047e24 */ /* 0x000fe2000f8e00ff */
[----:B------:R-:W-:Y:S01]  /*0b00*/  @UP5 UIMAD UR9, UR46, UR15, URZ ;  /* 0x0000000f2e0952a4 */ /* 0x000fe2000f8e023f */
[----:B------:R-:W-:Y:S01]  /*0b10*/  IMAD R13, R13, 0x20, R2 ;  /* 0x000000200d0d7824 */ /* 0x000fe200078e0202 */
[----:B------:R-:W-:Y:S01]  /*0b20*/  SHF.R.S32.HI R2, RZ, 0x1f, R0 ;  /* 0x0000001fff027819 */ /* 0x000fe20000011400 */
[----:B------:R-:W-:Y:S01]  /*0b30*/  IMAD.U32 R146, R146, 0x20, R3 ;  /* 0x0000002092927824 */ /* 0x000fe200078e0003 */
[----:B------:R-:W-:Y:S01]  /*0b40*/  @!UP5 UIMAD UR8, UR8, UR15, URZ ;  /* 0x0000000f0808d2a4 */ /* 0x000fe2000f8e023f */
[----:B------:R-:W-:Y:S01]  /*0b50*/  IMAD.U32 R3, RZ, RZ, UR4 ;  /* 0x00000004ff037e24 */ /* 0x000fe2000f8e00ff */
[----:B------:R-:W-:Y:S01]  /*0b60*/  SHF.L.U64.HI R2, R0, 0x2, R2 ;  /* 0x0000000200027819 */ /* 0x000fe20000010202 */
[----:B------:R-:W-:Y:S01]  /*0b70*/  IMAD.U32 R4, RZ, RZ, UR9 ;  /* 0x00000009ff047e24 */ /* 0x000fe2000f8e00ff */
[----:B------:R-:W-:Y:S01]  /*0b80*/  USHF.R.S32.HI UR4, URZ, 0x1f, UR18 ;  /* 0x0000001f3f047899 */ /* 0x000fe20008011412 */
[----:B------:R-:W-:Y:S01]  /*0b90*/  IMAD.U32 R0, RZ, RZ, UR5 ;  /* 0x00000005ff007e24 */ /* 0x000fe2000f8e00ff */
[----:B------:R-:W-:Y:S01]  /*0ba0*/  UIMAD UR5, UR53, UR60, URZ ;  /* 0x0000003c350572a4 */ /* 0x000fe2000f8e023f */
[C---:B------:R-:W-:Y:S01]  /*0bb0*/  IADD3 R180, R187.reuse, 0x40, RZ ;  /* 0x00000040bbb47810 */ /* 0x040fe20007ffe0ff */
[----:B------:R-:W-:Y:S01]  /*0bc0*/  STL [R1+0x40], R4 ;  /* 0x0000400401007387 */ /* 0x000fe20000100800 */
[C---:B------:R-:W-:Y:S01]  /*0bd0*/  @P4 IADD3 R180, R187.reuse, -0x40, RZ ;  /* 0xffffffc0bbb44810 */ /* 0x040fe20007ffe0ff */
[----:B------:R-:W-:Y:S01]  /*0be0*/  IMAD.IADD R185, R187, 0x1, R181 ;  /* 0x00000001bbb97824 */ /* 0x000fe200078e02b5 */
[----:B------:R-:W-:Y:S01]  /*0bf0*/  UIMAD UR18, UR57, 0x78, URZ ;  /* 0x00000078391278a4 */ /* 0x000fe2000f8e023f */
[----:B------:R1:W-:Y:S01]  /*0c00*/  STL [R1+0x3c], R3 ;  /* 0x00003c0301007387 */ /* 0x0003e20000100800 */
[----:B------:R-:W-:-:S02]  /*0c10*/  IMAD R145, R146, 0x2, R145 ;  /* 0x0000000292917824 */ /* 0x000fc400078e0291 */
[----:B------:R-:W-:Y:S01]  /*0c20*/  IMAD.IADD R181, R181, 0x1, R180 ;  /* 0x00000001b5b57824 */ /* 0x000fe200078e02b4 */
[----:B------:R2:W-:Y:S01]  /*0c30*/  STL [R1+0x18], R2 ;  /* 0x0000180201007387 */ /* 0x0005e20000100800 */
[--C-:B------:R-:W-:Y:S02]  /*0c40*/  IMAD.IADD R186, R187, 0x1, R182.reuse ;  /* 0x00000001bbba7824 */ /* 0x100fe400078e02b6 */
[----:B------:R-:W-:Y:S01]  /*0c50*/  IMAD.IADD R184, R185, 0x1, R182 ;  /* 0x00000001b9b87824 */ /* 0x000fe200078e02b6 */
[----:B------:R3:W-:Y:S01]  /*0c60*/  STL [R1+0x38], R0 ;  /* 0x0000380001007387 */ /* 0x0007e20000100800 */
[----:B------:R-:W-:Y:S02]  /*0c70*/  IMAD.IADD R183, R182, 0x1, R180 ;  /* 0x00000001b6b77824 */ /* 0x000fe400078e02b4 */
[----:B------:R-:W-:Y:S02]  /*0c80*/  IMAD.SHL.U32 R146, R146, 0x2, RZ ;  /* 0x0000000292927824 */ /* 0x000fe400078e00ff */
[----:B------:R-:W-:-:S02]  /*0c90*/  IMAD.IADD R182, R182, 0x1, R181 ;  /* 0x00000001b6b67824 */ /* 0x000fc400078e02b5 */
        /* <DEDUP_REMOVED lines=13> */
[----:B------:R2:W-:Y:S01]  /*0d70*/  STL [R1+0x14], R4 ;  /* 0x0000140401007387 */ /* 0x0005e20000100800 */
[----:B------:R-:W-:Y:S02]  /*0d80*/  SEL R148, R148, 0xffffffc0, !P2 ;  /* 0xffffffc094947807 */ /* 0x000fe40005000000 */
[----:B------:R-:W-:Y:S02]  /*0d90*/  LOP3.LUT R2, R2, 0x8, RZ, 0xc0, !PT ;  /* 0x0000000802027812 */ /* 0x000fe400078ec0ff */
[----:B------:R-:W-:-:S04]  /*0da0*/  LOP3.LUT P0, RZ, R15, 0x2, RZ, 0xc0, !PT ;  /* 0x000000020fff7812 */ /* 0x000fc8000780c0ff */
[----:B------:R-:W-:Y:S01]  /*0db0*/  SEL R153, R153, 0xffffffe0, !P0 ;  /* 0xffffffe099997807 */ /* 0x000fe20004000000 */
[----:B-1----:R-:W-:Y:S01]  /*0dc0*/  IMAD.U32 R3, RZ, RZ, UR5 ;  /* 0x00000005ff037e24 */ /* 0x002fe2000f8e00ff */
[----:B------:R-:W-:Y:S01]  /*0dd0*/  USHF.R.S32.HI UR5, URZ, 0x1f, UR4 ;  /* 0x0000001f3f057899 */ /* 0x000fe20008011404 */
[----:B------:R-:W-:Y:S01]  /*0de0*/  IMAD.U32 R3, RZ, RZ, UR4 ;  /* 0x00000004ff037e24 */ /* 0x000fe2000f8e00ff */
[----:B------:R-:W-:-:S04]  /*0df0*/  SHF.R.U32.HI R3, RZ, 0x3, R0 ;  /* 0x00000003ff037819 */ /* 0x000fc80000011600 */
[----:B------:R-:W-:Y:S01]  /*0e00*/  LOP3.LUT R8, R3, R0, R2, 0x1e, !PT ;  /* 0x0000000003087212 */ /* 0x000fe200078e1e02 */
[----:B------:R-:W-:Y:S02]  /*0e10*/  IMAD.SHL.U32 R0, R16, 0x40, RZ ;  /* 0x0000004010007824 */ /* 0x000fe400078e00ff */
[C---:B------:R-:W-:Y:S02]  /*0e20*/  IMAD R3, R14.reuse, 0x200, R5 ;  /* 0x000002000e037824 */ /* 0x040fe400078e0205 */
[----:B------:R-:W-:Y:S01]  /*0e30*/  IMAD.SHL.U32 R5, R14, 0x8, RZ ;  /* 0x000000080e057824 */ /* 0x000fe200078e00ff */
[----:B------:R-:W-:Y:S01]  /*0e40*/  LOP3.LUT R0, R0, 0x1c0, RZ, 0xc0, !PT ;  /* 0x000001c000007812 */ /* 0x000fe200078ec0ff */
[----:B------:R-:W-:Y:S02]  /*0e50*/  IMAD.IADD R8, R8, 0x1, R13 ;  /* 0x0000000108087824 */ /* 0x000fe400078e020d */
[----:B--2---:R-:W-:Y:S01]  /*0e60*/  IMAD.SHL.U32 R4, R14, 0x10, RZ ;  /* 0x000000100e047824 */ /* 0x004fe200078e00ff */
[----:B------:R-:W-:-:S02]  /*0e70*/  LOP3.LUT R5, R5, 0x8, RZ, 0xc0, !PT ;  /* 0x0000000805057812 */ /* 0x000fc400078ec0ff */
[----:B------:R-:W-:Y:S02]  /*0e80*/  SHF.R.U32.HI R6, RZ, 0x3, R0 ;  /* 0x00000003ff067819 */ /* 0x000fe40000011600 */
[----:B------:R-:W-:Y:S01]  /*0e90*/  LOP3.LUT R7, R2, 0x10, R4, 0xf8, !PT ;  /* 0x0000001002077812 */ /* 0x000fe200078ef804 */
[----:B------:R-:W-:Y:S01]  /*0ea0*/  IMAD.SHL.U32 R2, R15, 0x40, RZ ;  /* 0x000000400f027824 */ /* 0x000fe200078e00ff */
[----:B------:R-:W-:Y:S01]  /*0eb0*/  LOP3.LUT R6, R6, R0, R5, 0x1e, !PT ;  /* 0x0000000006067212 */ /* 0x000fe200078e1e05 */
[----:B------:R-:W-:-:S03]  /*0ec0*/  IMAD.SHL.U32 R0, R9, 0x20, RZ ;  /* 0x0000002009007824 */ /* 0x000fc600078e00ff */
[----:B------:R-:W-:Y:S01]  /*0ed0*/  LOP3.LUT R2, R2, 0xc0, RZ, 0xc0, !PT ;  /* 0x000000c002027812 */ /* 0x000fe200078ec0ff */
[----:B------:R-:W-:Y:S02]  /*0ee0*/  IMAD R158, R158, 0x200, R0 ;  /* 0x000002009e9e7824 */ /* 0x000fe400078e0200 */
[----:B------:R-:W-:Y:S01]  /*0ef0*/  IMAD.IADD R147, R147, 0x1, R6 ;  /* 0x0000000193937824 */ /* 0x000fe200078e0206 */
[----:B------:R-:W-:-:S04]  /*0f00*/  SHF.R.U32.HI R4, RZ, 0x3, R2 ;  /* 0x00000003ff047819 */ /* 0x000fc80000011602 */
[C---:B------:R-:W-:Y:S02]  /*0f10*/  LOP3.LUT R5, R4.reuse, R2, R5, 0x1e, !PT ;  /* 0x0000000204057212 */ /* 0x040fe400078e1e05 */
[----:B------:R-:W-:Y:S02]  /*0f20*/  LOP3.LUT R2, R4, R7, R2, 0x1e, !PT ;  /* 0x0000000704027212 */ /* 0x000fe400078e1e02 */
[----:B------:R-:W-:Y:S01]  /*0f30*/  LEA R4, R8, 0x6000, 0x1 ;  /* 0x0000600008047811 */ /* 0x000fe200078e08ff */
[----:B------:R-:W-:Y:S01]  /*0f40*/  IMAD.IADD R158, R158, 0x1, R5 ;  /* 0x000000019e9e7824 */ /* 0x000fe200078e0205 */
[----:B------:R-:W-:Y:S01]  /*0f50*/  LEA R147, R147, 0x8000, 0x1 ;  /* 0x0000800093937811 */ /* 0x000fe200078e08ff */
[----:B------:R-:W-:Y:S02]  /*0f60*/  IMAD.IADD R152, R0, 0x1, R2 ;  /* 0x0000000100987824 */ /* 0x000fe400078e0202 */
[----:B------:R-:W-:Y:S01]  /*0f70*/  IMAD.U32 R0, RZ, RZ, UR8 ;  /* 0x00000008ff007e24 */ /* 0x000fe2000f8e00ff */
[C---:B------:R-:W-:Y:S01]  /*0f80*/  IADD3 R154, R147.reuse, 0x20, RZ ;  /* 0x00000020939a7810 */ /* 0x040fe20007ffe0ff */
[C---:B------:R-:W-:Y:S01]  /*0f90*/  IMAD.IADD R149, R147.reuse, 0x1, R148 ;  /* 0x0000000193957824 */ /* 0x040fe200078e0294 */
[----:B------:R-:W-:Y:S01]  /*0fa0*/  @P1 IADD3 R154, R147, -0x20, RZ ;  /* 0xffffffe0939a1810 */ /* 0x000fe20007ffe0ff */
[----:B------:R-:W-:Y:S01]  /*0fb0*/  IMAD.SHL.U32 R2, R3, 0x2, RZ ;  /* 0x0000000203027824 */ /* 0x000fe200078e00ff */
[----:B------:R1:W-:Y:S02]  /*0fc0*/  STL [R1+0x34], R0 ;  /* 0x0000340001007387 */ /* 0x0003e40000100800 */
[----:B------:R-:W-:Y:S01]  /*0fd0*/  IADD3 R157, R154, 0x2000, RZ ;  /* 0x000020009a9d7810 */ /* 0x000fe20007ffe0ff */
[----:B------:R-:W-:Y:S01]  /*0fe0*/  IMAD.IADD R148, R148, 0x1, R154 ;  /* 0x0000000194947824 */ /* 0x000fe200078e029a */
[----:B------:R-:W-:-:S02]  /*0ff0*/  IADD3 R156, R154, 0x4000, RZ ;  /* 0x000040009a9c7810 */ /* 0x000fc40007ffe0ff */
[----:B------:R-:W-:Y:S01]  /*1000*/  IADD3 R155, R154, 0x6000, RZ ;  /* 0x000060009a9b7810 */ /* 0x000fe20007ffe0ff */
[----:B-1----:R-:W-:-:S05]  /*1010*/  IMAD.U32 R0, RZ, RZ, UR5 ;  /* 0x00000005ff007e24 */ /* 0x002fca000f8e00ff */
[----:B------:R1:W-:Y:S04]  /*1020*/  STL [R1+0x30], R0 ;  /* 0x0000300001007387 */ /* 0x0003e80000100800 */
[----:B------:R2:W-:Y:S01]  /*1030*/  STL [R1+0x20], R4 ;  /* 0x0000200401007387 */ /* 0x0005e20000100800 */
[C---:B-1----:R-:W-:Y:S02]  /*1040*/  IADD3 R0, R4.reuse, 0x20, RZ ;  /* 0x0000002004007810 */ /* 0x042fe40007ffe0ff */
[----:B------:R-:W-:-:S05]  /*1050*/  @P3 IADD3 R0, R4, -0x20, RZ ;  /* 0xffffffe004003810 */ /* 0x000fca0007ffe0ff */
[----:B------:R2:W-:Y:S02]  /*1060*/  STL [R1+0x24], R0 ;  /* 0x0000240001007387 */ /* 0x0005e40000100800 */
.L_x_130:
        /* <DEDUP_REMOVED lines=8> */
[----:B------:R-:W-:-:S03]  /*10f0*/  UISETP.NE.AND UP4, UPT, UR4, URZ, UPT ;  /* 0x0000003f0400728c */ /* 0x000fc6000bf85270 */
        /* <DEDUP_REMOVED lines=44> */
.L_x_86:
        /* <DEDUP_REMOVED lines=41> */
[----:B------:R-:W-:Y:S02]  /*1650*/  @UP0 UIMAD UR39, UR5, UR15, UR13 ;  /* 0x0000000f052702a4 */ /* 0x000fe4000f8e020d */
[----:B------:R-:W-:Y:S02]  /*1660*/  ULOP3.LUT UR5, UR11, 0xffffff80, URZ, 0xc0, !UPT ;  /* 0xffffff800b057892 */ /* 0x000fe4000f8ec03f */
[----:B------:R-:W-:Y:S02]  /*1670*/  @UP0 UMOV UR38, UR12 ;  /* 0x0000000c00260c82 */ /* 0x000fe40008000000 */
        /* <DEDUP_REMOVED lines=15> */
.L_x_88:
        /* <DEDUP_REMOVED lines=18> */
.L_x_89:
[----:B------:R-:W2:Y:S01]  /*1890*/  LDL R0, [R1+0x38] ;  /* 0x0000380001007983 */ /* 0x000ea20000100800 */
[----:B------:R-:W-:-:S03]  /*18a0*/  ULDC.64 UR14, c[0x0][0x370] ;  /* 0x0000dc00000e7ab9 */ /* 0x000fc60000000a00 */
[----:B------:R-:W3:Y:S04]  /*18b0*/  LDL R4, [R1+0x44] ;  /* 0x0000440001047983 */ /* 0x000ee80000100800 */
[----:B------:R-:W4:Y:S01]  /*18c0*/  LDL R3, [R1+0x40] ;  /* 0x0000400001037983 */ /* 0x000f220000100800 */
[----:B------:R-:W-:Y:S01]  /*18d0*/  @UP2 UIMAD.WIDE.U32 UR12, UR4, UR14, URZ ;  /* 0x0000000e040c22a5 */ /* 0x000fe2000f8e003f */
[----:B------:R-:W-:-:S03]  /*18e0*/  IABS R6, c[0x0][0x1c8] ;  /* 0x0000720000067a13 */ /* 0x000fc60000000000 */
[----:B------:R-:W-:-:S03]  /*18f0*/  @UP2 UIMAD UR43, UR4, UR15, UR13 ;  /* 0x0000000f042b22a4 */ /* 0x000fc6000f8e020d */
[----:B------:R-:W-:Y:S02]  /*1900*/  @UP2 UMOV UR36, UR12 ;  /* 0x0000000c00242c82 */ /* 0x000fe40008000000 */
[----:B------:R-:W-:Y:S02]  /*1910*/  ULDC.64 UR12, c[0x0][0x368] ;  /* 0x0000da00000c7ab9 */ /* 0x000fe40000000a00 */
[----:B------:R-:W-:Y:S02]  /*1920*/  @!UP2 UIMAD UR11, UR55, UR12, URZ ;  /* 0x0000000c370ba2a4 */ /* 0x000fe4000f8e023f */
[----:B------:R-:W-:Y:S02]  /*1930*/  ULDC UR34, c[0x0][0x224] ;  /* 0x0000890000227ab9 */ /* 0x000fe40000000800 */
[----:B------:R-:W-:Y:S02]  /*1940*/  @!UP2 UIMAD UR11, UR46, UR13, UR11 ;  /* 0x0000000d2e0ba2a4 */ /* 0x000fe4000f8e020b */
[----:B------:R-:W-:-:S02]  /*1950*/  @!UP2 UIMAD.WIDE.U32 UR12, UR46, UR12, URZ ;  /* 0x0000000c2e0ca2a5 */ /* 0x000fc4000f8e003f */
[----:B------:R-:W-:Y:S02]  /*1960*/  UIMAD UR16, UR53, UR60, URZ ;  /* 0x0000003c351072a4 */ /* 0x000fe4000f8e023f */
[----:B------:R-:W-:Y:S02]  /*1970*/  @!UP2 UIADD3 UR43, UR13, UR11, URZ ;  /* 0x0000000b0d2ba290 */ /* 0x000fe4000fffe03f */
[----:B------:R-:W-:Y:S01]  /*1980*/  ULDC.64 UR14, c[0x0][0x3d8] ;  /* 0x0000f600000e7ab9 */ /* 0x000fe20000000a00 */
[----:B--2---:R1:W2:Y:S02]  /*1990*/  R2UR UR35, R0 ;  /* 0x00000000002373c2 */ /* 0x0042a400000e0000 */
[----:B-1----:R-:W5:Y:S06]  /*19a0*/  LDL R0, [R1+0x34] ;  /* 0x0000340001007983 */ /* 0x002f6c0000100800 */
[----:B---3--:R1:W3:Y:S01]  /*19b0*/  R2UR UR42, R4 ;  /* 0x00000000042a73c2 */ /* 0x0082e200000e0000 */
[----:B--2---:R-:W-:-:S07]  /*19c0*/  UIMAD UR11, UR55, UR34, UR35 ;  /* 0x00000022370b72a4 */ /* 0x004fce000f8e0223 */
[----:B------:R-:W2:Y:S01]  /*19d0*/  S2UR UR34, SR_CTAID.X ;  /* 0x00000000002279c3 */ /* 0x000ea20000002500 */
[----:B-1----:R-:W1:Y:S01]  /*19e0*/  I2F.RP R4, R6 ;  /* 0x0000000600047306 */ /* 0x002e620000209400 */
[----:B------:R-:W-:-:S04]  /*19f0*/  UIADD3 UR11, UR61, UR11, URZ ;  /* 0x0000000b3d0b7290 */ /* 0x000fc8000fffe03f */
[----:B------:R-:W-:-:S03]  /*1a00*/  UIMAD UR11, UR52, UR11, UR16 ;  /* 0x0000000b340b72a4 */ /* 0x000fc6000f8e0210 */
[----:B-1----:R-:W1:Y:S01]  /*1a10*/  MUFU.RCP R4, R4 ;  /* 0x0000000400047308 */ /* 0x002e620000001000 */
[----:B------:R-:W-:Y:S02]  /*1a20*/  @!UP2 UMOV UR36, UR12 ;  /* 0x0000000c0024ac82 */ /* 0x000fe40008000000 */
[----:B------:R-:W-:Y:S02]  /*1a30*/  UIADD3 UR16, UR59, UR11, URZ ;  /* 0x0000000b3b107290 */ /* 0x000fe4000fffe03f */
[----:B------:R-:W-:Y:S02]  /*1a40*/  UIMAD UR11, UR53, UR4, URZ ;  /* 0x00000004350b72a4 */ /* 0x000fe4000f8e023f */
[----:B------:R-:W-:-:S04]  /*1a50*/  UIMAD.WIDE.U32 UR12, UR52, UR4, URZ ;  /* 0x00000004340c72a5 */ /* 0x000fc8000f8e003f */
[----:B------:R-:W-:Y:S02]  /*1a60*/  @UP2 UIADD3 UR16, UR13, UR11, URZ ;  /* 0x0000000b0d102290 */ /* 0x000fe4000fffe03f */
[----:B------:R-:W-:Y:S01]  /*1a70*/  USEL UR37, UR58, UR12, !UP2 ;  /* 0x0000000c3a257287 */ /* 0x000fe2000d000000 */
[----:B-1----:R-:W-:Y:S01]  /*1a80*/  IADD3 R4, R4, 0xffffffe, RZ ;  /* 0x0ffffffe04047810 */ /* 0x002fe20007ffe0ff */
[----:B--2---:R-:W-:-:S03]  /*1a90*/  UIMAD.WIDE.U32 UR12, UR34, UR14, URZ ;  /* 0x0000000e220c72a5 */ /* 0x004fc6000f8e003f */
[----:B------:R1:W2:Y:S01]  /*1aa0*/  F2I.FTZ.U32.TRUNC.NTZ R5, R4 ;  /* 0x0000000400057305 */ /* 0x0002a2000021f000 */
[----:B------:R-:W-:Y:S02]  /*1ab0*/  UIMAD UR15, UR34, UR15, UR13 ;  /* 0x0000000f220f72a4 */ /* 0x000fe4000f8e020d */
[----:B------:R-:W-:Y:S02]  /*1ac0*/  USHF.L.U32 UR34, UR46, 0x7, URZ ;  /* 0x000000072e227899 */ /* 0x000fe4000800063f */
[----:B------:R-:W-:Y:S02]  /*1ad0*/  USEL UR35, UR12, URZ, UP6 ;  /* 0x0000003f0c237287 */ /* 0x000fe4000b000000 */
[----:B------:R-:W-:Y:S01]  /*1ae0*/  USEL UR12, UR34, URZ, UP1 ;  /* 0x0000003f220c7287 */ /* 0x000fe20008800000 */
[----:B----4-:R4:W2:Y:S01]  /*1af0*/  R2UR UR45, R3 ;  /* 0x00000000032d73c2 */ /* 0x0108a200000e0000 */
[----:B-1----:R-:W-:Y:S01]  /*1b00*/  IMAD.MOV.U32 R4, RZ, RZ, RZ ;  /* 0x000000ffff047224 */ /* 0x002fe200078e00ff */
[----:B----4-:R-:W-:Y:S01]  /*1b10*/  IABS R3, UR51 ;  /* 0x0000003300037c13 */ /* 0x010fe20008000000 */
[----:B------:R-:W-:-:S04]  /*1b20*/  USHF.L.U64.HI UR11, UR46, 0x7, UR55 ;  /* 0x000000072e0b7899 */ /* 0x000fc80008010237 */
[----:B------:R-:W-:Y:S02]  /*1b30*/  USEL UR11, UR11, URZ, UP1 ;  /* 0x0000003f0b0b7287 */ /* 0x000fe40008800000 */
[----:B------:R-:W-:-:S04]  /*1b40*/  UIADD3 UR12, UP1, UR5, UR12, URZ ;  /* 0x0000000c050c7290 */ /* 0x000fc8000ff3e03f */
[----:B------:R-:W-:Y:S02]  /*1b50*/  UIADD3.X UR13, UR44, UR11, URZ, UP1, !UPT ;  /* 0x0000000b2c0d7290 */ /* 0x000fe40008ffe43f */
[----:B------:R-:W-:Y:S01]  /*1b60*/  UIMAD UR11, UR53, UR12, URZ ;  /* 0x0000000c350b72a4 */ /* 0x000fe2000f8e023f */
[----:B------:R-:W-:-:S03]  /*1b70*/  ISETP.NE.AND P2, PT, RZ, c[0x0][0x1c8], PT ;  /* 0x00007200ff007a0c */ /* 0x000fc60003f45270 */
[----:B------:R-:W-:Y:S02]  /*1b80*/  UIMAD UR14, UR52, UR13, UR11 ;  /* 0x0000000d340e72a4 */ /* 0x000fe4000f8e020b */
[----:B--2---:R-:W-:Y:S02]  /*1b90*/  @UP5 USEL UR11, UR45, UR4, !UP2 ;  /* 0x000000042d0b5287 */ /* 0x004fe4000d000000 */
[----:B------:R-:W-:-:S04]  /*1ba0*/  UIMAD.WIDE.U32 UR12, UR52, UR12, URZ ;  /* 0x0000000c340c72a5 */ /* 0x000fc8000f8e003f */
[----:B------:R-:W-:Y:S01]  /*1bb0*/  UIADD3 UR14, UR13, UR14, URZ ;  /* 0x0000000e0d0e7290 */ /* 0x000fe2000fffe03f */
[----:B-----5:R1:W2:Y:S02]  /*1bc0*/  R2UR UR34, R0 ;  /* 0x00000000002273c2 */ /* 0x0202a400000e0000 */
[----:B-1----:R-:W-:-:S04]  /*1bd0*/  IMAD.MOV R0, RZ, RZ, -R5 ;  /* 0x000000ffff007224 */ /* 0x002fc800078e0a05 */
[----:B------:R-:W-:-:S04]  /*1be0*/  IMAD R0, R0, R6, RZ ;  /* 0x0000000600007224 */ /* 0x000fc800078e02ff */
[----:B------:R-:W-:-:S06]  /*1bf0*/  IMAD.HI.U32 R0, R5, R0, R4 ;  /* 0x0000000005007227 */ /* 0x000fcc00078e0004 */
[----:B------:R-:W-:-:S04]  /*1c00*/  IMAD.HI.U32 R0, R0, R3, RZ ;  /* 0x0000000300007227 */ /* 0x000fc800078e00ff */
[----:B------:R-:W-:-:S04]  /*1c10*/  IMAD.MOV R4, RZ, RZ, -R0 ;  /* 0x000000ffff047224 */ /* 0x000fc800078e0a00 */
[----:B------:R-:W-:-:S05]  /*1c20*/  IMAD R3, R6, R4, R3 ;  /* 0x0000000406037224 */ /* 0x000fca00078e0203 */
[----:B------:R-:W-:-:S13]  /*1c30*/  ISETP.GT.U32.AND P0, PT, R6, R3, PT ;  /* 0x000000030600720c */ /* 0x000fda0003f04070 */
[----:B------:R-:W-:-:S05]  /*1c40*/  @!P0 IMAD.IADD R3, R3, 0x1, -R6 ;  /* 0x0000000103038824 */ /* 0x000fca00078e0a06 */
[----:B------:R-:W-:Y:S02]  /*1c50*/  ISETP.GE.U32.AND P3, PT, R3, R6, PT ;  /* 0x000000060300720c */ /* 0x000fe40003f66070 */
[----:B------:R-:W-:Y:S02]  /*1c60*/  @!P0 IADD3 R0, R0, 0x1, RZ ;  /* 0x0000000100008810 */ /* 0x000fe40007ffe0ff */
[----:B---3--:R-:W-:-:S09]  /*1c70*/  ISETP.LE.AND P0, PT, RZ, UR42, PT ;  /* 0x0000002aff007c0c */ /* 0x008fd2000bf03270 */
[----:B------:R-:W-:-:S05]  /*1c80*/  @P3 IADD3 R0, R0, 0x1, RZ ;  /* 0x0000000100003810 */ /* 0x000fca0007ffe0ff */
[----:B------:R-:W-:Y:S01]  /*1c90*/  IMAD.MOV.U32 R10, RZ, RZ, R0 ;  /* 0x000000ffff0a7224 */ /* 0x000fe200078e0000 */
[----:B------:R-:W-:-:S03]  /*1ca0*/  ULDC UR42, c[0x0][0x234] ;  /* 0x00008d00002a7ab9 */ /* 0x000fc60000000800 */
[----:B------:R-:W-:Y:S01]  /*1cb0*/  @!P0 IMAD.MOV R10, RZ, RZ, -R10 ;  /* 0x000000ffff0a8224 */ /* 0x000fe200078e0a0a */
[----:B------:R-:W-:Y:S01]  /*1cc0*/  PLOP3.LUT P0, PT, PT, PT, UP5, 0x80, 0x0 ;  /* 0x000000000000781c */ /* 0x000fe20003f0f058 */
[----:B------:R-:W-:Y:S01]  /*1cd0*/  @UP5 UIMAD UR11, UR51, UR42, UR11 ;  /* 0x0000002a330b52a4 */ /* 0x000fe2000f8e020b */
[----:B------:R-:W-:-:S06]  /*1ce0*/  @!P2 LOP3.LUT R10, RZ, c[0x0][0x1c8], RZ, 0x33, !PT ;  /* 0x00007200ff0aaa12 */ /* 0x000fcc00078e33ff */
[----:B--2---:R-:W-:Y:S02]  /*1cf0*/  @!UP5 UMOV UR11, UR34 ;  /* 0x00000022000bdc82 */ /* 0x004fe40008000000 */
[----:B------:R-:W-:Y:S02]  /*1d00*/  USEL UR34, UR15, URZ, UP6 ;  /* 0x0000003f0f227287 */ /* 0x000fe4000b000000 */
[----:B------:R-:W-:Y:S01]  /*1d10*/  USHF.R.S32.HI UR15, URZ, 0x1f, UR9 ;  /* 0x0000001f3f0f7899 */ /* 0x000fe20008011409 */
[----:B------:R-:W-:Y:S01]  /*1d20*/  SHF.R.S32.HI R13, RZ, 0x1f, R10 ;  /* 0x0000001fff0d7819 */ /* 0x000fe2000001140a */
        /* <DEDUP_REMOVED lines=8> */
.L_x_90:
[----:B------:R-:W2:Y:S02]  /*1db0*/  LDL R0, [R1+0x3c] ;  /* 0x00003c0001007983 */ /* 0x000ea40000100800 */
[----:B--2---:R1:W2:Y:S01]  /*1dc0*/  R2UR UR4, R0 ;  /* 0x00000000000473c2 */ /* 0x0042a200000e0000 */
[----:B------:R-:W-:-:S07]  /*1dd0*/  DEPBAR.LE SB1, 0x0, {2} ;  /* 0x000090040000791a */ /* 0x000fce0000000000 */
.L_x_91:
[----:B------:R-:W2:Y:S04]  /*1de0*/  LDL R4, [R1+0x48] ;  /* 0x0000480001047983 */ /* 0x000ea80000100800 */
[----:B------:R-:W3:Y:S04]  /*1df0*/  LDL R3, [R1+0x30] ;  /* 0x0000300001037983 */ /* 0x000ee80000100800 */
[----:B------:R-:W4:Y:S01]  /*1e00*/  LDL R0, [R1+0x28] ;  /* 0x0000280001007983 */ /* 0x000f220000100800 */
[----:B------:R-:W-:-:S03]  /*1e10*/  USHF.L.U32 UR45, UR57, 0x7, URZ ;  /* 0x00000007392d7899 */ /* 0x000fc6000800063f */
[----:B------:R-:W5:Y:S04]  /*1e20*/  LDL R11, [R1+0x2c] ;  /* 0x00002c00010b7983 */ /* 0x000f680000100800 */
[----:B------:R-:W1:Y:S04]  /*1e30*/  S2R R16, SR_TID.X ;  /* 0x0000000000107919 */ /* 0x000e680000002100 */
[----:B------:R-:W1:Y:S01]  /*1e40*/  S2R R17, SR_TID.X ;  /* 0x0000000000117919 */ /* 0x000e620000002100 */
[----:B------:R-:W-:Y:S02]  /*1e50*/  SHF.R.S32.HI R229, RZ, 0x1f, R228 ;  /* 0x0000001fffe57819 */ /* 0x000fe400000114e4 */
[----:B-1----:R-:W-:-:S04]  /*1e60*/  SHF.R.S32.HI R16, RZ, 0x1f, R16 ;  /* 0x0000001fff107819 */ /* 0x002fc80000011410 */
[----:B------:R-:W-:-:S04]  /*1e70*/  LEA.HI R16, R16, R17, RZ, 0x2 ;  /* 0x0000001110107211 */ /* 0x000fc800078f10ff */
[----:B------:R-:W-:-:S04]  /*1e80*/  SHF.R.S32.HI R16, RZ, 0x2, R16 ;  /* 0x00000002ff107819 */ /* 0x000fc80000011410 */
[----:B------:R-:W-:Y:S01]  /*1e90*/  SHF.R.S32.HI R14, RZ, 0x1f, R16 ;  /* 0x0000001fff0e7819 */ /* 0x000fe20000011410 */
[----:B------:R-:W-:Y:S01]  /*1ea0*/  UIADD3 UR11, UR5, UR11, URZ ;  /* 0x0000000b050b7290 */ /* 0x000fe2000fffe03f */
[----:B------:R-:W1:Y:S04]  /*1eb0*/  S2R R8, SR_TID.X ;  /* 0x0000000000087919 */ /* 0x000e680000002100 */
[----:B------:R-:W1:Y:S02]  /*1ec0*/  S2R R9, SR_TID.X ;  /* 0x0000000000097919 */ /* 0x000e640000002100 */
[----:B-1----:R-:W-:-:S04]  /*1ed0*/  SHF.R.S32.HI R8, RZ, 0x1f, R8 ;  /* 0x0000001fff087819 */ /* 0x002fc80000011408 */
[----:B------:R-:W-:-:S04]  /*1ee0*/  LEA.HI R8, R8, R9, RZ, 0x5 ;  /* 0x0000000908087211 */ /* 0x000fc800078f28ff */
[----:B------:R-:W-:Y:S01]  /*1ef0*/  SHF.R.S32.HI R8, RZ, 0x5, R8 ;  /* 0x00000005ff087819 */ /* 0x000fe20000011408 */
[----:B------:R-:W-:Y:S01]  /*1f00*/  BSSY B1, `(.L_x_87) ;  /* 0x00006fd000017945 */ /* 0x000fe20003800000 */
[----:B--2---:R-:W1:Y:S08]  /*1f10*/  R2UR UR46, R4 ;  /* 0x00000000042e73c2 */ /* 0x004e7000000e0000 */
[----:B---3--:R-:W2:Y:S08]  /*1f20*/  R2UR UR42, R3 ;  /* 0x00000000032a73c2 */ /* 0x008eb000000e0000 */
[----:B----4-:R-:W2:Y:S01]  /*1f30*/  R2UR UR13, R0 ;  /* 0x00000000000d73c2 */ /* 0x010ea200000e0000 */
[----:B-1----:R-:W-:-:S07]  /*1f40*/  UIADD3 UR12, UP4, UP3, UR12, UR45, UR46 ;  /* 0x0000002d0c0c7290 */ /* 0x002fce000fb9e02e */
[----:B------:R-:W1:Y:S01]  /*1f50*/  S2UR UR46, SR_CTAID.Y ;  /* 0x00000000002e79c3 */ /* 0x000e620000002600 */
[----:B------:R-:W-:Y:S02]  /*1f60*/  UIADD3 UR45, UP2, UP1, UR35, UR12, UR37 ;  /* 0x0000000c232d7290 */ /* 0x000fe4000f95e025 */
[----:B------:R-:W-:Y:S02]  /*1f70*/  USHF.R.S32.HI UR35, URZ, 0x1f, UR51 ;  /* 0x0000001f3f237899 */ /* 0x000fe40008011433 */
[----:B--2---:R-:W-:-:S04]  /*1f80*/  UIADD3.X UR12, UR14, UR42, UR13, UP4, UP3 ;  /* 0x0000002a0e0c7290 */ /* 0x004fc8000a7e640d */
[----:B------:R-:W-:-:S03]  /*1f90*/  UIADD3.X UR42, UR34, UR12, UR16, UP2, UP1 ;  /* 0x0000000c222a7290 */ /* 0x000fc600097e2410 */
[----:B------:R-:W-:Y:S02]  /*1fa0*/  ULDC.64 UR12, c[0x0][0x1a8] ;  /* 0x00006a00000c7ab9 */ /* 0x000fe40000000a00 */
[----:B------:R-:W-:Y:S01]  /*1fb0*/  UIMAD UR12, UR35, UR12, URZ ;  /* 0x0000000c230c72a4 */ /* 0x000fe2000f8e023f */
[----:B------:R-:W-:-:S03]  /*1fc0*/  IADD3 R0, P0, R16, UR5, RZ ;  /* 0x0000000510007c10 */ /* 0x000fc6000ff1e0ff */
[----:B------:R-:W-:-:S03]  /*1fd0*/  UIMAD UR37, UR51, UR13, UR12 ;  /* 0x0000000d332572a4 */ /* 0x000fc6000f8e020c */
[----:B------:R-:W-:Y:S02]  /*1fe0*/  ULDC.64 UR12, c[0x0][0x378] ;  /* 0x0000de00000c7ab9 */ /* 0x000fe40000000a00 */
[----:B------:R-:W-:Y:S01]  /*1ff0*/  UIMAD UR12, UR35, UR12, URZ ;  /* 0x0000000c230c72a4 */ /* 0x000fe2000f8e023f */
[----:B------:R-:W-:-:S03]  /*2000*/  IADD3.X R3, R14, UR44, RZ, P0, !PT ;  /* 0x0000002c0e037c10 */ /* 0x000fc600087fe4ff */
[----:B------:R-:W-:-:S03]  /*2010*/  UIMAD UR35, UR51, UR13, UR12 ;  /* 0x0000000d332372a4 */ /* 0x000fc6000f8e020c */
[----:B------:R-:W-:Y:S01]  /*2020*/  ULDC.64 UR12, c[0x0][0x370] ;  /* 0x0000dc00000c7ab9 */ /* 0x000fe20000000a00 */
[----:B------:R-:W-:Y:S01]  /*2030*/  IMAD R3, R3, c[0x0][0x190], RZ ;  /* 0x0000640003037a24 */ /* 0x000fe200078e02ff */
[----:B------:R-:W-:Y:S01]  /*2040*/  UIMAD UR12, UR44, UR12, URZ ;  /* 0x0000000c2c0c72a4 */ /* 0x000fe2000f8e023f */
[C---:B------:R-:W-:Y:S01]  /*2050*/  IMAD.WIDE.U32 R4, R0.reuse, c[0x0][0x190], R228 ;  /* 0x0000640000047a25 */ /* 0x040fe200078e00e4 */
[----:B------:R-:W-:Y:S02]  /*2060*/  UMOV UR14, 0x4 ;  /* 0x00000004000e7882 */ /* 0x000fe40000000000 */
[----:B------:R-:W-:Y:S01]  /*2070*/  UIMAD UR34, UR5, UR13, UR12 ;  /* 0x0000000d052272a4 */ /* 0x000fe2000f8e020c */
[----:B------:R-:W-:Y:S01]  /*2080*/  IMAD R0, R0, c[0x0][0x194], R3 ;  /* 0x0000650000007a24 */ /* 0x000fe200078e0203 */
[----:B------:R-:W-:Y:S01]  /*2090*/  UIADD3 UR13, UR5, UR4, URZ ;  /* 0x00000004050d7290 */ /* 0x000fe2000fffe03f */
[----:B------:R-:W-:Y:S02]  /*20a0*/  IMAD.U32 R3, RZ, RZ, UR5 ;  /* 0x00000005ff037e24 */ /* 0x000fe4000f8e00ff */
[----:B------:R-:W-:-:S02]  /*20b0*/  ULDC.64 UR4, c[0x0][0x200] ;  /* 0x0000800000047ab9 */ /* 0x000fc40000000a00 */
[----:B------:R-:W-:-:S07]  /*20c0*/  UIMAD.WIDE UR4, UR11, UR14, UR4 ;  /* 0x0000000e0b0472a5 */ /* 0x000fce000f8e0204 */
[----:B------:R-:W-:Y:S02]  /*20d0*/  UMOV UR12, UR4 ;  /* 0x00000004000c7c82 */ /* 0x000fe40008000000 */
[----:B------:R-:W-:Y:S02]  /*20e0*/  UMOV UR11, UR5 ;  /* 0x00000005000b7c82 */ /* 0x000fe40008000000 */
[----:B------:R-:W-:Y:S02]  /*20f0*/  ULDC.64 UR4, c[0x0][0x3c8] ;  /* 0x0000f20000047ab9 */ /* 0x000fe40000000a00 */
[----:B------:R-:W-:Y:S02]  /*2100*/  UIMAD.WIDE UR4, UR13, UR14, UR4 ;  /* 0x0000000e0d0472a5 */ /* 0x000fe4000f8e0204 */
[----:B------:R-:W-:-:S05]  /*2110*/  ULDC UR16, c[0x0][0x2e8] ;  /* 0x0000ba0000107ab9 */ /* 0x000fca0000000800 */
[----:B------:R-:W-:Y:S02]  /*2120*/  UMOV UR14, UR4 ;  /* 0x00000004000e7c82 */ /* 0x000fe40008000000 */
[----:B------:R-:W-:Y:S01]  /*2130*/  UIADD3 UR4, -UR8, UR41, UR9 ;  /* 0x0000002908047290 */ /* 0x000fe2000fffe109 */
[----:B------:R-:W-:-:S03]  /*2140*/  IADD3 R6, P0, R4, UR54, RZ ;  /* 0x0000003604067c10 */ /* 0x000fc6000ff1e0ff */
[----:B------:R-:W-:Y:S01]  /*2150*/  UIADD3 UR4, UR4, -UR16, URZ ;  /* 0x8000001004047290 */ /* 0x000fe2000fffe03f */
[----:B------:R-:W-:-:S03]  /*2160*/  IADD3.X R7, R5, UR50, R0, P0, !PT ;  /* 0x0000003205077c10 */ /* 0x000fc600087fe400 */
[----:B------:R-:W-:Y:S01]  /*2170*/  USHF.R.S32.HI UR16, URZ, 0x1f, UR4 ;  /* 0x0000001f3f107899 */ /* 0x000fe20008011404 */
[----:B------:R-:W-:-:S03]  /*2180*/  IADD3 R4, P0, R228, UR36, RZ ;  /* 0x00000024e4047c10 */ /* 0x000fc6000ff1e0ff */
[----:B------:R-:W-:Y:S01]  /*2190*/  ULEA.HI UR16, UR16, UR4, URZ, 0x7 ;  /* 0x0000000410107291 */ /* 0x000fe2000f8f383f */
[----:B------:R-:W-:Y:S01]  /*21a0*/  IADD3.X R5, R229, UR43, RZ, P0, !PT ;  /* 0x0000002be5057c10 */ /* 0x000fe200087fe4ff */
[----:B-----5:R-:W-:Y:S02]  /*21b0*/  IMAD R0, R8, UR57, R11 ;  /* 0x0000003908007c24 */ /* 0x020fe4000f8e020b */
[----:B------:R-:W-:Y:S02]  /*21c0*/  USHF.R.S32.HI UR16, URZ, 0x7, UR16 ;  /* 0x000000073f107899 */ /* 0x000fe40008011410 */
[----:B------:R-:W-:Y:S01]  /*21d0*/  IMAD.WIDE.U32 R4, R3, c[0x0][0x370], R4 ;  /* 0x0000dc0003047a25 */ /* 0x000fe200078e0004 */
[----:B------:R-:W-:Y:S01]  /*21e0*/  IADD3 R8, P0, R0, UR45, RZ ;  /* 0x0000002d00087c10 */ /* 0x000fe2000ff1e0ff */
[----:B------:R-:W-:-:S03]  /*21f0*/  UISETP.LT.AND UP1, UPT, URZ, UR16, UPT ;  /* 0x000000103f00728c */ /* 0x000fc6000bf21270 */
[----:B------:R-:W-:Y:S01]  /*2200*/  LEA.HI.X.SX32 R192, R0, UR42, 0x1, P0 ;  /* 0x0000002a00c07c11 */ /* 0x000fe200080f0eff */
[----:B------:R-:W-:Y:S01]  /*2210*/  USEL UR16, URZ, UR16, !UP1 ;  /* 0x000000103f107287 */ /* 0x000fe2000c800000 */
[----:B------:R-:W-:Y:S01]  /*2220*/  IADD3 R5, R5, UR34, RZ ;  /* 0x0000002205057c10 */ /* 0x000fe2000fffe0ff */
[----:B------:R-:W-:Y:S02]  /*2230*/  IMAD.U32 R0, RZ, RZ, UR51 ;  /* 0x00000033ff007e24 */ /* 0x000fe4000f8e00ff */
[----:B------:R-:W-:Y:S02]  /*2240*/  UISETP.GT.AND UP1, UPT, UR49, UR16, UPT ;  /* 0x000000103100728c */ /* 0x000fe4000bf24270 */
[----:B------:R-:W-:-:S04]  /*2250*/  IMAD.WIDE.U32 R4, R0, c[0x0][0x378], R4 ;  /* 0x0000de0000047a25 */ /* 0x000fc800078e0004 */
[----:B------:R-:W-:Y:S01]  /*2260*/  PLOP3.LUT P0, PT, PT, PT, UP1, 0x80, 0x0 ;  /* 0x000000000000781c */ /* 0x000fe20003f0f018 */
[----:B------:R-:W-:Y:S01]  /*2270*/  IMAD.WIDE.U32 R6, R0, c[0x0][0x1a8], R6 ;  /* 0x00006a0000067a25 */ /* 0x000fe200078e0006 */
[----:B------:R-:W-:-:S03]  /*2280*/  IADD3 R5, R5, UR35, RZ ;  /* 0x0000002305057c10 */ /* 0x000fc6000fffe0ff */
[----:B------:R-:W-:Y:S02]  /*2290*/  IMAD R0, R14, c[0x0][0x370], RZ ;  /* 0x0000dc000e007a24 */ /* 0x000fe400078e02ff */
[----:B------:R-:W-:-:S04]  /*22a0*/  IMAD.WIDE.U32 R4, R16, c[0x0][0x370], R4 ;  /* 0x0000dc0010047a25 */ /* 0x000fc800078e0004 */
[----:B------:R-:W-:Y:S01]  /*22b0*/  IMAD R0, R16, c[0x0][0x374], R0 ;  /* 0x0000dd0010007a24 */ /* 0x000fe200078e0200 */
[----:B------:R-:W-:Y:S01]  /*22c0*/  UMOV UR13, UR5 ;  /* 0x00000005000d7c82 */ /* 0x000fe20008000000 */
[----:B------:R-:W-:Y:S02]  /*22d0*/  IADD3 R3, R7, UR37, RZ ;  /* 0x0000002507037c10 */ /* 0x000fe4000fffe0ff */
[----:B------:R-:W-:Y:S01]  /*22e0*/  IMAD.IADD R0, R5, 0x1, R0 ;  /* 0x0000000105007824 */ /* 0x000fe200078e0200 */
[----:B------:R-:W-:Y:S01]  /*22f0*/  LEA R193, P2, R8, c[0x0][0x350], 0x2 ;  /* 0x0000d40008c17a11 */ /* 0x000fe200078410ff */
[----:B------:R-:W-:Y:S01]  /*2300*/  UIADD3 UR5, UR49, -0x1, URZ ;  /* 0xffffffff31057890 */ /* 0x000fe2000fffe03f */
[----:B------:R-:W-:Y:S02]  /*2310*/  LEA R190, P4, R6, c[0x0][0x160], 0x1 ;  /* 0x0000580006be7a11 */ /* 0x000fe400078808ff */
[----:B------:R-:W-:Y:S02]  /*2320*/  LEA R188, P3, R4, c[0x0][0x330], 0x1 ;  /* 0x0000cc0004bc7a11 */ /* 0x000fe400078608ff */
[----:B------:R-:W-:-:S02]  /*2330*/  LEA.HI.X R191, R6, c[0x0][0x164], R3, 0x1, P4 ;  /* 0x0000590006bf7a11 */ /* 0x000fc400020f0c03 */
[----:B------:R-:W-:Y:S02]  /*2340*/  LEA.HI.X R189, R4, c[0x0][0x334], R0, 0x1, P3 ;  /* 0x0000cd0004bd7a11 */ /* 0x000fe400018f0c00 */
[----:B------:R-:W-:Y:S01]  /*2350*/  LEA.HI.X R192, R8, c[0x0][0x354], R192, 0x2, P2 ;  /* 0x0000d50008c07a11 */ /* 0x000fe200010f14c0 */
        /* <DEDUP_REMOVED lines=19> */
.L_x_93:
        /* <DEDUP_REMOVED lines=18> */
.L_x_94:
        /* <DEDUP_REMOVED lines=29> */
.L_x_96:
[----:B------:R-:W-:Y:S05]  /*2780*/  BSYNC B0 ;  /* 0x0000000000007941 */ /* 0x000fea0003800000 */
.L_x_95:
        /* <DEDUP_REMOVED lines=14> */
.L_x_98:
[----:B------:R-:W-:Y:S05]  /*2870*/  BSYNC B0 ;  /* 0x0000000000007941 */ /* 0x000fea0003800000 */
.L_x_97:
        /* <DEDUP_REMOVED lines=25> */
.L_x_100:
[----:B------:R-:W-:Y:S05]  /*2a10*/  BSYNC B0 ;  /* 0x0000000000007941 */ /* 0x000fea0003800000 */
.L_x_99:
        /* <DEDUP_REMOVED lines=12> */
.L_x_92:
        /* <DEDUP_REMOVED lines=44> */
.L_x_103:
[----:B------:R-:W-:Y:S05]  /*2da0*/  BSYNC B0 ;  /* 0x0000000000007941 */ /* 0x000fea0003800000 */
.L_x_102:
        /* <DEDUP_REMOVED lines=21> */
.L_x_105:
[----:B------:R-:W-:Y:S05]  /*2f00*/  BSYNC B0 ;  /* 0x0000000000007941 */ /* 0x000fea0003800000 */
.L_x_104:
        /* <DEDUP_REMOVED lines=17> */
.L_x_107:
[----:B------:R-:W-:Y:S05]  /*3020*/  BSYNC B0 ;  /* 0x0000000000007941 */ /* 0x000fea0003800000 */
.L_x_106:
        /* <DEDUP_REMOVED lines=15> */
.L_x_109:
[----:B------:R-:W-:Y:S05]  /*3120*/  BSYNC B0 ;  /* 0x0000000000007941 */ /* 0x000fea0003800000 */
.L_x_108:
        /* <DEDUP_REMOVED lines=20> */
.L_x_111:
[----:B------:R-:W-:Y:S05]  /*3270*/  BSYNC B0 ;  /* 0x0000000000007941 */ /* 0x000fea0003800000 */
.L_x_110:
        /* <DEDUP_REMOVED lines=20> */
.L_x_113:
[----:B------:R-:W-:Y:S05]  /*33c0*/  BSYNC B0 ;  /* 0x0000000000007941 */ /* 0x000fea0003800000 */
.L_x_112:
        /* <DEDUP_REMOVED lines=15> */
[----:B------:R-:W-:Y:S02]  /*34c0*/  SHF.R.S32.HI R9, RZ, 0x1f, R3 ;  /* 0x0000001fff097819 */ /* 0x000fe40000011403 */
[----:B------:R-:W-:Y:S01]  /*34d0*/  ISETP.GE.AND P6, PT, R4, UR4, PT ;  /* 0x0000000404007c0c */ /* 0x000fe2000bfc6270 */
[----:B------:R-:W-:Y:S01]  /*34e0*/  IMAD.SHL.U32 R4, R15, 0x4, RZ ;  /* 0x000000040f047824 */ /* 0x000fe200078e00ff */
[----:B------:R-:W-:-:S02]  /*34f0*/  SHF.R.S32.HI R12, RZ, 0x1f, R15 ;  /* 0x0000001fff0c7819 */ /* 0x000fc4000001140f */
[C---:B------:R-:W-:Y:S02]  /*3500*/  IADD3 R11, R15.reuse, 0x40, RZ ;  /* 0x000000400f0b7810 */ /* 0x040fe40007ffe0ff */
[----:B------:R-:W-:Y:S02]  /*3510*/  IADD3 R4, P4, R4, UR12, RZ ;  /* 0x0000000c04047c10 */ /* 0x000fe4000ff9e0ff */
[----:B------:R-:W-:Y:S02]  /*3520*/  SHF.L.U64.HI R5, R15, 0x2, R12 ;  /* 0x000000020f057819 */ /* 0x000fe4000001020c */
[----:B------:R-:W-:Y:S01]  /*3530*/  @!P5 LEA R8, P3, R3, UR12, 0x2 ;  /* 0x0000000c0308dc11 */ /* 0x000fe2000f8610ff */
[----:B------:R2:W-:Y:S01]  /*3540*/  @P2 STS [R0+0x6000], RZ ;  /* 0x006000ff00002388 */ /* 0x0005e20000000800 */
[----:B------:R-:W-:Y:S02]  /*3550*/  IADD3.X R5, R5, UR11, RZ, P4, !PT ;  /* 0x0000000b05057c10 */ /* 0x000fe4000a7fe4ff */
[----:B------:R-:W-:Y:S01]  /*3560*/  @!P5 LEA.HI.X R9, R3, UR11, R9, 0x2, P3 ;  /* 0x0000000b0309dc11 */ /* 0x000fe200098f1409 */
[----:B------:R2:W-:Y:S01]  /*3570*/  @P2 STS [R0+0x6004], RZ ;  /* 0x006004ff00002388 */ /* 0x0005e20000000800 */
[----:B------:R-:W-:-:S02]  /*3580*/  ISETP.GE.AND P3, PT, R15, UR4, PT ;  /* 0x000000040f007c0c */ /* 0x000fc4000bf66270 */
[----:B------:R-:W-:Y:S01]  /*3590*/  ISETP.GE.AND P4, PT, R11, UR4, PT ;  /* 0x000000040b007c0c */ /* 0x000fe2000bf86270 */
[----:B------:R2:W5:Y:S04]  /*35a0*/  @!P5 LDG.E R248, [R8.64] ;  /* 0x0000000608f8d981 */ /* 0x000568000c1e1900 */
[----:B------:R2:W-:Y:S01]  /*35b0*/  @P2 STS.64 [R0+0x6008], RZ ;  /* 0x006008ff00002388 */ /* 0x0005e20000000a00 */
[----:B------:R-:W-:Y:S01]  /*35c0*/  IMAD R3, R13, c[0x0][0x1b0], RZ ;  /* 0x00006c000d037a24 */ /* 0x000fe200078e02ff */
[----:B------:R-:W-:Y:S02]  /*35d0*/  BSSY B0, `(.L_x_114) ;  /* 0x0000019000007945 */ /* 0x000fe40003800000 */
[----:B------:R3:W5:Y:S01]  /*35e0*/  @!P6 LDG.E R250, [R4.64+0x20] ;  /* 0x0000200604fae981 */ /* 0x000762000c1e1900 */
[----:B------:R-:W-:-:S03]  /*35f0*/  IMAD R3, R10, c[0x0][0x1b4], R3 ;  /* 0x00006d000a037a24 */ /* 0x000fc600078e0203 */
[----:B------:R3:W5:Y:S04]  /*3600*/  @!P3 LDG.E R249, [R4.64] ;  /* 0x0000000604f9b981 */ /* 0x000768000c1e1900 */
[----:B------:R3:W5:Y:S02]  /*3610*/  @!P4 LDG.E R247, [R4.64+0x100] ;  /* 0x0001000604f7c981 */ /* 0x000764000c1e1900 */
[----:B---3--:R-:W-:-:S04]  /*3620*/  IMAD.WIDE.U32 R4, R10, c[0x0][0x1b0], R6 ;  /* 0x00006c000a047a25 */ /* 0x008fc800078e0006 */
        /* <DEDUP_REMOVED lines=19> */
.L_x_115:
[----:B--2---:R-:W-:Y:S05]  /*3760*/  BSYNC B0 ;  /* 0x0000000000007941 */ /* 0x004fea0003800000 */
.L_x_114:
        /* <DEDUP_REMOVED lines=19> */
.L_x_117:
[----:B------:R-:W-:Y:S05]  /*38a0*/  BSYNC B0 ;  /* 0x0000000000007941 */ /* 0x000fea0003800000 */
.L_x_116:
[----:B------:R-:W0:Y:S01]  /*38b0*/  LDGDEPBAR ;  /* 0x00000000000079af */ /* 0x000e220000000000 */
[----:B------:R-:W-:Y:S02]  /*38c0*/  ULDC.64 UR36, c[0x0][0x318] ;  /* 0x0000c60000247ab9 */ /* 0x000fe40000000a00 */
[----:B------:R-:W-:Y:S01]  /*38d0*/  UISETP.NE.U32.AND UP1, UPT, URZ, UR36, UPT ;  /* 0x000000243f00728c */ /* 0x000fe2000bf25070 */
[----:B--2---:R-:W2:Y:S01]  /*38e0*/  LDL R7, [R1+0x14] ;  /* 0x0000140001077983 */ /* 0x004ea20000100800 */
[----:B------:R-:W-:Y:S01]  /*38f0*/  USHF.R.S32.HI UR15, URZ, 0x1f, UR51 ;  /* 0x0000001f3f0f7899 */ /* 0x000fe20008011433 */
[----:B------:R-:W-:Y:S01]  /*3900*/  IMAD.U32 R6, RZ, RZ, UR41 ;  /* 0x00000029ff067e24 */ /* 0x000fe2000f8e00ff */
[----:B------:R-:W-:Y:S02]  /*3910*/  UISETP.NE.AND.EX UP1, UPT, URZ, UR37, UPT, UP1 ;  /* 0x000000253f00728c */ /* 0x000fe4000bf25310 */
[----:B------:R-:W-:-:S04]  /*3920*/  ULDC.64 UR38, c[0x0][0x320] ;  /* 0x0000c80000267ab9 */ /* 0x000fc80000000a00 */
[----:B------:R-:W-:-:S05]  /*3930*/  PLOP3.LUT P1, PT, PT, PT, UP1, 0x80, 0x0 ;  /* 0x000000000000781c */ /* 0x000fca0003f2f018 */
[----:B------:R-:W-:Y:S02]  /*3940*/  @UP1 UIMAD UR4, UR55, UR38, URZ ;  /* 0x00000026370412a4 */ /* 0x000fe4000f8e023f */
[----:B------:R-:W-:Y:S02]  /*3950*/  @UP1 UMOV UR34, UR51 ;  /* 0x0000003300221c82 */ /* 0x000fe40008000000 */
[----:B------:R-:W-:Y:S01]  /*3960*/  @UP1 UMOV UR35, UR15 ;  /* 0x0000000f00231c82 */ /* 0x000fe20008000000 */
[----:B------:R-:W-:-:S04]  /*3970*/  DEPBAR.LE SB0, 0x1 ;  /* 0x000080400000791a */ /* 0x000fc80000000000 */
[----:B------:R-:W-:Y:S01]  /*3980*/  BAR.SYNC.DEFER_BLOCKING 0x0 ;  /* 0x0000000000007b1d */ /* 0x000fe20000010000 */
[----:B------:R-:W-:Y:S02]  /*3990*/  @UP1 UIMAD.WIDE.U32 UR34, UR46, UR38, UR34 ;  /* 0x000000262e2212a5 */ /* 0x000fe4000f8e0022 */
[----:B------:R-:W-:Y:S02]  /*39a0*/  @UP1 UIMAD UR39, UR46, UR39, UR4 ;  /* 0x000000272e2712a4 */ /* 0x000fe4000f8e0204 */
[----:B------:R-:W-:Y:S02]  /*39b0*/  @UP1 ULEA UR36, UP0, UR34, UR36, 0x2 ;  /* 0x0000002422241291 */ /* 0x000fe4000f80103f */
[----:B------:R-:W-:-:S04]  /*39c0*/  @UP1 UIADD3 UR39, UR35, UR39, URZ ;  /* 0x0000002723271290 */ /* 0x000fc8000fffe03f */
[----:B------:R-:W-:Y:S01]  /*39d0*/  @UP1 ULEA.HI.X UR37, UR34, UR37, UR39, 0x2, UP0 ;  /* 0x0000002522251291 */ /* 0x000fe200080f1427 */
[----:B---3--:R-:W-:Y:S01]  /*39e0*/  IMAD.U32 R4, RZ, RZ, UR36 ;  /* 0x00000024ff047e24 */ /* 0x008fe2000f8e00ff */
[----:B------:R-:W3:Y:S01]  /*39f0*/  @P1 MUFU.RCP R3, c[0x0][0x238] ;  /* 0x00008e0000031b08 */ /* 0x000ee20000001000 */
[----:B------:R-:W-:-:S03]  /*3a00*/  UIADD3 UR34, UR41, 0x80, UR9 ;  /* 0x0000008029227890 */ /* 0x000fc6000fffe009 */
[----:B------:R-:W-:-:S05]  /*3a10*/  IMAD.U32 R5, RZ, RZ, UR37 ;  /* 0x00000025ff057e24 */ /* 0x000fca000f8e00ff */
[----:B-1--4-:R1:W3:Y:S01]  /*3a20*/  @P1 LDG.E R0, [R4.64] ;  /* 0x0000000604001981 */ /* 0x0122e2000c1e1900 */
[C---:B------:R-:W-:Y:S01]  /*3a30*/  IADD3 R144, R158.reuse, 0x1000, RZ ;  /* 0x000010009e907810 */ /* 0x040fe20007ffe0ff */
[----:B------:R-:W-:Y:S01]  /*3a40*/  IMAD.SHL.U32 R150, R158, 0x2, RZ ;  /* 0x000000029e967824 */ /* 0x000fe200078e00ff */
[----:B------:R-:W-:Y:S01]  /*3a50*/  CS2R R94, SRZ ;  /* 0x00000000005e7805 */ /* 0x000fe2000001ff00 */
[----:B------:R-:W4:Y:S01]  /*3a60*/  LDSM.16.M88.4 R112, [R146+0x8000] ;  /* 0x008000009270783b */ /* 0x000f220000000200 */
[----:B------:R-:W-:Y:S01]  /*3a70*/  SEL R144, R144, R158, !P0 ;  /* 0x0000009e90907207 */ /* 0x000fe20004000000 */
[----:B------:R-:W-:Y:S01]  /*3a80*/  IMAD.MOV.U32 R216, RZ, RZ, R179 ;  /* 0x000000ffffd87224 */ /* 0x000fe200078e00b3 */
[----:B------:R-:W-:Y:S01]  /*3a90*/  CS2R R92, SRZ ;  /* 0x00000000005c7805 */ /* 0x000fe2000001ff00 */
[----:B------:R-:W2:Y:S01]  /*3aa0*/  LDSM.16.M88.4 R116, [R146+0x8400] ;  /* 0x008400009274783b */ /* 0x000ea20000000200 */
[----:B------:R-:W-:Y:S01]  /*3ab0*/  CS2R R98, SRZ ;  /* 0x0000000000627805 */ /* 0x000fe2000001ff00 */
[----:B------:R-:W-:Y:S01]  /*3ac0*/  CS2R R96, SRZ ;  /* 0x0000000000607805 */ /* 0x000fe2000001ff00 */
        /* <DEDUP_REMOVED lines=14> */
[----:B-1----:R-:W-:Y:S01]  /*3bb0*/  IADD3 R5, R152, 0x1000, RZ ;  /* 0x0000100098057810 */ /* 0x002fe20007ffe0ff */
[----:B------:R-:W-:Y:S01]  /*3bc0*/  CS2R R70, SRZ ;  /* 0x0000000000467805 */ /* 0x000fe2000001ff00 */
[----:B------:R-:W-:Y:S01]  /*3bd0*/  CS2R R68, SRZ ;  /* 0x0000000000447805 */ /* 0x000fe2000001ff00 */
[----:B------:R-:W1:Y:S01]  /*3be0*/  LDSM.16.M88.4 R136, [R145+0x8800] ;  /* 0x008800009188783b */ /* 0x000e620000000200 */
[----:B------:R-:W-:Y:S01]  /*3bf0*/  IMAD.SHL.U32 R144, R144, 0x2, RZ ;  /* 0x0000000290907824 */ /* 0x000fe200078e00ff */
[----:B------:R-:W-:Y:S01]  /*3c00*/  UMOV UR4, URZ ;  /* 0x0000003f00047c82 */ /* 0x000fe20008000000 */
[----:B------:R-:W-:Y:S01]  /*3c10*/  IMAD.IADD R151, R150, 0x1, R153 ;  /* 0x0000000196977824 */ /* 0x000fe200078e0299 */
[----:B------:R-:W1:Y:S01]  /*3c20*/  LDSM.16.M88.4 R140, [R145+0x8c00] ;  /* 0x008c0000918c783b */ /* 0x000e620000000200 */
[----:B------:R-:W-:Y:S01]  /*3c30*/  UIADD3 UR34, UR34, -UR8, URZ ;  /* 0x8000000822227290 */ /* 0x000fe2000fffe03f */
[----:B---3--:R-:W-:-:S04]  /*3c40*/  @P1 FMUL.FTZ R0, R0, R3 ;  /* 0x0000000300001220 */ /* 0x008fc80000410000 */
[----:B------:R3:W1:Y:S02]  /*3c50*/  @P1 R2UR UR9, R0 ;  /* 0x00000000000913c2 */ /* 0x00066400000e0000 */
[----:B---3--:R-:W-:Y:S01]  /*3c60*/  IMAD.U32 R0, RZ, RZ, UR10 ;  /* 0x0000000aff007e24 */ /* 0x008fe2000f8e00ff */
[----:B-1----:R-:W-:-:S03]  /*3c70*/  @UP1 UMOV UR4, UR9 ;  /* 0x0000000900041c82 */ /* 0x002fc60008000000 */
[----:B--2---:R-:W-:-:S05]  /*3c80*/  IMAD R0, R0, 0x80, R7 ;  /* 0x0000008000007824 */ /* 0x004fca00078e0207 */
[C---:B------:R-:W-:Y:S02]  /*3c90*/  IADD3 R3, R0.reuse, 0x21, RZ ;  /* 0x0000002100037810 */ /* 0x040fe40007ffe0ff */
[C---:B------:R-:W-:Y:S02]  /*3ca0*/  IADD3 R4, R0.reuse, 0x18, RZ ;  /* 0x0000001800047810 */ /* 0x040fe40007ffe0ff */
[----:B------:R1:W2:Y:S01]  /*3cb0*/  I2F R219, R3 ;  /* 0x0000000300db7306 */ /* 0x0002a20000201400 */
[C---:B------:R-:W-:Y:S02]  /*3cc0*/  IADD3 R212, R0.reuse, 0x9, RZ ;  /* 0x0000000900d47810 */ /* 0x040fe40007ffe0ff */
[C---:B------:R-:W-:Y:S02]  /*3cd0*/  IADD3 R211, R0.reuse, 0x8, RZ ;  /* 0x0000000800d37810 */ /* 0x040fe40007ffe0ff */
[----:B------:R-:W-:-:S03]  /*3ce0*/  IADD3 R210, R0, 0x1, RZ ;  /* 0x0000000100d27810 */ /* 0x000fc60007ffe0ff */
[----:B------:R3:W2:Y:S01]  /*3cf0*/  I2F R215, R4 ;  /* 0x0000000400d77306 */ /* 0x0006a20000201400 */
[----:B-1----:R-:W-:-:S07]  /*3d00*/  IADD3 R3, R0, 0x20, RZ ;  /* 0x0000002000037810 */ /* 0x002fce0007ffe0ff */
[----:B------:R-:W1:Y:S01]  /*3d10*/  I2F R212, R212 ;  /* 0x000000d400d47306 */ /* 0x000e620000201400 */
[----:B---3--:R-:W-:-:S07]  /*3d20*/  IMAD.SHL.U32 R4, R15, 0x4, RZ ;  /* 0x000000040f047824 */ /* 0x008fce00078e00ff */
[----:B------:R3:W1:Y:S08]  /*3d30*/  I2F R218, R3 ;  /* 0x0000000300da7306 */ /* 0x0006700000201400 */
[----:B------:R-:W1:Y:S01]  /*3d40*/  I2F R211, R211 ;  /* 0x000000d300d37306 */ /* 0x000e620000201400 */
[----:B---3--:R-:W-:-:S07]  /*3d50*/  IADD3 R3, R0, 0x19, RZ ;  /* 0x0000001900037810 */ /* 0x008fce0007ffe0ff */
[----:B------:R-:W3:Y:S08]  /*3d60*/  I2F R210, R210 ;  /* 0x000000d200d27306 */ /* 0x000ef00000201400 */
[----:B------:R1:W1:Y:S02]  /*3d70*/  I2F R217, R3 ;  /* 0x0000000300d97306 */ /* 0x0002640000201400 */
[----:B-1----:R-:W-:-:S04]  /*3d80*/  IADD3 R3, R15, 0x1, RZ ;  /* 0x000000010f037810 */ /* 0x002fc80007ffe0ff */
[----:B------:R-:W-:-:S05]  /*3d90*/  IADD3 R3, R3, UR8, -R6 ;  /* 0x0000000803037c10 */ /* 0x000fca000fffe806 */
[----:B------:R1:W-:Y:S02]  /*3da0*/  STL [R1+0xc], R3 ;  /* 0x00000c0301007387 */ /* 0x0003e40000100800 */
[----:B-1----:R-:W-:-:S04]  /*3db0*/  IADD3 R3, R0, 0x11, RZ ;  /* 0x0000001100037810 */ /* 0x002fc80007ffe0ff */
[----:B------:R1:W1:Y:S02]  /*3dc0*/  I2F R214, R3 ;  /* 0x0000000300d67306 */ /* 0x0002640000201400 */
[----:B-1----:R-:W-:Y:S02]  /*3dd0*/  IADD3 R3, R0, 0x10, RZ ;  /* 0x0000001000037810 */ /* 0x002fe40007ffe0ff */
[----:B------:R-:W-:-:S04]  /*3de0*/  IADD3 R0, R15, -0x80, RZ ;  /* 0xffffff800f007810 */ /* 0x000fc80007ffe0ff */
[----:B------:R1:W1:Y:S01]  /*3df0*/  I2F R213, R3 ;  /* 0x0000000300d57306 */ /* 0x0002620000201400 */
[----:B------:R-:W-:Y:S01]  /*3e00*/  IMAD.SHL.U32 R0, R0, 0x4, RZ ;  /* 0x0000000400007824 */ /* 0x000fe200078e00ff */
[----:B-1----:R-:W-:Y:S02]  /*3e10*/  SEL R3, R5, R152, !P0 ;  /* 0x0000009805037207 */ /* 0x002fe40004000000 */
[----:B------:R-:W-:-:S03]  /*3e20*/  SHF.L.U64.HI R5, R15, 0x2, R12 ;  /* 0x000000020f057819 */ /* 0x000fc6000001020c */
[----:B------:R-:W-:Y:S02]  /*3e30*/  IMAD.SHL.U32 R3, R3, 0x2, RZ ;  /* 0x0000000203037824 */ /* 0x000fe400078e00ff */
[----:B------:R1:W-:Y:S04]  /*3e40*/  STL [R1+0x4], R5 ;  /* 0x0000040501007387 */ /* 0x0003e80000100800 */
[----:B------:R1:W-:Y:S04]  /*3e50*/  STL [R1+0x8], R4 ;  /* 0x0000080401007387 */ /* 0x0003e80000100800 */
[----:B--234-:R1:W-:Y:S02]  /*3e60*/  STL [R1], R0 ;  /* 0x0000000001007387 */ /* 0x01c3e40000100800 */
.L_x_120:
[----:B-1----:R-:W2:Y:S01]  /*3e70*/  LDL R0, [R1+0xc] ;  /* 0x00000c0001007983 */ /* 0x002ea20000100800 */
[----:B------:R-:W-:Y:S01]  /*3e80*/  USHF.L.U32 UR9, UR10, 0x7, URZ ;  /* 0x000000070a097899 */ /* 0x000fe2000800063f */
[----:B------:R-:W-:Y:S01]  /*3e90*/  MOV R159, UR10 ;  /* 0x0000000a009f7c02 */ /* 0x000fe20008000f00 */
[C---:B-----5:R-:W-:Y:S01]  /*3ea0*/  FMUL.FTZ R162, R249.reuse, 1.4426950216293334961 ;  /* 0x3fb8aa3bf9a27820 */ /* 0x060fe20000410000 */
[----:B------:R-:W3:Y:S01]  /*3eb0*/  LDL R160, [R1+0x14] ;  /* 0x0000140001a07983 */ /* 0x000ee20000100800 */
[----:B------:R-:W-:Y:S01]  /*3ec0*/  UIADD3 UR15, UR9, 0x80, URZ ;  /* 0x00000080090f7890 */ /* 0x000fe2000fffe03f */
[----:B------:R-:W-:Y:S01]  /*3ed0*/  FSETP.NEU.FTZ.AND P1, PT, R249, -INF , PT ;  /* 0xff800000f900780b */ /* 0x000fe20003f3d000 */
[----:B------:R-:W-:Y:S01]  /*3ee0*/  USHF.L.U32 UR9, UR5, 0x7, URZ ;  /* 0x0000000705097899 */ /* 0x000fe2000800063f */
[----:B------:R-:W0:Y:S01]  /*3ef0*/  LDGDEPBAR ;  /* 0x00000000000079af */ /* 0x000e220000000000 */
[----:B------:R-:W-:Y:S01]  /*3f00*/  UISETP.GT.AND UP3, UPT, UR5, UR16, UPT ;  /* 0x000000100500728c */ /* 0x000fe2000bf64270 */
[----:B------:R-:W-:Y:S01]  /*3f10*/  FSEL R162, R162, RZ, P1 ;  /* 0x000000ffa2a27208 */ /* 0x000fe20000800000 */
[----:B------:R-:W-:Y:S04]  /*3f20*/  UISETP.GE.AND UP0, UPT, UR9, UR34, UPT ;  /* 0x000000220900728c */ /* 0x000fe8000bf06270 */
[----:B------:R-:W-:Y:S01]  /*3f30*/  UISETP.LT.AND UP0, UPT, UR15, UR8, UP0 ;  /* 0x000000080f00728c */ /* 0x000fe20008701270 */
[----:B------:R-:W-:Y:S04]  /*3f40*/  STL [R1+0x58], R68 ;  /* 0x0000584401007387 */ /* 0x000fe80000100800 */
[----:B------:R-:W-:Y:S01]  /*3f50*/  STL [R1+0x54], R3 ;  /* 0x0000540301007387 */ /* 0x000fe20000100800 */
[----:B------:R-:W-:Y:S03]  /*3f60*/  PLOP3.LUT P0, PT, PT, PT, UP0, 0x80, 0x0 ;  /* 0x000000000000781c */ /* 0x000fe60003f0f008 */
[----:B------:R-:W-:Y:S04]  /*3f70*/  STL [R1+0x50], R2 ;  /* 0x0000500201007387 */ /* 0x000fe80000100800 */
[----:B------:R-:W4:Y:S04]  /*3f80*/  LDL R198, [R1+0x8] ;  /* 0x0000080001c67983 */ /* 0x000f280000100800 */
[----:B------:R-:W4:Y:S01]  /*3f90*/  LDL R196, [R1+0x4] ;  /* 0x0000040001c47983 */ /* 0x000f220000100800 */
[----:B------:R-:W-:Y:S04]  /*3fa0*/  DEPBAR.LE SB0, 0x0 ;  /* 0x000080000000791a */ /* 0x000fe80000000000 */
[----:B------:R-:W-:Y:S08]  /*3fb0*/  BAR.SYNC.DEFER_BLOCKING 0x0 ;  /* 0x0000000000007b1d */ /* 0x000ff00000010000 */
[----:B------:R-:W-:Y:S08]  /*3fc0*/  LDSM.16.M88.4 R64, [R144] ;  /* 0x000000009040783b */ /* 0x000ff00000000200 */
[----:B------:R-:W1:Y:S08]  /*3fd0*/  LDSM.16.M88.4 R16, [R146+0x6000] ;  /* 0x006000009210783b */ /* 0x000e700000000200 */
[----:B------:R-:W1:Y:S08]  /*3fe0*/  LDSM.16.M88.4 R60, [R144+0x1000] ;  /* 0x00100000903c783b */ /* 0x000e700000000200 */
[----:B------:R-:W1:Y:S08]  /*3ff0*/  LDSM.16.M88.4 R32, [R146+0x6400] ;  /* 0x006400009220783b */ /* 0x000e700000000200 */
[----:B------:R-:W1:Y:S08]  /*4000*/  LDSM.16.M88.4 R48, [R146+0x6800] ;  /* 0x006800009230783b */ /* 0x000e700000000200 */
[----:B------:R-:W1:Y:S02]  /*4010*/  LDSM.16.M88.4 R100, [R146+0x6c00] ;  /* 0x006c00009264783b */ /* 0x000e640000000200 */
[-C--:B-1----:R-:W-:Y:S06]  /*4020*/  HMMA.16816.F32.BF16 R4, R64, R16.reuse, RZ ;  /* 0x000000104004723c */ /* 0x082fec00000418ff */
        /* <DEDUP_REMOVED lines=16> */
[----:B--2---:R-:W-:Y:S03]  /*4130*/  @!P0 IADD3 R166, R0, UR9, RZ ;  /* 0x0000000900a68c10 */ /* 0x004fe6000fffe0ff */
[----:B------:R-:W-:Y:S02]  /*4140*/  IADD3 R0, R153, R144, RZ ;  /* 0x0000009099007210 */ /* 0x000fe40007ffe0ff */
[----:B---3--:R-:W-:Y:S01]  /*4150*/  LEA R159, R159, R160, 0x7 ;  /* 0x000000a09f9f7211 */ /* 0x008fe200078e38ff */
[----:B------:R-:W-:Y:S01]  /*4160*/  FMUL.FTZ R160, R250, 1.4426950216293334961 ;  /* 0x3fb8aa3bfaa07820 */ /* 0x000fe20000410000 */
[C---:B------:R-:W-:Y:S01]  /*4170*/  @!P0 IMNMX R163, R166.reuse, UR8, PT ;  /* 0x00000008a6a38c17 */ /* 0x040fe2000b800200 */
[----:B------:R-:W1:Y:S01]  /*4180*/  LDSM.16.M88.4 R104, [R0] ;  /* 0x000000000068783b */ /* 0x000e620000000200 */
[----:B------:R-:W2:Y:S02]  /*4190*/  I2F R165, R159 ;  /* 0x0000009f00a57306 */ /* 0x000ea40000201400 */
[C---:B------:R-:W-:Y:S02]  /*41a0*/  @!P0 IADD3 R164, R159.reuse, 0x1, RZ ;  /* 0x000000019fa48810 */ /* 0x040fe40007ffe0ff */
[----:B------:R-:W-:Y:S02]  /*41b0*/  @!P0 IADD3 R161, R166, 0x8, RZ ;  /* 0x00000008a6a18810 */ /* 0x000fe40007ffe0ff */
[-C--:B------:R-:W-:Y:S01]  /*41c0*/  @!P0 ISETP.GE.AND P1, PT, R164, R163.reuse, PT ;  /* 0x000000a3a400820c */ /* 0x080fe20003f26270 */
[----:B------:R3:W2:Y:S01]  /*41d0*/  LDSM.16.M88.4 R100, [R0+0x1000] ;  /* 0x001000000064783b */ /* 0x0006a20000000200 */
[-C--:B------:R-:W-:Y:S02]  /*41e0*/  @!P0 ISETP.GE.AND P2, PT, R159, R163.reuse, PT ;  /* 0x000000a39f00820c */ /* 0x080fe40003f46270 */
[----:B------:R-:W-:Y:S02]  /*41f0*/  @!P0 IMNMX R161, R161, UR8, PT ;  /* 0x00000008a1a18c17 */ /* 0x000fe4000b800200 */
[C---:B------:R-:W-:Y:S02]  /*4200*/  IADD3 R168, R159.reuse, 0x28, RZ ;  /* 0x000000289fa87810 */ /* 0x040fe40007ffe0ff */
[C---:B------:R-:W-:Y:S02]  /*4210*/  IADD3 R167, R159.reuse, 0x29, RZ ;  /* 0x000000299fa77810 */ /* 0x040fe40007ffe0ff */
[----:B------:R-:W-:Y:S01]  /*4220*/  I2F R174, R168 ;  /* 0x000000a800ae7306 */ /* 0x000fe20000201400 */
[C---:B------:R-:W-:Y:S02]  /*4230*/  IADD3 R169, R159.reuse, 0x30, RZ ;  /* 0x000000309fa97810 */ /* 0x040fe40007ffe0ff */
[C---:B------:R-:W-:Y:S02]  /*4240*/  IADD3 R170, R159.reuse, 0x31, RZ ;  /* 0x000000319faa7810 */ /* 0x040fe40007ffe0ff */
[C---:B------:R-:W-:Y:S02]  /*4250*/  IADD3 R171, R159.reuse, 0x38, RZ ;  /* 0x000000389fab7810 */ /* 0x040fe40007ffe0ff */
[----:B------:R-:W-:Y:S02]  /*4260*/  IADD3 R172, R159, 0x39, RZ ;  /* 0x000000399fac7810 */ /* 0x000fe40007ffe0ff */
[CC--:B------:R-:W-:Y:S01]  /*4270*/  @!P0 ISETP.GE.AND P5, PT, R171.reuse, R163.reuse, PT ;  /* 0x000000a3ab00820c */ /* 0x0c0fe20003fa6270 */
[----:B------:R-:W-:Y:S01]  /*4280*/  I2F R173, R167 ;  /* 0x000000a700ad7306 */ /* 0x000fe20000201400 */
[----:B------:R-:W-:Y:S02]  /*4290*/  @!P0 ISETP.GE.AND P4, PT, R172, R163, PT ;  /* 0x000000a3ac00820c */ /* 0x000fe40003f86270 */
[-C--:B------:R-:W-:Y:S01]  /*42a0*/  @!P0 ISETP.GE.AND P3, PT, R171, R161.reuse, PT ;  /* 0x000000a1ab00820c */ /* 0x080fe20003f66270 */
[----:B---3--:R-:W-:Y:S06]  /*42b0*/  FMUL.FTZ R0, R248, 1.4426950216293334961 ;  /* 0x3fb8aa3bf8007820 */ /* 0x008fec0000410000 */
[----:B------:R-:W-:Y:S01]  /*42c0*/  I2F R175, R169 ;  /* 0x000000a900af7306 */ /* 0x000fe20000201400 */
[-C--:B-1----:R-:W-:Y:S09]  /*42d0*/  HMMA.16816.F32.BF16 R4, R104, R108.reuse, R4 ;  /* 0x0000006c6804723c */ /* 0x082ff20000041804 */
[----:B------:R-:W-:Y:S01]  /*42e0*/  I2F R176, R170 ;  /* 0x000000aa00b07306 */ /* 0x000fe20000201400 */
[C---:B--2---:R-:W-:Y:S07]  /*42f0*/  HMMA.16816.F32.BF16 R8, R100.reuse, R108, R8 ;  /* 0x0000006c6408723c */ /* 0x044fee0000041808 */
[----:B------:R-:W-:Y:S01]  /*4300*/  @!P0 IADD3 R108, R166, 0x40, RZ ;  /* 0x00000040a66c8810 */ /* 0x000fe20007ffe0ff */
[----:B------:R-:W-:Y:S01]  /*4310*/  FMUL.FTZ R109, R247, 1.4426950216293334961 ;  /* 0x3fb8aa3bf76d7820 */ /* 0x000fe20000410000 */
[----:B------:R-:W-:Y:S01]  /*4320*/  I2F R177, R171 ;  /* 0x000000ab00b17306 */ /* 0x000fe20000201400 */
[-C--:B------:R-:W-:Y:S02]  /*4330*/  HMMA.16816.F32.BF16 R12, R100, R110.reuse, R12 ;  /* 0x0000006e640c723c */ /* 0x080fe4000004180c */
[----:B------:R-:W-:Y:S02]  /*4340*/  @!P0 IMNMX R108, R108, UR8, PT ;  /* 0x000000086c6c8c17 */ /* 0x000fe4000b800200 */
[----:B------:R-:W-:Y:S01]  /*4350*/  @!P0 IADD3 R166, R166, 0x48, RZ ;  /* 0x00000048a6a68810 */ /* 0x000fe20007ffe0ff */
[----:B------:R-:W-:Y:S02]  /*4360*/  FFMA.FTZ R5, R210, UR4, R5 ;  /* 0x00000004d2057c23 */ /* 0x000fe40008010005 */
[----:B------:R-:W-:Y:S02]  /*4370*/  FFMA.FTZ R4, R165, UR4, R4 ;  /* 0x00000004a5047c23 */ /* 0x000fe40008010004 */
[----:B------:R-:W-:Y:S01]  /*4380*/  I2F R178, R172 ;  /* 0x000000ac00b27306 */ /* 0x000fe20000201400 */
[C---:B------:R-:W-:Y:S02]  /*4390*/  HMMA.16816.F32.BF16 R16, R104.reuse, R110, R16 ;  /* 0x0000006e6810723c */ /* 0x040fe40000041810 */
[----:B------:R-:W-:Y:S01]  /*43a0*/  @!P0 FSEL R5, R5, -INF , !P1 ;  /* 0xff80000005058808 */ /* 0x000fe20004800000 */
[C---:B------:R-:W-:Y:S01]  /*43b0*/  FFMA.FTZ R6, R165.reuse, UR4, R6 ;  /* 0x00000004a5067c23 */ /* 0x040fe20008010006 */
[----:B------:R-:W-:Y:S01]  /*43c0*/  FSETP.NEU.FTZ.AND P1, PT, R250, -INF , PT ;  /* 0xff800000fa00780b */ /* 0x000fe20003f3d000 */
[----:B------:R-:W-:Y:S01]  /*43d0*/  FFMA.FTZ R7, R210, UR4, R7 ;  /* 0x00000004d2077c23 */ /* 0x000fe20008010007 */
[----:B------:R-:W-:Y:S01]  /*43e0*/  @!P0 FSEL R4, R4, -INF , !P2 ;  /* 0xff80000004048808 */ /* 0x000fe20005000000 */
[----:B------:R-:W-:Y:S01]  /*43f0*/  FFMA.FTZ R8, R165, UR4, R8 ;  /* 0x00000004a5087c23 */ /* 0x000fe20008010008 */
[-C--:B------:R-:W-:Y:S01]  /*4400*/  @!P0 ISETP.GE.AND P2, PT, R159, R161.reuse, PT ;  /* 0x000000a19f00820c */ /* 0x080fe20003f46270 */
[--C-:B------:R-:W-:Y:S03]  /*4410*/  FFMA.FTZ R5, R5, c[0x0][0x23c], -R162.reuse ;  /* 0x00008f0005057a23 */ /* 0x100fe600000108a2 */
[----:B------:R-:W-:Y:S01]  /*4420*/  FSEL R160, R160, RZ, P1 ;  /* 0x000000ffa0a07208 */ /* 0x000fe20000800000 */
[----:B------:R-:W1:Y:S01]  /*4430*/  MUFU.EX2 R194, R5 ;  /* 0x0000000500c27308 */ /* 0x000e620000000800 */
[----:B------:R-:W-:Y:S01]  /*4440*/  @!P0 ISETP.GE.AND P1, PT, R164, R161, PT ;  /* 0x000000a1a400820c */ /* 0x000fe20003f26270 */
[----:B------:R-:W-:Y:S01]  /*4450*/  FFMA.FTZ R4, R4, c[0x0][0x23c], -R162 ;  /* 0x00008f0004047a23 */ /* 0x000fe200000108a2 */
[----:B------:R-:W-:Y:S01]  /*4460*/  @!P0 FSEL R6, R6, -INF , !P2 ;  /* 0xff80000006068808 */ /* 0x000fe20005000000 */
[----:B------:R-:W-:Y:S01]  /*4470*/  FFMA.FTZ R10, R165, UR4, R10 ;  /* 0x00000004a50a7c23 */ /* 0x000fe2000801000a */
[-C--:B------:R-:W-:Y:S01]  /*4480*/  @!P0 ISETP.GE.AND P2, PT, R159, R108.reuse, PT ;  /* 0x0000006c9f00820c */ /* 0x080fe20003f46270 */
[----:B------:R-:W-:Y:S01]  /*4490*/  FFMA.FTZ R9, R210, UR4, R9 ;  /* 0x00000004d2097c23 */ /* 0x000fe20008010009 */
[----:B------:R-:W-:Y:S01]  /*44a0*/  @!P0 FSEL R7, R7, -INF , !P1 ;  /* 0xff80000007078808 */ /* 0x000fe20004800000 */
[--C-:B------:R-:W-:Y:S01]  /*44b0*/  FFMA.FTZ R6, R6, c[0x0][0x23c], -R160.reuse ;  /* 0x00008f0006067a23 */ /* 0x100fe200000108a0 */
[----:B------:R-:W-:Y:S01]  /*44c0*/  FSETP.NEU.FTZ.AND P1, PT, R247, -INF , PT ;  /* 0xff800000f700780b */ /* 0x000fe20003f3d000 */
[----:B------:R-:W-:Y:S01]  /*44d0*/  MUFU.EX2 R208, R4 ;  /* 0x0000000400d07308 */ /* 0x000fe20000000800 */
[----:B------:R-:W-:Y:S01]  /*44e0*/  @!P0 FSEL R8, R8, -INF , !P2 ;  /* 0xff80000008088808 */ /* 0x000fe20005000000 */
[----:B------:R-:W-:Y:S01]  /*44f0*/  FFMA.FTZ R7, R7, c[0x0][0x23c], -R160 ;  /* 0x00008f0007077a23 */ /* 0x000fe200000108a0 */
[----:B------:R-:W-:Y:S01]  /*4500*/  FSEL R109, R109, RZ, P1 ;  /* 0x000000ff6d6d7208 */ /* 0x000fe20000800000 */
[----:B------:R-:W-:Y:S01]  /*4510*/  FFMA.FTZ R11, R210, UR4, R11 ;  /* 0x00000004d20b7c23 */ /* 0x000fe2000801000b */
[----:B------:R-:W-:Y:S01]  /*4520*/  @!P0 ISETP.GE.AND P1, PT, R164, R108, PT ;  /* 0x0000006ca400820c */ /* 0x000fe20003f26270 */
[----:B------:R-:W-:Y:S02]  /*4530*/  FFMA.FTZ R12, R211, UR4, R12 ;  /* 0x00000004d30c7c23 */ /* 0x000fe4000801000c */
[----:B------:R-:W-:Y:S01]  /*4540*/  FFMA.FTZ R8, R8, c[0x0][0x23c], -R109 ;  /* 0x00008f0008087a23 */ /* 0x000fe2000001086d */
[----:B------:R-:W-:Y:S01]  /*4550*/  @!P0 FSEL R9, R9, -INF , !P1 ;  /* 0xff80000009098808 */ /* 0x000fe20004800000 */
[----:B------:R-:W-:Y:S01]  /*4560*/  MUFU.EX2 R201, R6 ;  /* 0x0000000600c97308 */ /* 0x000fe20000000800 */
[----:B------:R-:W-:Y:S01]  /*4570*/  FSETP.NEU.FTZ.AND P1, PT, R248, -INF , PT ;  /* 0xff800000f800780b */ /* 0x000fe20003f3d000 */
[----:B------:R-:W-:Y:S01]  /*4580*/  FFMA.FTZ R13, R212, UR4, R13 ;  /* 0x00000004d40d7c23 */ /* 0x000fe2000801000d */
[----:B-1----:R-:W-:Y:S01]  /*4590*/  MOV R110, R194 ;  /* 0x000000c2006e7202 */ /* 0x002fe20000000f00 */
[----:B------:R-:W-:Y:S01]  /*45a0*/  FFMA.FTZ R9, R9, c[0x0][0x23c], -R109 ;  /* 0x00008f0009097a23 */ /* 0x000fe2000001086d */
[----:B------:R-:W-:Y:S01]  /*45b0*/  FSEL R0, R0, RZ, P1 ;  /* 0x000000ff00007208 */ /* 0x000fe20000800000 */
[C---:B------:R-:W-:Y:S02]  /*45c0*/  FFMA.FTZ R14, R211.reuse, UR4, R14 ;  /* 0x00000004d30e7c23 */ /* 0x040fe4000801000e */
[C---:B------:R-:W-:Y:S02]  /*45d0*/  FFMA.FTZ R15, R212.reuse, UR4, R15 ;  /* 0x00000004d40f7c23 */ /* 0x040fe4000801000f */
[----:B------:R1:W-:Y:S01]  /*45e0*/  MUFU.EX2 R205, R9 ;  /* 0x0000000900cd7308 */ /* 0x0003e20000000800 */
[C---:B------:R-:W-:Y:S02]  /*45f0*/  FFMA.FTZ R16, R211.reuse, UR4, R16 ;  /* 0x00000004d3107c23 */ /* 0x040fe40008010010 */
[C---:B------:R-:W-:Y:S02]  /*4600*/  FFMA.FTZ R17, R212.reuse, UR4, R17 ;  /* 0x00000004d4117c23 */ /* 0x040fe40008010011 */
[----:B------:R-:W-:Y:S02]  /*4610*/  FFMA.FTZ R18, R211, UR4, R18 ;  /* 0x00000004d3127c23 */ /* 0x000fe40008010012 */
[----:B------:R-:W-:Y:S03]  /*4620*/  FFMA.FTZ R19, R212, UR4, R19 ;  /* 0x00000004d4137c23 */ /* 0x000fe60008010013 */
[----:B------:R2:W-:Y:S10]  /*4630*/  MUFU.EX2 R202, R8 ;  /* 0x0000000800ca7308 */ /* 0x0005f40000000800 */
[----:B------:R3:W-:Y:S01]  /*4640*/  MUFU.EX2 R200, R7 ;  /* 0x0000000700c87308 */ /* 0x0007e20000000800 */
[C---:B-1----:R-:W-:Y:S02]  /*4650*/  @!P0 IADD3 R9, R159.reuse, 0x9, RZ ;  /* 0x000000099f098810 */ /* 0x042fe40007ffe0ff */
[----:B--2---:R-:W-:Y:S04]  /*4660*/  @!P0 IMNMX R8, R166, UR8, PT ;  /* 0x00000008a6088c17 */ /* 0x004fe8000b800200 */
[-C--:B------:R-:W-:Y:S02]  /*4670*/  @!P0 ISETP.GE.AND P2, PT, R159, R8.reuse, PT ;  /* 0x000000089f00820c */ /* 0x080fe40003f46270 */
[----:B------:R-:W-:Y:S02]  /*4680*/  @!P0 ISETP.GE.AND P1, PT, R164, R8, PT ;  /* 0x00000008a400820c */ /* 0x000fe40003f26270 */
[----:B------:R-:W-:Y:S01]  /*4690*/  @!P0 FSEL R10, R10, -INF , !P2 ;  /* 0xff8000000a0a8808 */ /* 0x000fe20005000000 */
[----:B---3--:R-:W1:Y:S01]  /*46a0*/  LDSM.16.M88.4 R4, [R145+0x6400] ;  /* 0x006400009104783b */ /* 0x008e620000000200 */
[----:B------:R-:W-:Y:S03]  /*46b0*/  @!P0 FSEL R11, R11, -INF , !P1 ;  /* 0xff8000000b0b8808 */ /* 0x000fe60004800000 */
[--C-:B------:R-:W-:Y:S01]  /*46c0*/  FFMA.FTZ R10, R10, c[0x0][0x23c], -R0.reuse ;  /* 0x00008f000a0a7a23 */ /* 0x100fe20000010800 */
[-C--:B------:R-:W-:Y:S01]  /*46d0*/  @!P0 ISETP.GE.AND P2, PT, R167, R163.reuse, PT ;  /* 0x000000a3a700820c */ /* 0x080fe20003f46270 */
[--C-:B------:R-:W-:Y:S02]  /*46e0*/  FFMA.FTZ R11, R11, c[0x0][0x23c], -R0.reuse ;  /* 0x00008f000b0b7a23 */ /* 0x100fe40000010800 */
[----:B------:R2:W3:Y:S10]  /*46f0*/  MUFU.EX2 R207, R10 ;  /* 0x0000000a00cf7308 */ /* 0x0004f40000000800 */
[----:B------:R-:W-:Y:S01]  /*4700*/  MUFU.EX2 R199, R11 ;  /* 0x0000000b00c77308 */ /* 0x000fe20000000800 */
[----:B--2---:R-:W-:Y:S04]  /*4710*/  @!P0 IADD3 R10, R159, 0x8, RZ ;  /* 0x000000089f0a8810 */ /* 0x004fe80007ffe0ff */
[-C--:B------:R-:W-:Y:S04]  /*4720*/  @!P0 ISETP.GE.AND P1, PT, R10, R108.reuse, PT ;  /* 0x0000006c0a00820c */ /* 0x080fe80003f26270 */
[----:B------:R-:W-:Y:S01]  /*4730*/  @!P0 FSEL R12, R12, -INF , !P1 ;  /* 0xff8000000c0c8808 */ /* 0x000fe20004800000 */
[-C--:B-1----:R-:W-:Y:S01]  /*4740*/  HMMA.16816.F32.BF16 R20, R104, R4.reuse, R20 ;  /* 0x000000046814723c */ /* 0x082fe20000041814 */
[----:B------:R-:W-:Y:S03]  /*4750*/  @!P0 ISETP.GE.AND P1, PT, R9, R108, PT ;  /* 0x0000006c0900820c */ /* 0x000fe60003f26270 */
[--C-:B------:R-:W-:Y:S01]  /*4760*/  FFMA.FTZ R12, R12, c[0x0][0x23c], -R109.reuse ;  /* 0x00008f000c0c7a23 */ /* 0x100fe2000001086d */
[----:B------:R-:W-:Y:S02]  /*4770*/  @!P0 FSEL R13, R13, -INF , !P1 ;  /* 0xff8000000d0d8808 */ /* 0x000fe40004800000 */
[-C--:B------:R-:W-:Y:S01]  /*4780*/  @!P0 ISETP.GE.AND P1, PT, R10, R8.reuse, PT ;  /* 0x000000080a00820c */ /* 0x080fe20003f26270 */
[----:B------:R-:W-:Y:S01]  /*4790*/  MUFU.EX2 R197, R12 ;  /* 0x0000000c00c57308 */ /* 0x000fe20000000800 */
[C---:B------:R-:W-:Y:S03]  /*47a0*/  HMMA.16816.F32.BF16 R24, R100.reuse, R4, R24 ;  /* 0x000000046418723c */ /* 0x040fe60000041818 */
[----:B------:R-:W-:Y:S01]  /*47b0*/  @!P0 FSEL R14, R14, -INF , !P1 ;  /* 0xff8000000e0e8808 */ /* 0x000fe20004800000 */
[----:B------:R-:W-:Y:S01]  /*47c0*/  FFMA.FTZ R13, R13, c[0x0][0x23c], -R109 ;  /* 0x00008f000d0d7a23 */ /* 0x000fe2000001086d */
[----:B------:R-:W-:Y:S03]  /*47d0*/  @!P0 ISETP.GE.AND P1, PT, R9, R8, PT ;  /* 0x000000080900820c */ /* 0x000fe60003f26270 */
[-C--:B------:R-:W-:Y:S01]  /*47e0*/  HMMA.16816.F32.BF16 R28, R100, R6.reuse, R28 ;  /* 0x00000006641c723c */ /* 0x080fe2000004181c */
[----:B------:R3:W1:Y:S03]  /*47f0*/  MUFU.EX2 R195, R13 ;  /* 0x0000000d00c37308 */ /* 0x0006660000000800 */
[----:B------:R-:W-:Y:S01]  /*4800*/  @!P0 FSEL R15, R15, -INF , !P1 ;  /* 0xff8000000f0f8808 */ /* 0x000fe20004800000 */
[----:B------:R-:W-:Y:S01]  /*4810*/  FFMA.FTZ R14, R14, c[0x0][0x23c], -R0 ;  /* 0x00008f000e0e7a23 */ /* 0x000fe20000010800 */
[-C--:B------:R-:W-:Y:S01]  /*4820*/  @!P0 ISETP.GE.AND P1, PT, R10, R163.reuse, PT ;  /* 0x000000a30a00820c */ /* 0x080fe20003f26270 */
[----:B------:R-:W-:Y:S01]  /*4830*/  FFMA.FTZ R20, R213, UR4, R20 ;  /* 0x00000004d5147c23 */ /* 0x000fe20008010014 */
[C---:B------:R-:W-:Y:S01]  /*4840*/  HMMA.16816.F32.BF16 R32, R104.reuse, R6, R32 ;  /* 0x000000066820723c */ /* 0x040fe20000041820 */
[----:B------:R-:W2:Y:S02]  /*4850*/  LDSM.16.M88.4 R4, [R145+0x6800] ;  /* 0x006800009104783b */ /* 0x000ea40000000200 */
[----:B------:R1:W-:Y:S01]  /*4860*/  MUFU.EX2 R12, R14 ;  /* 0x0000000e000c7308 */ /* 0x0003e20000000800 */
[----:B------:R-:W-:Y:S01]  /*4870*/  @!P0 FSEL R16, R16, -INF , !P1 ;  /* 0xff80000010108808 */ /* 0x000fe20004800000 */
[C---:B------:R-:W-:Y:S01]  /*4880*/  FFMA.FTZ R21, R214.reuse, UR4, R21 ;  /* 0x00000004d6157c23 */ /* 0x040fe20008010015 */
[----:B------:R-:W-:Y:S01]  /*4890*/  @!P0 ISETP.GE.AND P1, PT, R9, R163, PT ;  /* 0x000000a30900820c */ /* 0x000fe20003f26270 */
[----:B------:R-:W-:Y:S02]  /*48a0*/  FFMA.FTZ R22, R213, UR4, R22 ;  /* 0x00000004d5167c23 */ /* 0x000fe40008010016 */
[----:B------:R-:W-:Y:S03]  /*48b0*/  FFMA.FTZ R23, R214, UR4, R23 ;  /* 0x00000004d6177c23 */ /* 0x000fe60008010017 */
[----:B------:R-:W-:Y:S01]  /*48c0*/  @!P0 FSEL R17, R17, -INF , !P1 ;  /* 0xff80000011118808 */ /* 0x000fe20004800000 */
[----:B------:R-:W-:Y:S01]  /*48d0*/  FFMA.FTZ R24, R213, UR4, R24 ;  /* 0x00000004d5187c23 */ /* 0x000fe20008010018 */
[-C--:B------:R-:W-:Y:S01]  /*48e0*/  @!P0 ISETP.GE.AND P1, PT, R10, R161.reuse, PT ;  /* 0x000000a10a00820c */ /* 0x080fe20003f26270 */
[----:B------:R-:W-:Y:S01]  /*48f0*/  FFMA.FTZ R25, R214, UR4, R25 ;  /* 0x00000004d6197c23 */ /* 0x000fe20008010019 */
[----:B------:R-:W-:Y:S01]  /*4900*/  @!P0 IADD3 R10, R159, 0x10, RZ ;  /* 0x000000109f0a8810 */ /* 0x000fe20007ffe0ff */
[----:B------:R-:W-:Y:S01]  /*4910*/  FFMA.FTZ R26, R213, UR4, R26 ;  /* 0x00000004d51a7c23 */ /* 0x000fe2000801001a */
[----:B------:R-:W-:Y:S01]  /*4920*/  @!P0 FSEL R18, R18, -INF , !P1 ;  /* 0xff80000012128808 */ /* 0x000fe20004800000 */
[----:B------:R-:W-:Y:S01]  /*4930*/  FFMA.FTZ R27, R214, UR4, R27 ;  /* 0x00000004d61b7c23 */ /* 0x000fe2000801001b */
[----:B------:R-:W-:Y:S01]  /*4940*/  @!P0 ISETP.GE.AND P1, PT, R9, R161, PT ;  /* 0x000000a10900820c */ /* 0x000fe20003f26270 */
[----:B------:R-:W-:Y:S01]  /*4950*/  FFMA.FTZ R28, R215, UR4, R28 ;  /* 0x00000004d71c7c23 */ /* 0x000fe2000801001c */
[----:B------:R-:W-:Y:S01]  /*4960*/  @!P0 IADD3 R9, R159, 0x11, RZ ;  /* 0x000000119f098810 */ /* 0x000fe20007ffe0ff */
[----:B------:R-:W-:Y:S01]  /*4970*/  FFMA.FTZ R29, R217, UR4, R29 ;  /* 0x00000004d91d7c23 */ /* 0x000fe2000801001d */
[----:B------:R-:W-:Y:S01]  /*4980*/  @!P0 FSEL R19, R19, -INF , !P1 ;  /* 0xff80000013138808 */ /* 0x000fe20004800000 */
[----:B------:R-:W-:Y:S01]  /*4990*/  FFMA.FTZ R30, R215, UR4, R30 ;  /* 0x00000004d71e7c23 */ /* 0x000fe2000801001e */
[----:B------:R-:W-:Y:S01]  /*49a0*/  @!P0 ISETP.GE.AND P1, PT, R10, R163, PT ;  /* 0x000000a30a00820c */ /* 0x000fe20003f26270 */
[----:B------:R-:W-:Y:S01]  /*49b0*/  FFMA.FTZ R31, R217, UR4, R31 ;  /* 0x00000004d91f7c23 */ /* 0x000fe2000801001f */
[----:B---3--:R-:W-:Y:S01]  /*49c0*/  MOV R13, R207 ;  /* 0x000000cf000d7202 */ /* 0x008fe20000000f00 */
[----:B------:R-:W-:Y:S01]  /*49d0*/  FFMA.FTZ R32, R215, UR4, R32 ;  /* 0x00000004d7207c23 */ /* 0x000fe20008010020 */
[----:B------:R-:W-:Y:S01]  /*49e0*/  @!P0 FSEL R20, R20, -INF , !P1 ;  /* 0xff80000014148808 */ /* 0x000fe20004800000 */
[----:B------:R-:W-:Y:S01]  /*49f0*/  FFMA.FTZ R33, R217, UR4, R33 ;  /* 0x00000004d9217c23 */ /* 0x000fe20008010021 */
[----:B------:R-:W-:Y:S01]  /*4a00*/  @!P0 ISETP.GE.AND P1, PT, R9, R163, PT ;  /* 0x000000a30900820c */ /* 0x000fe20003f26270 */
[----:B------:R-:W-:Y:S01]  /*4a10*/  FFMA.FTZ R34, R215, UR4, R34 ;  /* 0x00000004d7227c23 */ /* 0x000fe20008010022 */
[----:B-1----:R-:W-:Y:S01]  /*4a20*/  MOV R14, R195 ;  /* 0x000000c3000e7202 */ /* 0x002fe20000000f00 */
[----:B------:R-:W-:Y:S01]  /*4a30*/  FFMA.FTZ R35, R217, UR4, R35 ;  /* 0x00000004d9237c23 */ /* 0x000fe20008010023 */
[----:B------:R-:W-:Y:S01]  /*4a40*/  @!P0 FSEL R21, R21, -INF , !P1 ;  /* 0xff80000015158808 */ /* 0x000fe20004800000 */
[--C-:B------:R-:W-:Y:S01]  /*4a50*/  FFMA.FTZ R16, R16, c[0x0][0x23c], -R162.reuse ;  /* 0x00008f0010107a23 */ /* 0x100fe200000108a2 */
[-C--:B------:R-:W-:Y:S01]  /*4a60*/  @!P0 ISETP.GE.AND P1, PT, R10, R161.reuse, PT ;  /* 0x000000a10a00820c */ /* 0x080fe20003f26270 */
[----:B------:R-:W-:Y:S02]  /*4a70*/  FFMA.FTZ R17, R17, c[0x0][0x23c], -R162 ;  /* 0x00008f0011117a23 */ /* 0x000fe400000108a2 */
[----:B------:R-:W-:Y:S01]  /*4a80*/  MUFU.EX2 R238, R16 ;  /* 0x0000001000ee7308 */ /* 0x000fe20000000800 */
[----:B------:R-:W-:Y:S01]  /*4a90*/  @!P0 FSEL R22, R22, -INF , !P1 ;  /* 0xff80000016168808 */ /* 0x000fe20004800000 */
[-C--:B--2---:R-:W-:Y:S01]  /*4aa0*/  HMMA.16816.F32.BF16 R36, R104, R4.reuse, R36 ;  /* 0x000000046824723c */ /* 0x084fe20000041824 */
[----:B------:R-:W-:Y:S01]  /*4ab0*/  @!P0 ISETP.GE.AND P1, PT, R9, R161, PT ;  /* 0x000000a10900820c */ /* 0x000fe20003f26270 */
[--C-:B------:R-:W-:Y:S02]  /*4ac0*/  FFMA.FTZ R18, R18, c[0x0][0x23c], -R160.reuse ;  /* 0x00008f0012127a23 */ /* 0x100fe400000108a0 */
[----:B------:R-:W-:Y:S01]  /*4ad0*/  FFMA.FTZ R19, R19, c[0x0][0x23c], -R160 ;  /* 0x00008f0013137a23 */ /* 0x000fe200000108a0 */
[----:B------:R-:W-:Y:S01]  /*4ae0*/  @!P0 FSEL R23, R23, -INF , !P1 ;  /* 0xff80000017178808 */ /* 0x000fe20004800000 */
[----:B------:R-:W-:Y:S01]  /*4af0*/  FFMA.FTZ R15, R15, c[0x0][0x23c], -R0 ;  /* 0x00008f000f0f7a23 */ /* 0x000fe20000010800 */
[-C--:B------:R-:W-:Y:S01]  /*4b00*/  @!P0 ISETP.GE.AND P1, PT, R10, R108.reuse, PT ;  /* 0x0000006c0a00820c */ /* 0x080fe20003f26270 */
[----:B------:R-:W-:Y:S01]  /*4b10*/  MUFU.EX2 R237, R17 ;  /* 0x0000001100ed7308 */ /* 0x000fe20000000800 */
[C---:B------:R-:W-:Y:S03]  /*4b20*/  HMMA.16816.F32.BF16 R40, R100.reuse, R4, R40 ;  /* 0x000000046428723c */ /* 0x040fe60000041828 */
[----:B------:R-:W-:Y:S01]  /*4b30*/  @!P0 FSEL R24, R24, -INF , !P1 ;  /* 0xff80000018188808 */ /* 0x000fe20004800000 */
[--C-:B------:R-:W-:Y:S01]  /*4b40*/  FFMA.FTZ R20, R20, c[0x0][0x23c], -R162.reuse ;  /* 0x00008f0014147a23 */ /* 0x100fe200000108a2 */
[----:B------:R-:W-:Y:S01]  /*4b50*/  @!P0 ISETP.GE.AND P1, PT, R9, R108, PT ;  /* 0x0000006c0900820c */ /* 0x000fe20003f26270 */
[----:B------:R-:W-:Y:S02]  /*4b60*/  FFMA.FTZ R21, R21, c[0x0][0x23c], -R162 ;  /* 0x00008f0015157a23 */ /* 0x000fe400000108a2 */
[-C--:B------:R-:W-:Y:S01]  /*4b70*/  HMMA.16816.F32.BF16 R44, R100, R6.reuse, R44 ;  /* 0x00000006642c723c */ /* 0x080fe2000004182c */
[----:B------:R-:W-:Y:S03]  /*4b80*/  MUFU.EX2 R244, R18 ;  /* 0x0000001200f47308 */ /* 0x000fe60000000800 */
[----:B------:R-:W-:Y:S01]  /*4b90*/  @!P0 FSEL R25, R25, -INF , !P1 ;  /* 0xff80000019198808 */ /* 0x000fe20004800000 */
[----:B------:R-:W-:Y:S01]  /*4ba0*/  FFMA.FTZ R24, R24, c[0x0][0x23c], -R109 ;  /* 0x00008f0018187a23 */ /* 0x000fe2000001086d */
[-C--:B------:R-:W-:Y:S01]  /*4bb0*/  @!P0 ISETP.GE.AND P1, PT, R10, R8.reuse, PT ;  /* 0x000000080a00820c */ /* 0x080fe20003f26270 */
[----:B------:R-:W-:Y:S01]  /*4bc0*/  FFMA.FTZ R36, R218, UR4, R36 ;  /* 0x00000004da247c23 */ /* 0x000fe20008010024 */
[----:B------:R-:W-:Y:S01]  /*4bd0*/  @!P0 IADD3 R10, R159, 0x18, RZ ;  /* 0x000000189f0a8810 */ /* 0x000fe20007ffe0ff */
[C---:B------:R-:W-:Y:S01]  /*4be0*/  HMMA.16816.F32.BF16 R48, R104.reuse, R6, R48 ;  /* 0x000000066830723c */ /* 0x040fe20000041830 */
[----:B------:R-:W1:Y:S01]  /*4bf0*/  LDSM.16.M88.4 R4, [R145+0x6c00] ;  /* 0x006c00009104783b */ /* 0x000e620000000200 */
[----:B------:R-:W2:Y:S01]  /*4c00*/  MUFU.EX2 R243, R19 ;  /* 0x0000001300f37308 */ /* 0x000ea20000000800 */
[----:B------:R-:W-:Y:S01]  /*4c10*/  @!P0 FSEL R26, R26, -INF , !P1 ;  /* 0xff8000001a1a8808 */ /* 0x000fe20004800000 */
[----:B------:R-:W-:Y:S01]  /*4c20*/  FFMA.FTZ R37, R219, UR4, R37 ;  /* 0x00000004db257c23 */ /* 0x000fe20008010025 */
[----:B------:R-:W-:Y:S01]  /*4c30*/  @!P0 ISETP.GE.AND P1, PT, R9, R8, PT ;  /* 0x000000080900820c */ /* 0x000fe20003f26270 */
[----:B------:R-:W-:Y:S01]  /*4c40*/  FFMA.FTZ R38, R218, UR4, R38 ;  /* 0x00000004da267c23 */ /* 0x000fe20008010026 */
[----:B------:R-:W-:Y:S01]  /*4c50*/  @!P0 IADD3 R9, R159, 0x19, RZ ;  /* 0x000000199f098810 */ /* 0x000fe20007ffe0ff */
[----:B------:R-:W-:Y:S01]  /*4c60*/  FFMA.FTZ R39, R219, UR4, R39 ;  /* 0x00000004db277c23 */ /* 0x000fe20008010027 */
[----:B------:R-:W-:Y:S02]  /*4c70*/  @!P0 FSEL R27, R27, -INF , !P1 ;  /* 0xff8000001b1b8808 */ /* 0x000fe40004800000 */
[-C--:B------:R-:W-:Y:S01]  /*4c80*/  @!P0 ISETP.GE.AND P1, PT, R10, R108.reuse, PT ;  /* 0x0000006c0a00820c */ /* 0x080fe20003f26270 */
[----:B------:R-:W-:Y:S01]  /*4c90*/  MUFU.EX2 R68, R15 ;  /* 0x0000000f00447308 */ /* 0x000fe20000000800 */
[----:B------:R-:W-:Y:S02]  /*4ca0*/  FFMA.FTZ R40, R218, UR4, R40 ;  /* 0x00000004da287c23 */ /* 0x000fe40008010028 */
[----:B------:R-:W-:Y:S01]  /*4cb0*/  @!P0 FSEL R28, R28, -INF , !P1 ;  /* 0xff8000001c1c8808 */ /* 0x000fe20004800000 */
[----:B------:R-:W-:Y:S01]  /*4cc0*/  FFMA.FTZ R41, R219, UR4, R41 ;  /* 0x00000004db297c23 */ /* 0x000fe20008010029 */
[----:B------:R-:W-:Y:S01]  /*4cd0*/  @!P0 ISETP.GE.AND P1, PT, R9, R108, PT ;  /* 0x0000006c0900820c */ /* 0x000fe20003f26270 */
[----:B------:R-:W-:Y:S02]  /*4ce0*/  FFMA.FTZ R42, R218, UR4, R42 ;  /* 0x00000004da2a7c23 */ /* 0x000fe4000801002a */
[----:B------:R-:W-:Y:S01]  /*4cf0*/  FFMA.FTZ R43, R219, UR4, R43 ;  /* 0x00000004db2b7c23 */ /* 0x000fe2000801002b */
[----:B------:R-:W-:Y:S01]  /*4d00*/  @!P0 FSEL R29, R29, -INF , !P1 ;  /* 0xff8000001d1d8808 */ /* 0x000fe20004800000 */
[----:B------:R-:W-:Y:S01]  /*4d10*/  MUFU.EX2 R234, R20 ;  /* 0x0000001400ea7308 */ /* 0x000fe20000000800 */
[-C--:B------:R-:W-:Y:S01]  /*4d20*/  @!P0 ISETP.GE.AND P1, PT, R10, R8.reuse, PT ;  /* 0x000000080a00820c */ /* 0x080fe20003f26270 */
[----:B------:R-:W-:Y:S02]  /*4d30*/  FFMA.FTZ R44, R174, UR4, R44 ;  /* 0x00000004ae2c7c23 */ /* 0x000fe4000801002c */
[----:B------:R-:W-:Y:S01]  /*4d40*/  FFMA.FTZ R45, R173, UR4, R45 ;  /* 0x00000004ad2d7c23 */ /* 0x000fe2000801002d */
[----:B------:R-:W-:Y:S01]  /*4d50*/  @!P0 FSEL R30, R30, -INF , !P1 ;  /* 0xff8000001e1e8808 */ /* 0x000fe20004800000 */
[C---:B------:R-:W-:Y:S01]  /*4d60*/  FFMA.FTZ R46, R174.reuse, UR4, R46 ;  /* 0x00000004ae2e7c23 */ /* 0x040fe2000801002e */
[----:B------:R-:W-:Y:S01]  /*4d70*/  @!P0 ISETP.GE.AND P1, PT, R9, R8, PT ;  /* 0x000000080900820c */ /* 0x000fe20003f26270 */
[----:B------:R-:W-:Y:S02]  /*4d80*/  FFMA.FTZ R47, R173, UR4, R47 ;  /* 0x00000004ad2f7c23 */ /* 0x000fe4000801002f */
[----:B------:R-:W-:Y:S01]  /*4d90*/  MUFU.EX2 R166, R21 ;  /* 0x0000001500a67308 */ /* 0x000fe20000000800 */
[----:B------:R-:W-:Y:S01]  /*4da0*/  @!P0 FSEL R31, R31, -INF , !P1 ;  /* 0xff8000001f1f8808 */ /* 0x000fe20004800000 */
[----:B------:R-:W-:Y:S01]  /*4db0*/  FFMA.FTZ R48, R174, UR4, R48 ;  /* 0x00000004ae307c23 */ /* 0x000fe20008010030 */
[-C--:B------:R-:W-:Y:S01]  /*4dc0*/  @!P0 ISETP.GE.AND P1, PT, R10, R163.reuse, PT ;  /* 0x000000a30a00820c */ /* 0x080fe20003f26270 */
[----:B------:R-:W-:Y:S01]  /*4dd0*/  FFMA.FTZ R50, R174, UR4, R50 ;  /* 0x00000004ae327c23 */ /* 0x000fe20008010032 */
[----:B------:R-:W-:Y:S01]  /*4de0*/  MOV R174, R208 ;  /* 0x000000d000ae7202 */ /* 0x000fe20000000f00 */
[C---:B------:R-:W-:Y:S01]  /*4df0*/  FFMA.FTZ R51, R173.reuse, UR4, R51 ;  /* 0x00000004ad337c23 */ /* 0x040fe20008010033 */
[----:B------:R-:W-:Y:S01]  /*4e00*/  @!P0 FSEL R32, R32, -INF , !P1 ;  /* 0xff80000020208808 */ /* 0x000fe20004800000 */
[----:B------:R-:W-:Y:S01]  /*4e10*/  FFMA.FTZ R49, R173, UR4, R49 ;  /* 0x00000004ad317c23 */ /* 0x000fe20008010031 */
[----:B------:R-:W-:Y:S01]  /*4e20*/  @!P0 ISETP.GE.AND P1, PT, R9, R163, PT ;  /* 0x000000a30900820c */ /* 0x000fe20003f26270 */
[----:B------:R-:W-:Y:S01]  /*4e30*/  MUFU.EX2 R246, R24 ;  /* 0x0000001800f67308 */ /* 0x000fe20000000800 */
[-C--:B-1----:R-:W-:Y:S01]  /*4e40*/  HMMA.16816.F32.BF16 R52, R104, R4.reuse, R52 ;  /* 0x000000046834723c */ /* 0x082fe20000041834 */
[----:B------:R-:W-:Y:S01]  /*4e50*/  MOV R173, R201 ;  /* 0x000000c900ad7202 */ /* 0x000fe20000000f00 */
[--C-:B------:R-:W-:Y:S01]  /*4e60*/  FFMA.FTZ R25, R25, c[0x0][0x23c], -R109.reuse ;  /* 0x00008f0019197a23 */ /* 0x100fe2000001086d */
[----:B------:R-:W-:Y:S01]  /*4e70*/  @!P0 FSEL R33, R33, -INF , !P1 ;  /* 0xff80000021218808 */ /* 0x000fe20004800000 */
[--C-:B------:R-:W-:Y:S01]  /*4e80*/  FFMA.FTZ R28, R28, c[0x0][0x23c], -R109.reuse ;  /* 0x00008f001c1c7a23 */ /* 0x100fe2000001086d */
[-C--:B------:R-:W-:Y:S01]  /*4e90*/  @!P0 ISETP.GE.AND P1, PT, R10, R161.reuse, PT ;  /* 0x000000a10a00820c */ /* 0x080fe20003f26270 */
[----:B------:R-:W-:Y:S01]  /*4ea0*/  FFMA.FTZ R29, R29, c[0x0][0x23c], -R109 ;  /* 0x00008f001d1d7a23 */ /* 0x000fe2000001086d */
[----:B------:R-:W-:Y:S01]  /*4eb0*/  @!P0 FSEL R49, R49, -INF , !P2 ;  /* 0xff80000031318808 */ /* 0x000fe20005000000 */
[C---:B------:R-:W-:Y:S01]  /*4ec0*/  HMMA.16816.F32.BF16 R56, R100.reuse, R4, R56 ;  /* 0x000000046438723c */ /* 0x040fe20000041838 */
[----:B------:R-:W-:Y:S01]  /*4ed0*/  MUFU.EX2 R245, R25 ;  /* 0x0000001900f57308 */ /* 0x000fe20000000800 */
[----:B------:R-:W-:Y:S02]  /*4ee0*/  @!P0 ISETP.GE.AND P2, PT, R171, R108, PT ;  /* 0x0000006cab00820c */ /* 0x000fe40003f46270 */
[----:B------:R-:W-:Y:S01]  /*4ef0*/  @!P0 FSEL R34, R34, -INF , !P1 ;  /* 0xff80000022228808 */ /* 0x000fe20004800000 */
[--C-:B------:R-:W-:Y:S01]  /*4f00*/  FFMA.FTZ R22, R22, c[0x0][0x23c], -R160.reuse ;  /* 0x00008f0016167a23 */ /* 0x100fe200000108a0 */
[----:B------:R-:W-:Y:S01]  /*4f10*/  @!P0 ISETP.GE.AND P1, PT, R9, R161, PT ;  /* 0x000000a10900820c */ /* 0x000fe20003f26270 */
[----:B------:R-:W-:Y:S01]  /*4f20*/  FFMA.FTZ R23, R23, c[0x0][0x23c], -R160 ;  /* 0x00008f0017177a23 */ /* 0x000fe200000108a0 */
[C---:B------:R-:W-:Y:S01]  /*4f30*/  @!P0 IADD3 R9, R159.reuse, 0x20, RZ ;  /* 0x000000209f098810 */ /* 0x040fe20007ffe0ff */
[-C--:B------:R-:W-:Y:S02]  /*4f40*/  HMMA.16816.F32.BF16 R60, R100, R6.reuse, R60 ;  /* 0x00000006643c723c */ /* 0x080fe4000004183c */
[----:B------:R-:W-:Y:S01]  /*4f50*/  MUFU.EX2 R240, R22 ;  /* 0x0000001600f07308 */ /* 0x000fe20000000800 */
[----:B------:R-:W-:Y:S01]  /*4f60*/  @!P0 IADD3 R159, R159, 0x21, RZ ;  /* 0x000000219f9f8810 */ /* 0x000fe20007ffe0ff */
[--C-:B------:R-:W-:Y:S01]  /*4f70*/  FFMA.FTZ R32, R32, c[0x0][0x23c], -R162.reuse ;  /* 0x00008f0020207a23 */ /* 0x100fe200000108a2 */
[----:B------:R-:W-:Y:S01]  /*4f80*/  @!P0 FSEL R35, R35, -INF , !P1 ;  /* 0xff80000023238808 */ /* 0x000fe20004800000 */
[----:B------:R-:W-:Y:S01]  /*4f90*/  FFMA.FTZ R33, R33, c[0x0][0x23c], -R162 ;  /* 0x00008f0021217a23 */ /* 0x000fe200000108a2 */
[-C--:B------:R-:W-:Y:S01]  /*4fa0*/  @!P0 ISETP.GE.AND P1, PT, R9, R163.reuse, PT ;  /* 0x000000a30900820c */ /* 0x080fe20003f26270 */
[----:B------:R-:W-:Y:S01]  /*4fb0*/  FFMA.FTZ R52, R175, UR4, R52 ;  /* 0x00000004af347c23 */ /* 0x000fe20008010034 */
[----:B------:R-:W-:Y:S03]  /*4fc0*/  HMMA.16816.F32.BF16 R64, R104, R6, R64 ;  /* 0x000000066840723c */ /* 0x000fe60000041840 */
[----:B------:R-:W-:Y:S01]  /*4fd0*/  MUFU.EX2 R239, R23 ;  /* 0x0000001700ef7308 */ /* 0x000fe20000000800 */
[----:B------:R-:W-:Y:S01]  /*4fe0*/  @!P0 FSEL R36, R36, -INF , !P1 ;  /* 0xff80000024248808 */ /* 0x000fe20004800000 */
[C---:B------:R-:W-:Y:S01]  /*4ff0*/  FFMA.FTZ R53, R176.reuse, UR4, R53 ;  /* 0x00000004b0357c23 */ /* 0x040fe20008010035 */
[----:B------:R-:W-:Y:S01]  /*5000*/  @!P0 ISETP.GE.AND P1, PT, R159, R163, PT ;  /* 0x000000a39f00820c */ /* 0x000fe20003f26270 */
[----:B------:R-:W-:Y:S01]  /*5010*/  FFMA.FTZ R54, R175, UR4, R54 ;  /* 0x00000004af367c23 */ /* 0x000fe20008010036 */
[----:B--2---:R-:W-:Y:S01]  /*5020*/  F2FP.BF16.PACK_AB R6, R243, R244 ;  /* 0x000000f4f306723e */ /* 0x004fe200000010ff */
[C---:B------:R-:W-:Y:S03]  /*5030*/  FFMA.FTZ R55, R176.reuse, UR4, R55 ;  /* 0x00000004b0377c23 */ /* 0x040fe60008010037 */
[----:B------:R-:W-:Y:S01]  /*5040*/  @!P0 FSEL R37, R37, -INF , !P1 ;  /* 0xff80000025258808 */ /* 0x000fe20004800000 */
[----:B------:R-:W-:Y:S01]  /*5050*/  MUFU.EX2 R221, R32 ;  /* 0x0000002000dd7308 */ /* 0x000fe20000000800 */
[-C--:B------:R-:W-:Y:S01]  /*5060*/  @!P0 ISETP.GE.AND P1, PT, R9, R161.reuse, PT ;  /* 0x000000a10900820c */ /* 0x080fe20003f26270 */
[C---:B------:R-:W-:Y:S02]  /*5070*/  FFMA.FTZ R56, R175.reuse, UR4, R56 ;  /* 0x00000004af387c23 */ /* 0x040fe40008010038 */
[----:B------:R-:W-:Y:S01]  /*5080*/  FFMA.FTZ R57, R176, UR4, R57 ;  /* 0x00000004b0397c23 */ /* 0x000fe20008010039 */
[----:B------:R-:W-:Y:S01]  /*5090*/  @!P0 FSEL R38, R38, -INF , !P1 ;  /* 0xff80000026268808 */ /* 0x000fe20004800000 */
[----:B------:R-:W-:Y:S01]  /*50a0*/  FFMA.FTZ R58, R175, UR4, R58 ;  /* 0x00000004af3a7c23 */ /* 0x000fe2000801003a */
[-C--:B------:R-:W-:Y:S01]  /*50b0*/  @!P0 ISETP.GE.AND P1, PT, R159, R161.reuse, PT ;  /* 0x000000a19f00820c */ /* 0x080fe20003f26270 */
[----:B------:R-:W-:Y:S02]  /*50c0*/  FFMA.FTZ R59, R176, UR4, R59 ;  /* 0x00000004b03b7c23 */ /* 0x000fe4000801003b */
[----:B------:R-:W-:Y:S01]  /*50d0*/  MUFU.EX2 R165, R33 ;  /* 0x0000002100a57308 */ /* 0x000fe20000000800 */
[----:B------:R-:W-:Y:S01]  /*50e0*/  @!P0 FSEL R39, R39, -INF , !P1 ;  /* 0xff80000027278808 */ /* 0x000fe20004800000 */
[----:B------:R-:W-:Y:S01]  /*50f0*/  FFMA.FTZ R60, R177, UR4, R60 ;  /* 0x00000004b13c7c23 */ /* 0x000fe2000801003c */
[-C--:B------:R-:W-:Y:S01]  /*5100*/  @!P0 ISETP.GE.AND P1, PT, R9, R108.reuse, PT ;  /* 0x0000006c0900820c */ /* 0x080fe20003f26270 */
[----:B------:R-:W-:Y:S02]  /*5110*/  FFMA.FTZ R61, R178, UR4, R61 ;  /* 0x00000004b23d7c23 */ /* 0x000fe4000801003d */
[----:B------:R-:W-:Y:S01]  /*5120*/  FFMA.FTZ R62, R177, UR4, R62 ;  /* 0x00000004b13e7c23 */ /* 0x000fe2000801003e */
[----:B------:R-:W-:Y:S01]  /*5130*/  @!P0 FSEL R40, R40, -INF , !P1 ;  /* 0xff80000028288808 */ /* 0x000fe20004800000 */
[--C-:B------:R-:W-:Y:S01]  /*5140*/  FFMA.FTZ R34, R34, c[0x0][0x23c], -R160.reuse ;  /* 0x00008f0022227a23 */ /* 0x100fe200000108a0 */
[----:B------:R-:W-:Y:S01]  /*5150*/  @!P0 ISETP.GE.AND P1, PT, R159, R108, PT ;  /* 0x0000006c9f00820c */ /* 0x000fe20003f26270 */
[----:B------:R-:W-:Y:S01]  /*5160*/  MUFU.EX2 R242, R28 ;  /* 0x0000001c00f27308 */ /* 0x000fe20000000800 */
[----:B------:R-:W-:Y:S01]  /*5170*/  @!P0 FSEL R60, R60, -INF , !P2 ;  /* 0xff8000003c3c8808 */ /* 0x000fe20005000000 */
[--C-:B------:R-:W-:Y:S01]  /*5180*/  FFMA.FTZ R40, R40, c[0x0][0x23c], -R109.reuse ;  /* 0x00008f0028287a23 */ /* 0x100fe2000001086d */
[----:B------:R-:W-:Y:S01]  /*5190*/  @!P0 FSEL R41, R41, -INF , !P1 ;  /* 0xff80000029298808 */ /* 0x000fe20004800000 */
[----:B------:R-:W-:Y:S01]  /*51a0*/  FFMA.FTZ R35, R35, c[0x0][0x23c], -R160 ;  /* 0x00008f0023237a23 */ /* 0x000fe200000108a0 */
[-C--:B------:R-:W-:Y:S01]  /*51b0*/  @!P0 ISETP.GE.AND P1, PT, R9, R8.reuse, PT ;  /* 0x000000080900820c */ /* 0x080fe20003f26270 */
[--C-:B------:R-:W-:Y:S01]  /*51c0*/  FFMA.FTZ R60, R60, c[0x0][0x23c], -R109.reuse ;  /* 0x00008f003c3c7a23 */ /* 0x100fe2000001086d */
[----:B------:R-:W-:Y:S01]  /*51d0*/  @!P0 ISETP.GE.AND P2, PT, R172, R161, PT ;  /* 0x000000a1ac00820c */ /* 0x000fe20003f46270 */
[--C-:B------:R-:W-:Y:S01]  /*51e0*/  FFMA.FTZ R41, R41, c[0x0][0x23c], -R109.reuse ;  /* 0x00008f0029297a23 */ /* 0x100fe2000001086d */
[----:B------:R-:W-:Y:S01]  /*51f0*/  @!P0 FSEL R42, R42, -INF , !P1 ;  /* 0xff8000002a2a8808 */ /* 0x000fe20004800000 */
[----:B------:R-:W-:Y:S01]  /*5200*/  MUFU.EX2 R227, R34 ;  /* 0x0000002200e37308 */ /* 0x000fe20000000800 */
[----:B------:R-:W-:Y:S01]  /*5210*/  @!P0 ISETP.GE.AND P1, PT, R159, R8, PT ;  /* 0x000000089f00820c */ /* 0x000fe20003f26270 */
[--C-:B------:R-:W-:Y:S02]  /*5220*/  FFMA.FTZ R26, R26, c[0x0][0x23c], -R0.reuse ;  /* 0x00008f001a1a7a23 */ /* 0x100fe40000010800 */
[--C-:B------:R-:W-:Y:S01]  /*5230*/  FFMA.FTZ R27, R27, c[0x0][0x23c], -R0.reuse ;  /* 0x00008f001b1b7a23 */ /* 0x100fe20000010800 */
[----:B------:R-:W-:Y:S01]  /*5240*/  @!P0 FSEL R43, R43, -INF , !P1 ;  /* 0xff8000002b2b8808 */ /* 0x000fe20004800000 */
[--C-:B------:R-:W-:Y:S01]  /*5250*/  FFMA.FTZ R30, R30, c[0x0][0x23c], -R0.reuse ;  /* 0x00008f001e1e7a23 */ /* 0x100fe20000010800 */
[-C--:B------:R-:W-:Y:S01]  /*5260*/  @!P0 ISETP.GE.AND P1, PT, R168, R108.reuse, PT ;  /* 0x0000006ca800820c */ /* 0x080fe20003f26270 */
[----:B------:R-:W-:Y:S02]  /*5270*/  FFMA.FTZ R31, R31, c[0x0][0x23c], -R0 ;  /* 0x00008f001f1f7a23 */ /* 0x000fe40000010800 */
[----:B------:R-:W-:Y:S01]  /*5280*/  MUFU.EX2 R226, R35 ;  /* 0x0000002300e27308 */ /* 0x000fe20000000800 */
[----:B------:R-:W-:Y:S01]  /*5290*/  @!P0 FSEL R44, R44, -INF , !P1 ;  /* 0xff8000002c2c8808 */ /* 0x000fe20004800000 */
[--C-:B------:R-:W-:Y:S01]  /*52a0*/  FFMA.FTZ R36, R36, c[0x0][0x23c], -R162.reuse ;  /* 0x00008f0024247a23 */ /* 0x100fe200000108a2 */
[----:B------:R-:W-:Y:S01]  /*52b0*/  @!P0 ISETP.GE.AND P1, PT, R167, R108, PT ;  /* 0x0000006ca700820c */ /* 0x000fe20003f26270 */
[----:B------:R-:W-:Y:S02]  /*52c0*/  FFMA.FTZ R37, R37, c[0x0][0x23c], -R162 ;  /* 0x00008f0025257a23 */ /* 0x000fe400000108a2 */
[----:B------:R-:W-:Y:S01]  /*52d0*/  FFMA.FTZ R44, R44, c[0x0][0x23c], -R109 ;  /* 0x00008f002c2c7a23 */ /* 0x000fe2000001086d */
[----:B------:R-:W-:Y:S01]  /*52e0*/  @!P0 FSEL R45, R45, -INF , !P1 ;  /* 0xff8000002d2d8808 */ /* 0x000fe20004800000 */
[----:B------:R-:W-:Y:S01]  /*52f0*/  FFMA.FTZ R63, R178, UR4, R63 ;  /* 0x00000004b23f7c23 */ /* 0x000fe2000801003f */
[-C--:B------:R-:W-:Y:S01]  /*5300*/  @!P0 ISETP.GE.AND P1, PT, R168, R8.reuse, PT ;  /* 0x00000008a800820c */ /* 0x080fe20003f26270 */
[----:B------:R-:W-:Y:S01]  /*5310*/  MUFU.EX2 R3, R26 ;  /* 0x0000001a00037308 */ /* 0x000fe20000000800 */
[--C-:B------:R-:W-:Y:S02]  /*5320*/  FFMA.FTZ R38, R38, c[0x0][0x23c], -R160.reuse ;  /* 0x00008f0026267a23 */ /* 0x100fe400000108a0 */
[----:B------:R-:W-:Y:S01]  /*5330*/  @!P0 FSEL R46, R46, -INF , !P1 ;  /* 0xff8000002e2e8808 */ /* 0x000fe20004800000 */
[----:B------:R-:W-:Y:S01]  /*5340*/  FFMA.FTZ R45, R45, c[0x0][0x23c], -R109 ;  /* 0x00008f002d2d7a23 */ /* 0x000fe2000001086d */
[----:B------:R-:W-:Y:S01]  /*5350*/  @!P0 ISETP.GE.AND P1, PT, R167, R8, PT ;  /* 0x00000008a700820c */ /* 0x000fe20003f26270 */
[----:B------:R-:W-:Y:S02]  /*5360*/  FFMA.FTZ R39, R39, c[0x0][0x23c], -R160 ;  /* 0x00008f0027277a23 */ /* 0x000fe400000108a0 */
[--C-:B------:R-:W-:Y:S01]  /*5370*/  FFMA.FTZ R42, R42, c[0x0][0x23c], -R0.reuse ;  /* 0x00008f002a2a7a23 */ /* 0x100fe20000010800 */
[----:B------:R-:W-:Y:S01]  /*5380*/  @!P0 FSEL R47, R47, -INF , !P1 ;  /* 0xff8000002f2f8808 */ /* 0x000fe20004800000 */
[----:B------:R-:W1:Y:S01]  /*5390*/  MUFU.EX2 R2, R27 ;  /* 0x0000001b00027308 */ /* 0x000e620000000800 */
[----:B------:R-:W-:Y:S01]  /*53a0*/  @!P0 ISETP.GE.AND P1, PT, R168, R163, PT ;  /* 0x000000a3a800820c */ /* 0x000fe20003f26270 */
[--C-:B------:R-:W-:Y:S02]  /*53b0*/  FFMA.FTZ R43, R43, c[0x0][0x23c], -R0.reuse ;  /* 0x00008f002b2b7a23 */ /* 0x100fe40000010800 */
[--C-:B------:R-:W-:Y:S01]  /*53c0*/  FFMA.FTZ R46, R46, c[0x0][0x23c], -R0.reuse ;  /* 0x00008f002e2e7a23 */ /* 0x100fe20000010800 */
[----:B------:R-:W-:Y:S01]  /*53d0*/  @!P0 FSEL R48, R48, -INF , !P1 ;  /* 0xff80000030308808 */ /* 0x000fe20004800000 */
[----:B------:R-:W-:Y:S01]  /*53e0*/  FFMA.FTZ R47, R47, c[0x0][0x23c], -R0 ;  /* 0x00008f002f2f7a23 */ /* 0x000fe20000010800 */
[----:B----4-:R-:W-:Y:S01]  /*53f0*/  IADD3 R10, P1, R198, UR14, RZ ;  /* 0x0000000ec60a7c10 */ /* 0x010fe2000ff3e0ff */
[--C-:B------:R-:W-:Y:S02]  /*5400*/  FFMA.FTZ R49, R49, c[0x0][0x23c], -R162.reuse ;  /* 0x00008f0031317a23 */ /* 0x100fe400000108a2 */
[----:B------:R-:W-:Y:S01]  /*5410*/  MUFU.EX2 R241, R29 ;  /* 0x0000001d00f17308 */ /* 0x000fe20000000800 */
[----:B------:R-:W-:Y:S01]  /*5420*/  IADD3.X R11, R196, UR13, RZ, P1, !PT ;  /* 0x0000000dc40b7c10 */ /* 0x000fe20008ffe4ff */
[----:B------:R-:W-:Y:S01]  /*5430*/  FFMA.FTZ R48, R48, c[0x0][0x23c], -R162 ;  /* 0x00008f0030307a23 */ /* 0x000fe200000108a2 */
[-C--:B------:R-:W-:Y:S01]  /*5440*/  @!P0 ISETP.GE.AND P1, PT, R168, R161.reuse, PT ;  /* 0x000000a1a800820c */ /* 0x080fe20003f26270 */
[----:B------:R-:W-:Y:S01]  /*5450*/  FFMA.FTZ R65, R178, UR4, R65 ;  /* 0x00000004b2417c23 */ /* 0x000fe20008010041 */
[----:B------:R-:W-:Y:S01]  /*5460*/  MOV R168, R110 ;  /* 0x0000006e00a87202 */ /* 0x000fe20000000f00 */
[----:B------:R2:W3:Y:S01]  /*5470*/  LDG.E R164, [R10.64] ;  /* 0x000000060aa47981 */ /* 0x0004e2000c1e1900 */
[----:B------:R-:W-:Y:S01]  /*5480*/  @!P0 FSEL R50, R50, -INF , !P1 ;  /* 0xff80000032328808 */ /* 0x000fe20004800000 */
[----:B------:R-:W-:Y:S01]  /*5490*/  FFMA.FTZ R67, R178, UR4, R67 ;  /* 0x00000004b2437c23 */ /* 0x000fe20008010043 */
[----:B------:R-:W-:Y:S01]  /*54a0*/  @!P0 ISETP.GE.AND P1, PT, R167, R161, PT ;  /* 0x000000a1a700820c */ /* 0x000fe20003f26270 */
[----:B------:R-:W-:Y:S01]  /*54b0*/  MUFU.EX2 R252, R30 ;  /* 0x0000001e00fc7308 */ /* 0x000fe20000000800 */
[----:B------:R-:W-:Y:S01]  /*54c0*/  F2FP.BF16.PACK_AB R4, R168, R174 ;  /* 0x000000aea804723e */ /* 0x000fe200000010ff */
[----:B------:R2:W4:Y:S01]  /*54d0*/  LDG.E R159, [R10.64+0x20] ;  /* 0x000020060a9f7981 */ /* 0x000522000c1e1900 */
[----:B------:R-:W-:Y:S01]  /*54e0*/  @!P0 FSEL R51, R51, -INF , !P1 ;  /* 0xff80000033338808 */ /* 0x000fe20004800000 */
[--C-:B------:R-:W-:Y:S01]  /*54f0*/  FFMA.FTZ R50, R50, c[0x0][0x23c], -R160.reuse ;  /* 0x00008f0032327a23 */ /* 0x100fe200000108a0 */
[-C--:B------:R-:W-:Y:S01]  /*5500*/  @!P0 ISETP.GE.AND P1, PT, R169, R163.reuse, PT ;  /* 0x000000a3a900820c */ /* 0x080fe20003f26270 */
[----:B------:R1:W-:Y:S01]  /*5510*/  STS [R187+0x10000], R4 ;  /* 0x01000004bb007388 */ /* 0x0003e20000000800 */
[----:B------:R-:W-:Y:S01]  /*5520*/  MOV R167, R200 ;  /* 0x000000c800a77202 */ /* 0x000fe20000000f00 */
[----:B------:R-:W-:Y:S01]  /*5530*/  FFMA.FTZ R51, R51, c[0x0][0x23c], -R160 ;  /* 0x00008f0033337a23 */ /* 0x000fe200000108a0 */
[----:B------:R-:W-:Y:S01]  /*5540*/  @!P0 FSEL R52, R52, -INF , !P1 ;  /* 0xff80000034348808 */ /* 0x000fe20004800000 */
[----:B------:R-:W-:Y:S01]  /*5550*/  MUFU.EX2 R251, R31 ;  /* 0x0000001f00fb7308 */ /* 0x000fe20000000800 */
[----:B------:R-:W-:Y:S01]  /*5560*/  @!P0 ISETP.GE.AND P1, PT, R170, R163, PT ;  /* 0x000000a3aa00820c */ /* 0x000fe20003f26270 */
[----:B------:R2:W2:Y:S01]  /*5570*/  LDG.E R111, [R10.64+0x100] ;  /* 0x000100060a6f7981 */ /* 0x0004a2000c1e1900 */
[----:B------:R-:W-:Y:S01]  /*5580*/  F2FP.BF16.PACK_AB R5, R167, R173 ;  /* 0x000000ada705723e */ /* 0x000fe200000010ff */
[----:B------:R-:W-:Y:S01]  /*5590*/  FFMA.FTZ R64, R177, UR4, R64 ;  /* 0x00000004b1407c23 */ /* 0x000fe20008010040 */
[----:B------:R-:W-:Y:S01]  /*55a0*/  @!P0 FSEL R53, R53, -INF , !P1 ;  /* 0xff80000035358808 */ /* 0x000fe20004800000 */
[----:B------:R2:W2:Y:S01]  /*55b0*/  LDG.E R110, [R10.64+0x120] ;  /* 0x000120060a6e7981 */ /* 0x0004a2000c1e1900 */
[-C--:B------:R-:W-:Y:S01]  /*55c0*/  @!P0 ISETP.GE.AND P1, PT, R169, R161.reuse, PT ;  /* 0x000000a1a900820c */ /* 0x080fe20003f26270 */
[--C-:B------:R-:W-:Y:S01]  /*55d0*/  FFMA.FTZ R52, R52, c[0x0][0x23c], -R162.reuse ;  /* 0x00008f0034347a23 */ /* 0x100fe200000108a2 */
[----:B------:R-:W-:Y:S01]  /*55e0*/  MOV R163, R14 ;  /* 0x0000000e00a37202 */ /* 0x000fe20000000f00 */
[----:B------:R-:W-:Y:S01]  /*55f0*/  MUFU.EX2 R220, R36 ;  /* 0x0000002400dc7308 */ /* 0x000fe20000000800 */
[----:B------:R-:W-:Y:S01]  /*5600*/  @!P0 FSEL R54, R54, -INF , !P1 ;  /* 0xff80000036368808 */ /* 0x000fe20004800000 */
[----:B------:R-:W-:Y:S01]  /*5610*/  STS [R187+0x10400], R5 ;  /* 0x01040005bb007388 */ /* 0x000fe20000000800 */
[----:B------:R-:W-:Y:S01]  /*5620*/  @!P0 ISETP.GE.AND P1, PT, R170, R161, PT ;  /* 0x000000a1aa00820c */ /* 0x000fe20003f26270 */
[----:B------:R-:W-:Y:S01]  /*5630*/  FFMA.FTZ R53, R53, c[0x0][0x23c], -R162 ;  /* 0x00008f0035357a23 */ /* 0x000fe200000108a2 */
[----:B------:R-:W-:Y:S01]  /*5640*/  @!P0 FSEL R65, R65, -INF , !P4 ;  /* 0xff80000041418808 */ /* 0x000fe20006000000 */
[----:B------:R1:W-:Y:S01]  /*5650*/  STS [R185+0x10400], R6 ;  /* 0x01040006b9007388 */ /* 0x0003e20000000800 */
[----:B------:R-:W-:Y:S01]  /*5660*/  @!P0 FSEL R55, R55, -INF , !P1 ;  /* 0xff80000037378808 */ /* 0x000fe20004800000 */
[--C-:B------:R-:W-:Y:S01]  /*5670*/  FFMA.FTZ R54, R54, c[0x0][0x23c], -R160.reuse ;  /* 0x00008f0036367a23 */ /* 0x100fe200000108a0 */
[----:B------:R-:W-:Y:S01]  /*5680*/  @!P0 ISETP.GE.AND P1, PT, R169, R108, PT ;  /* 0x0000006ca900820c */ /* 0x000fe20003f26270 */
[----:B------:R-:W-:Y:S01]  /*5690*/  MUFU.EX2 R209, R37 ;  /* 0x0000002500d17308 */ /* 0x000fe20000000800 */
[----:B-1----:R-:W-:Y:S01]  /*56a0*/  F2FP.BF16.PACK_AB R4, R237, R238 ;  /* 0x000000eeed04723e */ /* 0x002fe200000010ff */
[----:B------:R-:W-:Y:S01]  /*56b0*/  FFMA.FTZ R55, R55, c[0x0][0x23c], -R160 ;  /* 0x00008f0037377a23 */ /* 0x000fe200000108a0 */
[----:B------:R-:W-:Y:S01]  /*56c0*/  @!P0 FSEL R56, R56, -INF , !P1 ;  /* 0xff80000038388808 */ /* 0x000fe20004800000 */
[----:B------:R-:W-:Y:S01]  /*56d0*/  FFMA.FTZ R66, R177, UR4, R66 ;  /* 0x00000004b1427c23 */ /* 0x000fe20008010042 */
[----:B------:R-:W-:Y:S01]  /*56e0*/  @!P0 ISETP.GE.AND P1, PT, R170, R108, PT ;  /* 0x0000006caa00820c */ /* 0x000fe20003f26270 */
[----:B------:R1:W-:Y:S01]  /*56f0*/  STS [R185+0x10000], R4 ;  /* 0x01000004b9007388 */ /* 0x0003e20000000800 */
[----:B------:R-:W-:Y:S01]  /*5700*/  F2FP.BF16.PACK_AB R7, R2, R3 ;  /* 0x000000030207723e */ /* 0x000fe200000010ff */
[--C-:B------:R-:W-:Y:S01]  /*5710*/  FFMA.FTZ R56, R56, c[0x0][0x23c], -R109.reuse ;  /* 0x00008f0038387a23 */ /* 0x100fe2000001086d */
[----:B------:R-:W-:Y:S01]  /*5720*/  @!P0 FSEL R57, R57, -INF , !P1 ;  /* 0xff80000039398808 */ /* 0x000fe20004800000 */
[----:B------:R-:W-:Y:S01]  /*5730*/  MUFU.EX2 R223, R38 ;  /* 0x0000002600df7308 */ /* 0x000fe20000000800 */
[----:B------:R-:W-:Y:S02]  /*5740*/  @!P0 ISETP.GE.AND P1, PT, R169, R8, PT ;  /* 0x00000008a900820c */ /* 0x000fe40003f26270 */
[----:B------:R-:W-:Y:S01]  /*5750*/  MOV R169, R12 ;  /* 0x0000000c00a97202 */ /* 0x000fe20000000f00 */
[--C-:B------:R-:W-:Y:S01]  /*5760*/  FFMA.FTZ R57, R57, c[0x0][0x23c], -R109.reuse ;  /* 0x00008f0039397a23 */ /* 0x100fe2000001086d */
[----:B------:R-:W-:Y:S02]  /*5770*/  @!P0 FSEL R58, R58, -INF , !P1 ;  /* 0xff8000003a3a8808 */ /* 0x000fe40004800000 */
[----:B------:R-:W-:Y:S02]  /*5780*/  @!P0 ISETP.GE.AND P1, PT, R170, R8, PT ;  /* 0x00000008aa00820c */ /* 0x000fe40003f26270 */
[----:B------:R-:W-:Y:S01]  /*5790*/  MOV R12, R205 ;  /* 0x000000cd000c7202 */ /* 0x000fe20000000f00 */
[----:B------:R-:W-:Y:S01]  /*57a0*/  MUFU.EX2 R222, R39 ;  /* 0x0000002700de7308 */ /* 0x000fe20000000800 */
[----:B------:R-:W-:Y:S01]  /*57b0*/  @!P0 FSEL R59, R59, -INF , !P1 ;  /* 0xff8000003b3b8808 */ /* 0x000fe20004800000 */
[--C-:B------:R-:W-:Y:S01]  /*57c0*/  FFMA.FTZ R58, R58, c[0x0][0x23c], -R0.reuse ;  /* 0x00008f003a3a7a23 */ /* 0x100fe20000010800 */
[----:B------:R-:W-:Y:S02]  /*57d0*/  @!P0 ISETP.GE.AND P1, PT, R172, R108, PT ;  /* 0x0000006cac00820c */ /* 0x000fe40003f26270 */
[----:B------:R-:W-:Y:S01]  /*57e0*/  MOV R161, R12 ;  /* 0x0000000c00a17202 */ /* 0x000fe20000000f00 */
[--C-:B------:R-:W-:Y:S01]  /*57f0*/  FFMA.FTZ R59, R59, c[0x0][0x23c], -R0.reuse ;  /* 0x00008f003b3b7a23 */ /* 0x100fe20000010800 */
[----:B------:R-:W-:Y:S02]  /*5800*/  @!P0 FSEL R61, R61, -INF , !P1 ;  /* 0xff8000003d3d8808 */ /* 0x000fe40004800000 */
[-C--:B------:R-:W-:Y:S01]  /*5810*/  @!P0 ISETP.GE.AND P1, PT, R171, R8.reuse, PT ;  /* 0x00000008ab00820c */ /* 0x080fe20003f26270 */
[----:B------:R-:W-:Y:S01]  /*5820*/  MUFU.EX2 R198, R48 ;  /* 0x0000003000c67308 */ /* 0x000fe20000000800 */
[----:B------:R-:W-:Y:S01]  /*5830*/  MOV R171, R197 ;  /* 0x000000c500ab7202 */ /* 0x000fe20000000f00 */
[----:B------:R-:W-:Y:S01]  /*5840*/  FFMA.FTZ R109, R61, c[0x0][0x23c], -R109 ;  /* 0x00008f003d6d7a23 */ /* 0x000fe2000001086d */
[----:B------:R-:W-:Y:S02]  /*5850*/  @!P0 FSEL R67, R67, -INF , !P2 ;  /* 0xff80000043438808 */ /* 0x000fe40005000000 */
[----:B------:R-:W-:Y:S02]  /*5860*/  F2FP.BF16.PACK_AB R6, R163, R171 ;  /* 0x000000aba306723e */ /* 0x000fe400000010ff */
[----:B------:R-:W-:Y:S02]  /*5870*/  @!P0 FSEL R62, R62, -INF , !P1 ;  /* 0xff8000003e3e8808 */ /* 0x000fe40004800000 */
[----:B------:R-:W-:Y:S01]  /*5880*/  @!P0 ISETP.GE.AND P1, PT, R172, R8, PT ;  /* 0x00000008ac00820c */ /* 0x000fe20003f26270 */
[----:B------:R1:W-:Y:S01]  /*5890*/  MUFU.EX2 R197, R109 ;  /* 0x0000006d00c57308 */ /* 0x0003e20000000800 */
[----:B------:R-:W-:Y:S01]  /*58a0*/  MOV R172, R202 ;  /* 0x000000ca00ac7202 */ /* 0x000fe20000000f00 */
[--C-:B------:R-:W-:Y:S01]  /*58b0*/  FFMA.FTZ R62, R62, c[0x0][0x23c], -R0.reuse ;  /* 0x00008f003e3e7a23 */ /* 0x100fe20000010800 */
[----:B------:R-:W-:Y:S02]  /*58c0*/  MOV R170, R199 ;  /* 0x000000c700aa7202 */ /* 0x000fe40000000f00 */
[----:B------:R-:W-:Y:S02]  /*58d0*/  F2FP.BF16.PACK_AB R5, R161, R172 ;  /* 0x000000aca105723e */ /* 0x000fe400000010ff */
[----:B------:R-:W-:Y:S02]  /*58e0*/  @!P0 FSEL R63, R63, -INF , !P1 ;  /* 0xff8000003f3f8808 */ /* 0x000fe40004800000 */
[----:B------:R-:W-:Y:S01]  /*58f0*/  @!P0 FSEL R64, R64, -INF , !P5 ;  /* 0xff80000040408808 */ /* 0x000fe20006800000 */
[----:B------:R1:W-:Y:S01]  /*5900*/  STS [R187+0x12000], R5 ;  /* 0x01200005bb007388 */ /* 0x0003e20000000800 */
[----:B------:R-:W-:Y:S01]  /*5910*/  MUFU.EX2 R199, R60 ;  /* 0x0000003c00c77308 */ /* 0x000fe20000000800 */
[----:B------:R-:W-:Y:S01]  /*5920*/  FFMA.FTZ R0, R63, c[0x0][0x23c], -R0 ;  /* 0x00008f003f007a23 */ /* 0x000fe20000010800 */
[----:B------:R-:W-:Y:S01]  /*5930*/  @!P0 FSEL R66, R66, -INF , !P3 ;  /* 0xff80000042428808 */ /* 0x000fe20005800000 */
[--C-:B------:R-:W-:Y:S01]  /*5940*/  FFMA.FTZ R64, R64, c[0x0][0x23c], -R162.reuse ;  /* 0x00008f0040407a23 */ /* 0x100fe200000108a2 */
[----:B------:R-:W-:Y:S01]  /*5950*/  PLOP3.LUT P1, PT, PT, PT, UP3, 0x80, 0x0 ;  /* 0x000000000000781c */ /* 0x000fe20003f2f038 */
[----:B------:R-:W-:Y:S02]  /*5960*/  FFMA.FTZ R162, R65, c[0x0][0x23c], -R162 ;  /* 0x00008f0041a27a23 */ /* 0x000fe400000108a2 */
[--C-:B------:R-:W-:Y:S02]  /*5970*/  FFMA.FTZ R66, R66, c[0x0][0x23c], -R160.reuse ;  /* 0x00008f0042427a23 */ /* 0x100fe400000108a0 */
[----:B------:R-:W-:Y:S01]  /*5980*/  FFMA.FTZ R160, R67, c[0x0][0x23c], -R160 ;  /* 0x00008f0043a07a23 */ /* 0x000fe200000108a0 */
[----:B------:R-:W-:Y:S01]  /*5990*/  MUFU.EX2 R196, R49 ;  /* 0x0000003100c47308 */ /* 0x000fe20000000800 */
[----:B-1----:R-:W-:Y:S04]  /*59a0*/  MOV R109, R13 ;  /* 0x0000000d006d7202 */ /* 0x002fe80000000f00 */
[----:B------:R-:W-:Y:S05]  /*59b0*/  F2FP.BF16.PACK_AB R4, R170, R109 ;  /* 0x0000006daa04723e */ /* 0x000fea00000010ff */
[----:B------:R-:W-:Y:S01]  /*59c0*/  MUFU.EX2 R204, R50 ;  /* 0x0000003200cc7308 */ /* 0x000fe20000000800 */
[----:B------:R1:W-:Y:S01]  /*59d0*/  STS [R187+0x12400], R4 ;  /* 0x01240004bb007388 */ /* 0x0003e20000000800 */
[----:B------:R-:W-:Y:S03]  /*59e0*/  F2FP.BF16.PACK_AB R5, R68, R169 ;  /* 0x000000a94405723e */ /* 0x000fe600000010ff */
[----:B------:R1:W-:Y:S04]  /*59f0*/  STS [R185+0x12000], R6 ;  /* 0x01200006b9007388 */ /* 0x0003e80000000800 */
[----:B------:R1:W-:Y:S01]  /*5a00*/  STS [R185+0x12400], R5 ;  /* 0x01240005b9007388 */ /* 0x0003e20000000800 */
[----:B------:R-:W1:Y:S10]  /*5a10*/  MUFU.EX2 R203, R51 ;  /* 0x0000003300cb7308 */ /* 0x000e740000000800 */
[----:B------:R1:W-:Y:S02]  /*5a20*/  MUFU.EX2 R178, R0 ;  /* 0x0000000000b27308 */ /* 0x0003e40000000800 */
[----:B-1----:R-:W-:Y:S02]  /*5a30*/  F2FP.BF16.PACK_AB R4, R166, R234 ;  /* 0x000000eaa604723e */ /* 0x002fe400000010ff */
[----:B------:R-:W-:Y:S03]  /*5a40*/  F2FP.BF16.PACK_AB R6, R239, R240 ;  /* 0x000000f0ef06723e */ /* 0x000fe600000010ff */
[----:B------:R1:W-:Y:S03]  /*5a50*/  STS [R186+0x10000], R4 ;  /* 0x01000004ba007388 */ /* 0x0003e60000000800 */
[----:B------:R-:W-:Y:S01]  /*5a60*/  MUFU.EX2 R231, R40 ;  /* 0x0000002800e77308 */ /* 0x000fe20000000800 */
[----:B------:R-:W-:Y:S01]  /*5a70*/  F2FP.BF16.PACK_AB R5, R165, R221 ;  /* 0x000000dda505723e */ /* 0x000fe200000010ff */
[----:B------:R1:W-:Y:S04]  /*5a80*/  STS [R186+0x10400], R6 ;  /* 0x01040006ba007388 */ /* 0x0003e80000000800 */
[----:B------:R1:W-:Y:S04]  /*5a90*/  STS [R184+0x10000], R5 ;  /* 0x01000005b8007388 */ /* 0x0003e80000000800 */
[----:B------:R-:W-:Y:S01]  /*5aa0*/  MUFU.EX2 R230, R41 ;  /* 0x0000002900e67308 */ /* 0x000fe20000000800 */
[----:B------:R-:W-:Y:S09]  /*5ab0*/  F2FP.BF16.PACK_AB R0, R203, R204 ;  /* 0x000000cccb00723e */ /* 0x000ff200000010ff */
[----:B------:R-:W-:Y:S01]  /*5ac0*/  MUFU.EX2 R236, R42 ;  /* 0x0000002a00ec7308 */ /* 0x000fe20000000800 */
[----:B-1----:R-:W-:Y:S02]  /*5ad0*/  F2FP.BF16.PACK_AB R4, R226, R227 ;  /* 0x000000e3e204723e */ /* 0x002fe400000010ff */
[----:B------:R-:W-:Y:S03]  /*5ae0*/  F2FP.BF16.PACK_AB R6, R245, R246 ;  /* 0x000000f6f506723e */ /* 0x000fe600000010ff */
[----:B------:R1:W-:Y:S04]  /*5af0*/  STS [R184+0x10400], R4 ;  /* 0x01040004b8007388 */ /* 0x0003e80000000800 */
[----:B------:R-:W1:Y:S01]  /*5b00*/  MUFU.EX2 R235, R43 ;  /* 0x0000002b00eb7308 */ /* 0x000e620000000800 */
[----:B------:R-:W-:Y:S01]  /*5b10*/  F2FP.BF16.PACK_AB R5, R251, R252 ;  /* 0x000000fcfb05723e */ /* 0x000fe200000010ff */
[----:B------:R1:W-:Y:S04]  /*5b20*/  STS [R186+0x12000], R6 ;  /* 0x01200006ba007388 */ /* 0x0003e80000000800 */
[----:B------:R1:W-:Y:S04]  /*5b30*/  STS [R186+0x12400], R7 ;  /* 0x01240007ba007388 */ /* 0x0003e80000000800 */
[----:B------:R-:W-:Y:S01]  /*5b40*/  MUFU.EX2 R225, R44 ;  /* 0x0000002c00e17308 */ /* 0x000fe20000000800 */
[----:B------:R1:W-:Y:S09]  /*5b50*/  STS [R184+0x12400], R5 ;  /* 0x01240005b8007388 */ /* 0x0003f20000000800 */
[----:B------:R-:W1:Y:S02]  /*5b60*/  MUFU.EX2 R224, R45 ;  /* 0x0000002d00e07308 */ /* 0x000e640000000800 */
[----:B-1----:R-:W-:Y:S02]  /*5b70*/  F2FP.BF16.PACK_AB R4, R209, R220 ;  /* 0x000000dcd104723e */ /* 0x002fe400000010ff */
[----:B------:R-:W-:Y:S06]  /*5b80*/  F2FP.BF16.PACK_AB R6, R241, R242 ;  /* 0x000000f2f106723e */ /* 0x000fec00000010ff */
[----:B------:R-:W-:Y:S01]  /*5b90*/  MUFU.EX2 R233, R46 ;  /* 0x0000002e00e97308 */ /* 0x000fe20000000800 */
[----:B------:R-:W-:Y:S01]  /*5ba0*/  F2FP.BF16.PACK_AB R7, R222, R223 ;  /* 0x000000dfde07723e */ /* 0x000fe200000010ff */
[----:B------:R1:W-:Y:S01]  /*5bb0*/  STS [R184+0x12000], R6 ;  /* 0x01200006b8007388 */ /* 0x0003e20000000800 */
[----:B------:R-:W-:Y:S03]  /*5bc0*/  F2FP.BF16.PACK_AB R5, R235, R236 ;  /* 0x000000eceb05723e */ /* 0x000fe600000010ff */
[----:B------:R1:W-:Y:S04]  /*5bd0*/  STS [R180+0x10000], R4 ;  /* 0x01000004b4007388 */ /* 0x0003e80000000800 */
[----:B------:R-:W1:Y:S01]  /*5be0*/  MUFU.EX2 R232, R47 ;  /* 0x0000002f00e87308 */ /* 0x000e620000000800 */
[----:B------:R1:W-:Y:S04]  /*5bf0*/  STS [R180+0x10400], R7 ;  /* 0x01040007b4007388 */ /* 0x0003e80000000800 */
[----:B------:R-:W-:Y:S05]  /*5c00*/  STS [R181+0x10400], R0 ;  /* 0x01040000b5007388 */ /* 0x000fea0000000800 */
[----:B------:R-:W-:Y:S01]  /*5c10*/  MUFU.EX2 R195, R52 ;  /* 0x0000003400c37308 */ /* 0x000fe20000000800 */
[----:B-1----:R-:W-:Y:S09]  /*5c20*/  F2FP.BF16.PACK_AB R6, R230, R231 ;  /* 0x000000e7e606723e */ /* 0x002ff200000010ff */
[----:B------:R-:W1:Y:S01]  /*5c30*/  MUFU.EX2 R194, R53 ;  /* 0x0000003500c27308 */ /* 0x000e620000000800 */
[----:B------:R-:W-:Y:S02]  /*5c40*/  F2FP.BF16.PACK_AB R4, R196, R198 ;  /* 0x000000c6c404723e */ /* 0x000fe400000010ff */
[----:B------:R-:W-:Y:S03]  /*5c50*/  F2FP.BF16.PACK_AB R7, R224, R225 ;  /* 0x000000e1e007723e */ /* 0x000fe600000010ff */
[----:B------:R-:W-:Y:S04]  /*5c60*/  STS [R181+0x10000], R4 ;  /* 0x01000004b5007388 */ /* 0x000fe80000000800 */
[----:B------:R-:W-:Y:S01]  /*5c70*/  MUFU.EX2 R201, R54 ;  /* 0x0000003600c97308 */ /* 0x000fe20000000800 */
[----:B------:R1:W-:Y:S04]  /*5c80*/  STS [R180+0x12000], R6 ;  /* 0x01200006b4007388 */ /* 0x0003e80000000800 */
[----:B------:R1:W-:Y:S04]  /*5c90*/  STS [R180+0x12400], R5 ;  /* 0x01240005b4007388 */ /* 0x0003e80000000800 */
[----:B------:R-:W-:Y:S01]  /*5ca0*/  STS [R181+0x12000], R7 ;  /* 0x01200007b5007388 */ /* 0x000fe20000000800 */
[----:B------:R-:W1:Y:S10]  /*5cb0*/  MUFU.EX2 R200, R55 ;  /* 0x0000003700c87308 */ /* 0x000e740000000800 */
[----:B------:R-:W-:Y:S01]  /*5cc0*/  MUFU.EX2 R175, R64 ;  /* 0x0000004000af7308 */ /* 0x000fe20000000800 */
[----:B-1----:R-:W-:Y:S09]  /*5cd0*/  F2FP.BF16.PACK_AB R6, R232, R233 ;  /* 0x000000e9e806723e */ /* 0x002ff200000010ff */
[----:B------:R-:W1:Y:S01]  /*5ce0*/  MUFU.EX2 R108, R162 ;  /* 0x000000a2006c7308 */ /* 0x000e620000000800 */
[----:B------:R-:W-:Y:S01]  /*5cf0*/  F2FP.BF16.PACK_AB R5, R194, R195 ;  /* 0x000000c3c205723e */ /* 0x000fe200000010ff */
[----:B------:R-:W-:Y:S01]  /*5d00*/  STS [R181+0x12400], R6 ;  /* 0x01240006b5007388 */ /* 0x000fe20000000800 */
[----:B------:R-:W-:Y:S03]  /*5d10*/  F2FP.BF16.PACK_AB R4, R200, R201 ;  /* 0x000000c9c804723e */ /* 0x000fe600000010ff */
[----:B------:R-:W-:Y:S04]  /*5d20*/  STS [R183+0x10000], R5 ;  /* 0x01000005b7007388 */ /* 0x000fe80000000800 */
[----:B------:R-:W-:Y:S01]  /*5d30*/  MUFU.EX2 R177, R66 ;  /* 0x0000004200b17308 */ /* 0x000fe20000000800 */
[----:B------:R3:W-:Y:S09]  /*5d40*/  STS [R183+0x10400], R4 ;  /* 0x01040004b7007388 */ /* 0x0007f20000000800 */
[----:B------:R-:W4:Y:S01]  /*5d50*/  MUFU.EX2 R176, R160 ;  /* 0x000000a000b07308 */ /* 0x000f220000000800 */
[----:B-1----:R-:W-:Y:S05]  /*5d60*/  F2FP.BF16.PACK_AB R0, R108, R175 ;  /* 0x000000af6c00723e */ /* 0x002fea00000010ff */
[----:B------:R1:W-:Y:S04]  /*5d70*/  STS [R182+0x10000], R0 ;  /* 0x01000000b6007388 */ /* 0x0003e80000000800 */
[----:B------:R-:W-:Y:S01]  /*5d80*/  MUFU.EX2 R206, R56 ;  /* 0x0000003800ce7308 */ /* 0x000fe20000000800 */
[----:B---3--:R-:W-:Y:S09]  /*5d90*/  F2FP.BF16.PACK_AB R4, R197, R199 ;  /* 0x000000c7c504723e */ /* 0x008ff200000010ff */
[----:B------:R-:W3:Y:S01]  /*5da0*/  MUFU.EX2 R205, R57 ;  /* 0x0000003900cd7308 */ /* 0x000ee20000000800 */
[----:B----4-:R-:W-:Y:S05]  /*5db0*/  F2FP.BF16.PACK_AB R5, R176, R177 ;  /* 0x000000b1b005723e */ /* 0x010fea00000010ff */
[----:B------:R-:W-:Y:S04]  /*5dc0*/  STS [R182+0x10400], R5 ;  /* 0x01040005b6007388 */ /* 0x000fe80000000800 */
[----:B------:R-:W-:Y:S10]  /*5dd0*/  MUFU.EX2 R208, R58 ;  /* 0x0000003a00d07308 */ /* 0x000ff40000000800 */
[----:B------:R-:W4:Y:S01]  /*5de0*/  MUFU.EX2 R207, R59 ;  /* 0x0000003b00cf7308 */ /* 0x000f220000000800 */
[----:B---3--:R-:W-:Y:S05]  /*5df0*/  F2FP.BF16.PACK_AB R7, R205, R206 ;  /* 0x000000cecd07723e */ /* 0x008fea00000010ff */
[----:B------:R-:W-:Y:S04]  /*5e00*/  STS [R183+0x12000], R7 ;  /* 0x01200007b7007388 */ /* 0x000fe80000000800 */
[----:B------:R-:W1:Y:S01]  /*5e10*/  MUFU.EX2 R202, R62 ;  /* 0x0000003e00ca7308 */ /* 0x000e620000000800 */
[----:B----4-:R-:W-:Y:S05]  /*5e20*/  F2FP.BF16.PACK_AB R6, R207, R208 ;  /* 0x000000d0cf06723e */ /* 0x010fea00000010ff */
[----:B------:R-:W-:Y:S04]  /*5e30*/  STS [R183+0x12400], R6 ;  /* 0x01240006b7007388 */ /* 0x000fe80000000800 */
[----:B------:R-:W-:Y:S01]  /*5e40*/  STS [R182+0x12000], R4 ;  /* 0x01200004b6007388 */ /* 0x000fe20000000800 */
[----:B-1----:R-:W-:Y:S05]  /*5e50*/  F2FP.BF16.PACK_AB R0, R178, R202 ;  /* 0x000000cab200723e */ /* 0x002fea00000010ff */
[----:B------:R1:W-:Y:S04]  /*5e60*/  STS [R182+0x12400], R0 ;  /* 0x01240000b6007388 */ /* 0x0003e80000000800 */
[----:B------:R-:W3:Y:S08]  /*5e70*/  LDSM.16.M88.4 R64, [R150+0x4000] ;  /* 0x004000009640783b */ /* 0x000ef00000000200 */
[----:B------:R-:W2:Y:S08]  /*5e80*/  LDSM.16.M88.4 R60, [R150+0x5000] ;  /* 0x00500000963c783b */ /* 0x000eb00000000200 */
[----:B------:R-:W4:Y:S01]  /*5e90*/  LDSM.16.M88.4 R100, [R151+0x4000] ;  /* 0x004000009764783b */ /* 0x000f220000000200 */
[----:B-1----:R-:W-:Y:S07]  /*5ea0*/  MOV R0, R169 ;  /* 0x000000a900007202 */ /* 0x002fee0000000f00 */
[----:B------:R-:W1:Y:S01]  /*5eb0*/  LDSM.16.M88.4 R104, [R151+0x5000] ;  /* 0x005000009768783b */ /* 0x000e620000000200 */
[-C--:B---3--:R-:W-:Y:S08]  /*5ec0*/  HMMA.16816.F32.BF16 R4, R64, R112.reuse, RZ ;  /* 0x000000704004723c */ /* 0x088ff000000418ff */
        /* <DEDUP_REMOVED lines=16> */
[C---:B-1----:R-:W-:Y:S08]  /*5fd0*/  HMMA.16816.F32.BF16 R8, R104.reuse, R128, R8 ;  /* 0x000000806808723c */ /* 0x042ff00000041808 */
[-C--:B------:R-:W-:Y:S08]  /*5fe0*/  HMMA.16816.F32.BF16 R12, R104, R130.reuse, R12 ;  /* 0x00000082680c723c */ /* 0x080ff0000004180c */
[C---:B------:R-:W-:Y:S01]  /*5ff0*/  FADD.FTZ R5, -R164.reuse, R5 ;  /* 0x00000005a4057221 */ /* 0x040fe20000010100 */
[C---:B------:R-:W-:Y:S03]  /*6000*/  HMMA.16816.F32.BF16 R16, R100.reuse, R130, R16 ;  /* 0x000000826410723c */ /* 0x040fe60000041810 */
[----:B------:R-:W-:Y:S02]  /*6010*/  FADD.FTZ R4, -R164, R4 ;  /* 0x00000004a4047221 */ /* 0x000fe40000010100 */
[----:B------:R-:W-:Y:S02]  /*6020*/  FADD.FTZ R7, -R159, R7 ;  /* 0x000000079f077221 */ /* 0x000fe40000010100 */
[----:B------:R-:W-:Y:S01]  /*6030*/  FADD.FTZ R9, -R111, R9 ;  /* 0x000000096f097221 */ /* 0x000fe20000010100 */
[-C--:B------:R-:W-:Y:S01]  /*6040*/  HMMA.16816.F32.BF16 R20, R100, R132.reuse, R20 ;  /* 0x000000846414723c */ /* 0x080fe20000041814 */
[----:B------:R-:W-:Y:S03]  /*6050*/  FMUL.FTZ R168, R168, R5 ;  /* 0x00000005a8a87220 */ /* 0x000fe60000410000 */
[----:B------:R-:W-:Y:S02]  /*6060*/  FMUL.FTZ R174, R174, R4 ;  /* 0x00000004aeae7220 */ /* 0x000fe40000410000 */
[----:B------:R-:W-:Y:S02]  /*6070*/  FADD.FTZ R6, -R159, R6 ;  /* 0x000000069f067221 */ /* 0x000fe40000010100 */
        /* <DEDUP_REMOVED lines=11> */
[C---:B------:R-:W-:Y:S02]  /*6130*/  FADD.FTZ R22, -R159.reuse, R22 ;  /* 0x000000169f167221 */ /* 0x040fe40000010100 */
[----:B------:R-:W-:Y:S02]  /*6140*/  FADD.FTZ R21, -R164, R21 ;  /* 0x00000015a4157221 */ /* 0x000fe40000010100 */
[----:B------:R-:W-:Y:S01]  /*6150*/  FADD.FTZ R23, -R159, R23 ;  /* 0x000000179f177221 */ /* 0x000fe20000010100 */
[-C--:B------:R-:W-:Y:S01]  /*6160*/  HMMA.16816.F32.BF16 R36, R100, R136.reuse, R36 ;  /* 0x000000886424723c */ /* 0x080fe20000041824 */
[----:B------:R-:W-:Y:S03]  /*6170*/  FMUL.FTZ R166, R166, R21 ;  /* 0x00000015a6a67220 */ /* 0x000fe60000410000 */
[----:B------:R-:W-:Y:S02]  /*6180*/  FADD.FTZ R21, -R110, R27 ;  /* 0x0000001b6e157221 */ /* 0x000fe40000010100 */
[C---:B------:R-:W-:Y:S02]  /*6190*/  FADD.FTZ R24, -R111.reuse, R24 ;  /* 0x000000186f187221 */ /* 0x040fe40000010100 */
        /* <DEDUP_REMOVED lines=15> */
[----:B------:R-:W-:Y:S03]  /*6290*/  FADD.FTZ R39, -R159, R39 ;  /* 0x000000279f277221 */ /* 0x000fe60000010100 */
[C---:B------:R-:W-:Y:S02]  /*62a0*/  FADD.FTZ R11, -R110.reuse, R11 ;  /* 0x0000000b6e0b7221 */ /* 0x040fe40000010100 */
[----:B------:R-:W-:Y:S02]  /*62b0*/  FMUL.FTZ R23, R239, R23 ;  /* 0x00000017ef177220 */ /* 0x000fe40000410000 */
[----:B------:R-:W-:Y:S01]  /*62c0*/  FADD.FTZ R33, -R110, R47 ;  /* 0x0000002f6e217221 */ /* 0x000fe20000010100 */
[C---:B------:R-:W-:Y:S03]  /*62d0*/  HMMA.16816.F32.BF16 R56, R104.reuse, R140, R56 ;  /* 0x0000008c6838723c */ /* 0x040fe60000041838 */
[----:B------:R-:W-:Y:S04]  /*62e0*/  FMUL.FTZ R33, R232, R33 ;  /* 0x00000021e8217220 */ /* 0x000fe80000410000 */
[C---:B------:R-:W-:Y:S01]  /*62f0*/  FADD.FTZ R50, -R159.reuse, R50 ;  /* 0x000000329f327221 */ /* 0x040fe20000010100 */
[-C--:B------:R-:W-:Y:S01]  /*6300*/  HMMA.16816.F32.BF16 R60, R104, R142.reuse, R60 ;  /* 0x0000008e683c723c */ /* 0x080fe2000004183c */
[----:B------:R-:W-:Y:S03]  /*6310*/  FADD.FTZ R51, -R159, R51 ;  /* 0x000000339f337221 */ /* 0x000fe60000010100 */
[C---:B------:R-:W-:Y:S02]  /*6320*/  FADD.FTZ R48, -R164.reuse, R48 ;  /* 0x00000030a4307221 */ /* 0x040fe40000010100 */
[C---:B------:R-:W-:Y:S01]  /*6330*/  FADD.FTZ R49, -R164.reuse, R49 ;  /* 0x00000031a4317221 */ /* 0x040fe20000010100 */
[----:B------:R-:W-:Y:S01]  /*6340*/  MOV R105, R161 ;  /* 0x000000a100697202 */ /* 0x000fe20000000f00 */
[C---:B------:R-:W-:Y:S01]  /*6350*/  FADD.FTZ R52, -R164.reuse, R52 ;  /* 0x00000034a4347221 */ /* 0x040fe20000010100 */
[----:B------:R-:W-:Y:S03]  /*6360*/  HMMA.16816.F32.BF16 R64, R100, R142, R64 ;  /* 0x0000008e6440723c */ /* 0x000fe60000041840 */
[----:B------:R-:W-:Y:S01]  /*6370*/  FADD.FTZ R53, -R164, R53 ;  /* 0x00000035a4357221 */ /* 0x000fe20000010100 */
[----:B------:R-:W-:Y:S01]  /*6380*/  MOV R106, R172 ;  /* 0x000000ac006a7202 */ /* 0x000fe20000000f00 */
[----:B------:R-:W-:Y:S01]  /*6390*/  FMUL.FTZ R172, R234, R20 ;  /* 0x00000014eaac7220 */ /* 0x000fe20000410000 */
[----:B------:R-:W-:Y:S01]  /*63a0*/  MOV R104, R109 ;  /* 0x0000006d00687202 */ /* 0x000fe20000000f00 */
[----:B------:R-:W-:Y:S01]  /*63b0*/  FMUL.FTZ R20, R243, R19 ;  /* 0x00000013f3147220 */ /* 0x000fe20000410000 */
[----:B------:R-:W-:Y:S01]  /*63c0*/  MOV R101, R167 ;  /* 0x000000a700657202 */ /* 0x000fe20000000f00 */
[----:B------:R-:W-:Y:S03]  /*63d0*/  FMUL.FTZ R167, R237, R17 ;  /* 0x00000011eda77220 */ /* 0x000fe60000410000 */
[C---:B------:R-:W-:Y:S01]  /*63e0*/  FADD.FTZ R19, -R111.reuse, R12 ;  /* 0x0000000c6f137221 */ /* 0x040fe20000010100 */
[----:B------:R-:W-:Y:S01]  /*63f0*/  MOV R237, R105 ;  /* 0x0000006900ed7202 */ /* 0x000fe20000000f00 */
[----:B------:R-:W-:Y:S01]  /*6400*/  FMUL.FTZ R105, R240, R22 ;  /* 0x00000016f0697220 */ /* 0x000fe20000410000 */
[----:B------:R-:W-:Y:S01]  /*6410*/  MOV R103, R171 ;  /* 0x000000ab00677202 */ /* 0x000fe20000000f00 */
[----:B------:R-:W-:Y:S01]  /*6420*/  FADD.FTZ R22, -R111, R25 ;  /* 0x000000196f167221 */ /* 0x000fe20000010100 */
[----:B------:R-:W-:Y:S01]  /*6430*/  MOV R102, R163 ;  /* 0x000000a300667202 */ /* 0x000fe20000000f00 */
[----:B------:R-:W-:Y:S01]  /*6440*/  FMUL.FTZ R12, R237, R9 ;  /* 0x00000009ed0c7220 */ /* 0x000fe20000410000 */
[----:B------:R-:W-:Y:S01]  /*6450*/  MOV R100, R170 ;  /* 0x000000aa00647202 */ /* 0x000fe20000000f00 */
[----:B------:R-:W-:Y:S01]  /*6460*/  FADD.FTZ R9, -R110, R26 ;  /* 0x0000001a6e097221 */ /* 0x000fe20000010100 */
[----:B------:R-:W-:Y:S01]  /*6470*/  MOV R107, R173 ;  /* 0x000000ad006b7202 */ /* 0x000fe20000000f00 */
[----:B------:R-:W-:Y:S01]  /*6480*/  FMUL.FTZ R25, R68, R15 ;  /* 0x0000000f44197220 */ /* 0x000fe20000410000 */
[----:B------:R-:W-:Y:S01]  /*6490*/  MOV R5, R102 ;  /* 0x0000006600057202 */ /* 0x000fe20000000f00 */
[----:B------:R-:W-:Y:S01]  /*64a0*/  FMUL.FTZ R9, R3, R9 ;  /* 0x0000000903097220 */ /* 0x000fe20000410000 */
[----:B------:R1:W5:Y:S01]  /*64b0*/  LDL.LU R68, [R1+0x58] ;  /* 0x0000580001447983 */ /* 0x0003620000300800 */
[----:B------:R-:W-:Y:S01]  /*64c0*/  FMUL.FTZ R173, R238, R16 ;  /* 0x00000010eead7220 */ /* 0x000fe20000410000 */
[----:B------:R-:W-:Y:S01]  /*64d0*/  MOV R238, R103 ;  /* 0x0000006700ee7202 */ /* 0x000fe20000000f00 */
[----:B------:R-:W-:Y:S01]  /*64e0*/  FADD.FTZ R64, -R164, R64 ;  /* 0x00000040a4407221 */ /* 0x000fe20000010100 */
[----:B------:R1:W5:Y:S01]  /*64f0*/  LDL.LU R3, [R1+0x54] ;  /* 0x0000540001037983 */ /* 0x0003620000300800 */
[----:B------:R-:W-:Y:S01]  /*6500*/  FMUL.FTZ R101, R101, R7 ;  /* 0x0000000765657220 */ /* 0x000fe20000410000 */
[----:B------:R-:W-:Y:S01]  /*6510*/  MOV R4, R100 ;  /* 0x0000006400047202 */ /* 0x000fe20000000f00 */
[----:B------:R-:W-:Y:S01]  /*6520*/  FADD.FTZ R7, -R110, R10 ;  /* 0x0000000a6e077221 */ /* 0x000fe20000010100 */
[----:B------:R1:W5:Y:S01]  /*6530*/  LDL.LU R2, [R1+0x50] ;  /* 0x0000500001027983 */ /* 0x0003620000300800 */
[----:B------:R-:W-:Y:S01]  /*6540*/  FMUL.FTZ R19, R238, R19 ;  /* 0x00000013ee137220 */ /* 0x000fe20000410000 */
[----:B------:R-:W-:Y:S01]  /*6550*/  MOV R17, R104 ;  /* 0x0000006800117202 */ /* 0x000fe20000000f00 */
[----:B------:R-:W-:Y:S01]  /*6560*/  FMUL.FTZ R170, R220, R36 ;  /* 0x00000024dcaa7220 */ /* 0x000fe20000410000 */
[----:B------:R-:W-:Y:S01]  /*6570*/  MOV R16, R106 ;  /* 0x0000006a00107202 */ /* 0x000fe20000000f00 */
[----:B------:R-:W-:Y:S01]  /*6580*/  FMUL.FTZ R106, R244, R18 ;  /* 0x00000012f46a7220 */ /* 0x000fe20000410000 */
[----:B------:R-:W-:Y:S01]  /*6590*/  MOV R238, R4 ;  /* 0x0000000400ee7202 */ /* 0x000fe20000000f00 */
[----:B------:R-:W-:Y:S01]  /*65a0*/  FMUL.FTZ R18, R5, R13 ;  /* 0x0000000d05127220 */ /* 0x000fe20000410000 */
[----:B------:R-:W-:Y:S01]  /*65b0*/  MOV R5, R0 ;  /* 0x0000000000057202 */ /* 0x000fe20000000f00 */
[----:B------:R-:W-:Y:S02]  /*65c0*/  FMUL.FTZ R163, R209, R37 ;  /* 0x00000025d1a37220 */ /* 0x000fe40000410000 */
        /* <DEDUP_REMOVED lines=19> */
[C---:B------:R-:W-:Y:S01]  /*6700*/  FADD.FTZ R51, -R111.reuse, R56 ;  /* 0x000000386f337221 */ /* 0x040fe20000010100 */
[----:B------:R-:W-:Y:S01]  /*6710*/  MOV R56, R193 ;  /* 0x000000c100387202 */ /* 0x000fe20000000f00 */
[C---:B------:R-:W-:Y:S01]  /*6720*/  FADD.FTZ R50, -R111.reuse, R57 ;  /* 0x000000396f327221 */ /* 0x040fe20000010100 */
[----:B------:R-:W-:Y:S01]  /*6730*/  MOV R57, R192 ;  /* 0x000000c000397202 */ /* 0x000fe20000000f00 */
        /* <DEDUP_REMOVED lines=46> */
[----:B-1----:R-:W-:Y:S01]  /*6a20*/  IMAD.MOV.U32 R11, RZ, RZ, c[0x0][0x190] ;  /* 0x00006400ff0b7624 */ /* 0x002fe200078e00ff */
        /* <DEDUP_REMOVED lines=32> */
.L_x_118:
[----:B-1----:R-:W-:Y:S01]  /*6c30*/  F2FP.BF16.PACK_AB R32, R168, R174 ;  /* 0x000000aea820723e */ /* 0x002fe200000010ff */
        /* <DEDUP_REMOVED lines=66> */
[----:B-----5:R-:W-:Y:S04]  /*7060*/  LDSM.16.MT88.4 R4, [R2+0x10000] ;  /* 0x010000000204783b */ /* 0x020fe80000004200 */
[----:B------:R-:W1:Y:S04]  /*7070*/  LDSM.16.MT88.4 R8, [R0+0x4000] ;  /* 0x004000000008783b */ /* 0x000e680000004200 */
[----:B------:R-:W3:Y:S04]  /*7080*/  LDSM.16.MT88.4 R12, [R2+0x14000] ;  /* 0x01400000020c783b */ /* 0x000ee80000004200 */
[----:B------:R-:W-:Y:S04]  /*7090*/  LDSM.16.MT88.4 R16, [R2+0x10800] ;  /* 0x010800000210783b */ /* 0x000fe80000004200 */
[----:B------:R-:W4:Y:S04]  /*70a0*/  LDSM.16.MT88.4 R20, [R0+0x4400] ;  /* 0x004400000014783b */ /* 0x000f280000004200 */
[----:B------:R-:W4:Y:S01]  /*70b0*/  LDSM.16.MT88.4 R24, [R2+0x14800] ;  /* 0x014800000218783b */ /* 0x000f220000004200 */
        /* <DEDUP_REMOVED lines=8> */
[C---:B------:R-:W-:Y:S08]  /*7140*/  HMMA.16816.F32.BF16 R72, R24.reuse, R20, R72 ;  /* 0x000000141848723c */ /* 0x040ff00000041848 */
        /* <DEDUP_REMOVED lines=67> */
.L_x_119:
[----:B------:R-:W2:Y:S01]  /*7580*/  LDL R54, [R1] ;  /* 0x0000000001367983 */ /* 0x000ea20000100800 */
[----:B------:R-:W-:Y:S01]  /*7590*/  IMAD.U32 R59, RZ, RZ, UR24 ;  /* 0x00000018ff3b7e24 */ /* 0x000fe2000f8e00ff */
[----:B------:R-:W-:Y:S01]  /*75a0*/  ULOP3.LUT UR9, UR5, 0x1, URZ, 0xc0, !UPT ;  /* 0x0000000105097892 */ /* 0x000fe2000f8ec03f */
[----:B------:R-:W-:Y:S01]  /*75b0*/  IMAD.U32 R58, RZ, RZ, UR23 ;  /* 0x00000017ff3a7e24 */ /* 0x000fe2000f8e00ff */
[----:B------:R-:W3:Y:S01]  /*75c0*/  LDL R53, [R1+0x18] ;  /* 0x0000180001357983 */ /* 0x000ee20000100800 */
[----:B------:R-:W-:Y:S01]  /*75d0*/  IMAD.U32 R55, RZ, RZ, UR20 ;  /* 0x00000014ff377e24 */ /* 0x000fe2000f8e00ff */
[----:B------:R-:W-:Y:S02]  /*75e0*/  UISETP.NE.U32.AND UP0, UPT, UR9, 0x1, UPT ;  /* 0x000000010900788c */ /* 0x000fe4000bf05070 */
[----:B------:R-:W-:Y:S01]  /*75f0*/  LDSM.16.M88.4 R16, [R147] ;  /* 0x000000009310783b */ /* 0x000fe20000000200 */
[----:B------:R-:W-:Y:S02]  /*7600*/  UISETP.GT.AND UP2, UPT, UR5, UR16, UPT ;  /* 0x000000100500728c */ /* 0x000fe4000bf44270 */
[----:B------:R-:W-:Y:S01]  /*7610*/  UIADD3 UR5, UR5, -0x1, URZ ;  /* 0xffffffff05057890 */ /* 0x000fe2000fffe03f */
[----:B------:R-:W4:Y:S04]  /*7620*/  LDSM.16.MT88.4 R20, [R0+0x6000] ;  /* 0x006000000014783b */ /* 0x000f280000004200 */
[----:B------:R-:W1:Y:S04]  /*7630*/  LDSM.16.M88.4 R12, [R147+0x2000] ;  /* 0x00200000930c783b */ /* 0x000e680000000200 */
[----:B------:R-:W-:Y:S04]  /*7640*/  LDSM.16.M88.4 R24, [R154] ;  /* 0x000000009a18783b */ /* 0x000fe80000000200 */
[----:B------:R-:W1:Y:S04]  /*7650*/  LDSM.16.MT88.4 R28, [R0+0x6400] ;  /* 0x00640000001c783b */ /* 0x000e680000004200 */
[----:B------:R-:W1:Y:S04]  /*7660*/  LDSM.16.M88.4 R32, [R157] ;  /* 0x000000009d20783b */ /* 0x000e680000000200 */
[----:B------:R-:W-:Y:S04]  /*7670*/  LDSM.16.M88.4 R36, [R149] ;  /* 0x000000009524783b */ /* 0x000fe80000000200 */
[----:B------:R-:W1:Y:S04]  /*7680*/  LDSM.16.MT88.4 R40, [R0+0x6800] ;  /* 0x006800000028783b */ /* 0x000e680000004200 */
[----:B------:R-:W1:Y:S04]  /*7690*/  LDSM.16.M88.4 R44, [R149+0x2000] ;  /* 0x00200000952c783b */ /* 0x000e680000000200 */
[----:B------:R-:W-:Y:S01]  /*76a0*/  LDSM.16.MT88.4 R48, [R0+0x6c00] ;  /* 0x006c00000030783b */ /* 0x000fe20000004200 */
[-C--:B-1--4-:R-:W-:Y:S08]  /*76b0*/  HMMA.16816.F32.BF16 R4, R16, R20.reuse, RZ ;  /* 0x000000141004723c */ /* 0x092ff000000418ff */
[C---:B------:R-:W-:Y:S08]  /*76c0*/  HMMA.16816.F32.BF16 R8, R12.reuse, R20, RZ ;  /* 0x000000140c08723c */ /* 0x040ff000000418ff */
[-C--:B------:R-:W-:Y:S08]  /*76d0*/  HMMA.16816.F32.BF16 R12, R12, R22.reuse, RZ ;  /* 0x000000160c0c723c */ /* 0x080ff000000418ff */
[----:B------:R-:W-:Y:S01]  /*76e0*/  HMMA.16816.F32.BF16 R16, R16, R22, RZ ;  /* 0x000000161010723c */ /* 0x000fe200000418ff */
[----:B------:R-:W1:Y:S07]  /*76f0*/  LDSM.16.M88.4 R20, [R148] ;  /* 0x000000009414783b */ /* 0x000e6e0000000200 */
[-C--:B------:R-:W-:Y:S08]  /*7700*/  HMMA.16816.F32.BF16 R4, R24, R28.reuse, R4 ;  /* 0x0000001c1804723c */ /* 0x080ff00000041804 */
[C---:B------:R-:W-:Y:S08]  /*7710*/  HMMA.16816.F32.BF16 R8, R32.reuse, R28, R8 ;  /* 0x0000001c2008723c */ /* 0x040ff00000041808 */
[-C--:B------:R-:W-:Y:S01]  /*7720*/  HMMA.16816.F32.BF16 R12, R32, R30.reuse, R12 ;  /* 0x0000001e200c723c */ /* 0x080fe2000004180c */
[----:B------:R-:W4:Y:S07]  /*7730*/  LDSM.16.M88.4 R32, [R148+0x2000] ;  /* 0x002000009420783b */ /* 0x000f2e0000000200 */
        /* <DEDUP_REMOVED lines=11> */
[C---:B----4-:R-:W-:Y:S08]  /*77f0*/  HMMA.16816.F32.BF16 R8, R32.reuse, R48, R8 ;  /* 0x000000302008723c */ /* 0x050ff00000041808 */
[-C--:B------:R-:W-:Y:S01]  /*7800*/  HMMA.16816.F32.BF16 R12, R32, R50.reuse, R12 ;  /* 0x00000032200c723c */ /* 0x080fe2000004180c */
[----:B------:R-:W1:Y:S07]  /*7810*/  LDSM.16.M88.4 R32, [R155] ;  /* 0x000000009b20783b */ /* 0x000e6e0000000200 */
        /* <DEDUP_REMOVED lines=15> */
[----:B----4-:R-:W-:Y:S04]  /*7910*/  IMAD.U32 R0, RZ, RZ, UR17 ;  /* 0x00000011ff007e24 */ /* 0x010fe8000f8e00ff */
[----:B------:R-:W-:Y:S07]  /*7920*/  HMMA.16816.F32.BF16 R16, R36, R42, R16 ;  /* 0x0000002a2410723c */ /* 0x000fee0000041810 */
[----:B------:R-:W-:Y:S01]  /*7930*/  IMAD.U32 R42, RZ, RZ, UR28 ;  /* 0x0000001cff2a7e24 */ /* 0x000fe2000f8e00ff */
[-C--:B------:R-:W-:Y:S01]  /*7940*/  HMMA.16816.F32.BF16 R4, R20, R48.reuse, R4 ;  /* 0x000000301404723c */ /* 0x080fe20000041804 */
[----:B------:R-:W-:Y:S03]  /*7950*/  IMAD.U32 R38, RZ, RZ, UR26 ;  /* 0x0000001aff267e24 */ /* 0x000fe6000f8e00ff */
[----:B------:R-:W-:Y:S04]  /*7960*/  IMAD.U32 R36, RZ, RZ, UR25 ;  /* 0x00000019ff247e24 */ /* 0x000fe8000f8e00ff */
[C---:B------:R-:W-:Y:S07]  /*7970*/  HMMA.16816.F32.BF16 R8, R44.reuse, R48, R8 ;  /* 0x000000302c08723c */ /* 0x040fee0000041808 */
        /* <DEDUP_REMOVED lines=9> */
[----:B------:R-:W-:Y:S01]  /*7a10*/  LEA R193, P0, R21, R56, 0x2 ;  /* 0x0000003815c17211 */ /* 0x000fe200078010ff */
[----:B------:R-:W-:Y:S02]  /*7a20*/  IMAD.U32 R23, RZ, RZ, UR30 ;  /* 0x0000001eff177e24 */ /* 0x000fe4000f8e00ff */
[C---:B-1----:R-:W-:Y:S01]  /*7a30*/  HMMA.16816.F32.BF16 R8, R32.reuse, R28, R8 ;  /* 0x0000001c2008723c */ /* 0x042fe20000041808 */
[----:B------:R-:W-:Y:S03]  /*7a40*/  IMAD.U32 R56, RZ, RZ, UR21 ;  /* 0x00000015ff387e24 */ /* 0x000fe6000f8e00ff */
        /* <DEDUP_REMOVED lines=9> */
[----:B--2---:R-:W-:Y:S01]  /*7ae0*/  @P1 IADD3 R20, P2, R54, UR12, RZ ;  /* 0x0000000c36141c10 */ /* 0x004fe2000ff5e0ff */
[----:B------:R-:W-:Y:S01]  /*7af0*/  IMAD.U32 R32, RZ, RZ, UR23 ;  /* 0x00000017ff207e24 */ /* 0x000fe2000f8e00ff */
[----:B------:R-:W-:Y:S01]  /*7b00*/  @UP3 UIADD3 UR12, UP1, UR12, -0x200, URZ ;  /* 0xfffffe000c0c3890 */ /* 0x000fe2000ff3e03f */
[----:B------:R-:W-:Y:S01]  /*7b10*/  IMAD.U32 R24, RZ, RZ, UR29 ;  /* 0x0000001dff187e24 */ /* 0x000fe2000f8e00ff */
[----:B---3--:R-:W-:Y:S01]  /*7b20*/  @P1 IADD3.X R21, R53, UR11, RZ, P2, !PT ;  /* 0x0000000b35151c10 */ /* 0x008fe200097fe4ff */
[----:B------:R-:W-:Y:S01]  /*7b30*/  IMAD.U32 R25, RZ, RZ, UR28 ;  /* 0x0000001cff197e24 */ /* 0x000fe2000f8e00ff */
[----:B------:R-:W-:Y:S02]  /*7b40*/  @UP3 UIADD3.X UR11, UR11, -0x1, URZ, UP1, !UPT ;  /* 0xffffffff0b0b3890 */ /* 0x000fe40008ffe43f */
[----:B------:R-:W-:Y:S01]  /*7b50*/  IMAD.U32 R27, RZ, RZ, UR27 ;  /* 0x0000001bff1b7e24 */ /* 0x000fe2000f8e00ff */
[----:B------:R1:W5:Y:S01]  /*7b60*/  @P1 LDG.E R249, [R20.64] ;  /* 0x0000000614f91981 */ /* 0x000362000c1e1900 */
[----:B------:R-:W-:Y:S02]  /*7b70*/  IMAD.U32 R31, RZ, RZ, UR26 ;  /* 0x0000001aff1f7e24 */ /* 0x000fe4000f8e00ff */
[----:B------:R-:W-:Y:S01]  /*7b80*/  IMAD.U32 R30, RZ, RZ, UR22 ;  /* 0x00000016ff1e7e24 */ /* 0x000fe2000f8e00ff */
[----:B------:R1:W5:Y:S01]  /*7b90*/  @P1 LDG.E R250, [R20.64+0x20] ;  /* 0x0000200614fa1981 */ /* 0x000362000c1e1900 */
[----:B------:R-:W-:Y:S02]  /*7ba0*/  IMAD.U32 R33, RZ, RZ, UR18 ;  /* 0x00000012ff217e24 */ /* 0x000fe4000f8e00ff */
[----:B------:R-:W-:Y:S01]  /*7bb0*/  IMAD.U32 R26, RZ, RZ, UR20 ;  /* 0x00000014ff1a7e24 */ /* 0x000fe2000f8e00ff */
[----:B------:R1:W5:Y:S01]  /*7bc0*/  @P1 LDG.E R247, [R20.64+0x100] ;  /* 0x0001000614f71981 */ /* 0x000362000c1e1900 */
[----:B------:R-:W-:Y:S02]  /*7bd0*/  IMAD.U32 R54, RZ, RZ, UR19 ;  /* 0x00000013ff367e24 */ /* 0x000fe4000f8e00ff */
[----:B------:R-:W-:Y:S01]  /*7be0*/  IMAD.U32 R53, RZ, RZ, UR18 ;  /* 0x00000012ff357e24 */ /* 0x000fe2000f8e00ff */
[----:B------:R1:W5:Y:S02]  /*7bf0*/  @P1 LDG.E R248, [R20.64+0x120] ;  /* 0x0001200614f81981 */ /* 0x000364000c1e1900 */
        /* <DEDUP_REMOVED lines=185> */
.L_x_121:
        /* <DEDUP_REMOVED lines=10> */
[----:B------:R-:W-:Y:S02]  /*8830*/  ULDC.64 UR12, c[0x0][0x390] ;  /* 0x0000e400000c7ab9 */ /* 0x000fe40000000a00 */
[----:B------:R-:W-:-:S02]  /*8840*/  UIMAD UR9, UR33, UR5, UR9 ;  /* 0x00000005210972a4 */ /* 0x000fc4000f8e0209 */
[----:B------:R-:W-:-:S04]  /*8850*/  UIMAD UR5, UR11, UR12, URZ ;  /* 0x0000000c0b0572a4 */ /* 0x000fc8000f8e023f */
[----:B------:R-:W-:Y:S02]  /*8860*/  UIMAD UR13, UR46, UR13, UR5 ;  /* 0x0000000d2e0d72a4 */ /* 0x000fe4000f8e0205 */
[----:B------:R-:W-:-:S04]  /*8870*/  UIMAD.WIDE.U32 UR4, UR33, UR4, URZ ;  /* 0x00000004210472a5 */ /* 0x000fc8000f8e003f */
[----:B------:R-:W-:-:S04]  /*8880*/  UIADD3 UR5, UR5, UR9, URZ ;  /* 0x0000000905057290 */ /* 0x000fc8000fffe03f */
[----:B------:R-:W-:-:S04]  /*8890*/  UIMAD.WIDE.U32 UR4, UR46, UR12, UR4 ;  /* 0x0000000c2e0472a5 */ /* 0x000fc8000f8e0004 */
[----:B------:R-:W-:-:S03]  /*88a0*/  UIADD3 UR11, UR5, UR13, URZ ;  /* 0x0000000d050b7290 */ /* 0x000fc6000fffe03f */
[----:B------:R-:W-:Y:S02]  /*88b0*/  UMOV UR9, UR4 ;  /* 0x0000000400097c82 */ /* 0x000fe40008000000 */
.L_x_122:
[----:B------:R-:W-:Y:S01]  /*88c0*/  BAR.SYNC.DEFER_BLOCKING 0x0 ;  /* 0x0000000000007b1d */ /* 0x000fe20000010000 */
[----:B------:R-:W-:Y:S01]  /*88d0*/  USHF.L.U32 UR4, UR10, 0x7, URZ ;  /* 0x000000070a047899 */ /* 0x000fe2000800063f */
[--C-:B-1----:R-:W-:Y:S01]  /*88e0*/  SHF.R.S32.HI R5, RZ, 0x1f, R228.reuse ;  /* 0x0000001fff057819 */ /* 0x102fe200000114e4 */
[----:B------:R-:W-:Y:S01]  /*88f0*/  IMAD.MOV.U32 R4, RZ, RZ, R228 ;  /* 0x000000ffff047224 */ /* 0x000fe200078e00e4 */
[----:B------:R-:W-:Y:S01]  /*8900*/  UIMAD UR8, UR10, -0x80, UR8 ;  /* 0xffffff800a0878a4 */ /* 0x000fe2000f8e0208 */
[----:B------:R-:W-:Y:S01]  /*8910*/  ISETP.GE.AND P1, PT, R228, c[0x0][0x220], PT ;  /* 0x00008800e4007a0c */ /* 0x000fe20003f26270 */
[----:B------:R-:W1:Y:S01]  /*8920*/  S2R R14, SR_TID.X ;  /* 0x00000000000e7919 */ /* 0x000e620000002100 */
[----:B------:R-:W-:Y:S01]  /*8930*/  USHF.R.S32.HI UR5, URZ, 0x1f, UR4 ;  /* 0x0000001f3f057899 */ /* 0x000fe20008011404 */
[----:B------:R-:W-:Y:S01]  /*8940*/  IMAD.U32 R12, RZ, RZ, UR4 ;  /* 0x00000004ff0c7e24 */ /* 0x000fe2000f8e00ff */
[----:B------:R-:W-:Y:S01]  /*8950*/  ULDC.64 UR12, c[0x0][0x3a0] ;  /* 0x0000e800000c7ab9 */ /* 0x000fe20000000a00 */
[----:B------:R-:W2:Y:S01]  /*8960*/  S2R R15, SR_TID.X ;  /* 0x00000000000f7919 */ /* 0x000ea20000002100 */
[----:B------:R-:W-:Y:S01]  /*8970*/  UIMAD UR12, UR5, UR12, URZ ;  /* 0x0000000c050c72a4 */ /* 0x000fe2000f8e023f */
[----:B------:R-:W-:Y:S01]  /*8980*/  IMAD.WIDE.U32 R6, R12, c[0x0][0x3a0], R4 ;  /* 0x0000e8000c067a25 */ /* 0x000fe200078e0004 */
[----:B------:R-:W-:Y:S01]  /*8990*/  USHF.R.S32.HI UR16, URZ, 0x1f, UR51 ;  /* 0x0000001f3f107899 */ /* 0x000fe20008011433 */
[----:B------:R-:W-:Y:S01]  /*89a0*/  BSSY B0, `(.L_x_123) ;  /* 0x000001e000007945 */ /* 0x000fe20003800000 */
[----:B------:R-:W-:-:S02]  /*89b0*/  UIMAD UR12, UR4, UR13, UR12 ;  /* 0x0000000d040c72a4 */ /* 0x000fc4000f8e020c */
[----:B------:R-:W-:-:S04]  /*89c0*/  IADD3 R6, P0, R6, UR14, RZ ;  /* 0x0000000e06067c10 */ /* 0x000fc8000ff1e0ff */
[----:B------:R-:W-:Y:S01]  /*89d0*/  IMAD.U32 R0, RZ, RZ, UR12 ;  /* 0x0000000cff007e24 */ /* 0x000fe2000f8e00ff */
[----:B------:R-:W-:Y:S01]  /*89e0*/  ULDC.64 UR12, c[0x0][0x3b8] ;  /* 0x0000ee00000c7ab9 */ /* 0x000fe20000000a00 */
[----:B------:R3:W4:Y:S01]  /*89f0*/  LDS.128 R16, [R52+0x7000] ;  /* 0x0070000034107984 */ /* 0x0007220000000c00 */
[----:B------:R-:W-:Y:S02]  /*8a00*/  UIMAD UR12, UR16, UR12, URZ ;  /* 0x0000000c100c72a4 */ /* 0x000fe4000f8e023f */
[----:B------:R-:W-:Y:S01]  /*8a10*/  IADD3.X R7, R7, UR15, R0, P0, !PT ;  /* 0x0000000f07077c10 */ /* 0x000fe200087fe400 */
[----:B------:R-:W-:Y:S01]  /*8a20*/  IMAD.U32 R0, RZ, RZ, UR51 ;  /* 0x00000033ff007e24 */ /* 0x000fe2000f8e00ff */
[----:B------:R3:W3:Y:S01]  /*8a30*/  LDS.128 R20, [R52+0x8000] ;  /* 0x0080000034147984 */ /* 0x0006e20000000c00 */
[----:B------:R-:W-:Y:S01]  /*8a40*/  UIMAD UR12, UR51, UR13, UR12 ;  /* 0x0000000d330c72a4 */ /* 0x000fe2000f8e020c */
[----:B-1----:R-:W-:Y:S01]  /*8a50*/  SHF.R.S32.HI R14, RZ, 0x1f, R14 ;  /* 0x0000001fff0e7819 */ /* 0x002fe2000001140e */
[----:B------:R-:W-:Y:S01]  /*8a60*/  IMAD.WIDE.U32 R6, R0, c[0x0][0x3b8], R6 ;  /* 0x0000ee0000067a25 */ /* 0x000fe200078e0006 */
[----:B------:R1:W1:Y:S02]  /*8a70*/  LDS.128 R24, [R52+0x9000] ;  /* 0x0090000034187984 */ /* 0x0002640000000c00 */
[----:B--2---:R-:W-:-:S02]  /*8a80*/  LEA.HI R14, R14, R15, RZ, 0x2 ;  /* 0x0000000f0e0e7211 */ /* 0x004fc400078f10ff */
[----:B------:R-:W-:Y:S02]  /*8a90*/  IADD3 R3, R7, UR12, RZ ;  /* 0x0000000c07037c10 */ /* 0x000fe4000fffe0ff */
[----:B------:R-:W-:-:S04]  /*8aa0*/  SHF.R.S32.HI R14, RZ, 0x2, R14 ;  /* 0x00000002ff0e7819 */ /* 0x000fc8000001140e */
[----:B------:R-:W-:Y:S02]  /*8ab0*/  ISETP.GE.OR P2, PT, R14, UR8, P1 ;  /* 0x000000080e007c0c */ /* 0x000fe40008f46670 */
[----:B------:R-:W-:-:S11]  /*8ac0*/  SHF.R.S32.HI R13, RZ, 0x1f, R14 ;  /* 0x0000001fff0d7819 */ /* 0x000fd6000001140e */
[----:B------:R-:W-:Y:S05]  /*8ad0*/  @P2 BRA `(.L_x_124) ;  /* 0x000000a000002947 */ /* 0x000fea0003800000 */
[----:B-1-3--:R-:W1:Y:S01]  /*8ae0*/  LDS.128 R52, [R52+0x6000] ;  /* 0x0060000034347984 */ /* 0x00ae620000000c00 */
        /* <DEDUP_REMOVED lines=9> */
.L_x_124:
[----:B------:R-:W-:Y:S05]  /*8b80*/  BSYNC B0 ;  /* 0x0000000000007941 */ /* 0x000fea0003800000 */
.L_x_123:
        /* <DEDUP_REMOVED lines=13> */
[----:B----4-:R1:W-:Y:S02]  /*8c60*/  STG.E.128 [R6.64], R16 ;  /* 0x0000001006007986 */ /* 0x0103e4000c101d06 */
.L_x_126:
[----:B------:R-:W-:Y:S05]  /*8c70*/  BSYNC B0 ;  /* 0x0000000000007941 */ /* 0x000fea0003800000 */
.L_x_125:
        /* <DEDUP_REMOVED lines=25> */
.L_x_128:
[----:B------:R-:W-:Y:S05]  /*8e10*/  BSYNC B0 ;  /* 0x0000000000007941 */ /* 0x000fea0003800000 */
.L_x_127:
        /* <DEDUP_REMOVED lines=10> */
[----:B------:R1:W-:Y:S02]  /*8ec0*/  STG.E.128 [R4.64], R24 ;  /* 0x0000001804007986 */ /* 0x0003e4000c101d06 */
.L_x_101:
[----:B------:R-:W-:Y:S05]  /*8ed0*/  BSYNC B1 ;  /* 0x0000000000017941 */ /* 0x000fea0003800000 */
.L_x_87:
        /* <DEDUP_REMOVED lines=11> */
.L_x_129:
[----:B------:R-:W-:Y:S05]  /*8f90*/  EXIT ;  /* 0x000000000000794d */ /* 0x000fea0003800000 */
.L_x_131:
        /* <DEDUP_REMOVED lines=14> */
.L_x_687:


//--------------------- .text._ZN5flash27flash_bwd_convert_dq_kernelI23Flash_bwd_kernel_traitsILi32ELi128ELi128ELi8ELi4ELi4ELi4ELb1ELb0EN7cutlass10bfloat16_tE19Flash_kernel_traitsILi32ELi128ELi128ELi8ES3_EEEEvNS_16Flash_bwd_paramsEi --------------------------
	.section	.text._ZN5flash27flash_bwd_convert_dq_kernelI23Flash_bwd_kernel_traitsILi32ELi128ELi128ELi8ELi4ELi4ELi4ELb1ELb0EN7cutlass10bfloat16_tE19Flash_kernel_traitsILi32ELi128ELi128ELi8ES3_EEEEvNS_16Flash_bwd_paramsEi,"ax",@progbits
	.sectioninfo	@"SHI_REGISTERS=48"
	.align	128
        .global         _ZN5flash27flash_bwd_convert_dq_kernelI23Flash_bwd_kernel_traitsILi32ELi128ELi128ELi8ELi4ELi4ELi4ELb1ELb0EN7cutlass10bfloat16_tE19Flash_kernel_traitsILi32ELi128ELi128ELi8ES3_EEEEvNS_16Flash_bwd_paramsEi
        .type           _ZN5flash27flash_bwd_convert_dq_kernelI23Flash_bwd_kernel_traitsILi32ELi128ELi128ELi8ELi4ELi4ELi4ELb1ELb0EN7cutlass10bfloat16_tE19Flash_kernel_traitsILi32ELi128ELi128ELi8ES3_EEEEvNS_16Flash_bwd_paramsEi,@function
        .size           _ZN5flash27flash_bwd_convert_dq_kernelI23Flash_bwd_kernel_traitsILi32ELi128ELi128ELi8ELi4ELi4ELi4ELb1ELb0EN7cutlass10bfloat16_tE19Flash_kernel_traitsILi32ELi128ELi128ELi8ES3_EEEEvNS_16Flash_bwd_paramsEi,(.L_x_688 - _ZN5flash27flash_bwd_convert_dq_kernelI23Flash_bwd_kernel_traitsILi32ELi128ELi128ELi8ELi4ELi4ELi4ELb1ELb0EN7cutlass10bfloat16_tE19Flash_kernel_traitsILi32ELi128ELi128ELi8ES3_EEEEvNS_16Flash_bwd_paramsEi)
        .other          _ZN5flash27flash_bwd_convert_dq_kernelI23Flash_bwd_kernel_traitsILi32ELi128ELi128ELi8ELi4ELi4ELi4ELb1ELb0EN7cutlass10bfloat16_tE19Flash_kernel_traitsILi32ELi128ELi128ELi8ES3_EEEEvNS_16Flash_bwd_paramsEi,@"STO_CUDA_ENTRY STV_DEFAULT"
_ZN5flash27flash_bwd_convert_dq_kernelI23Flash_bwd_kernel_traitsILi32ELi128ELi128ELi8ELi4ELi4ELi4ELb1ELb0EN7cutlass10bfloat16_tE19Flash_kernel_traitsILi32ELi128ELi128ELi8ES3_EEEEvNS_16Flash_bwd_paramsEi:
.text._ZN5flash27flash_bwd_convert_dq_kernelI23Flash_bwd_kernel_traitsILi32ELi128ELi128ELi8ELi4ELi4ELi4ELb1ELb0EN7cutlass10bfloat16_tE19Flash_kernel_traitsILi32ELi128ELi128ELi8ES3_EEEEvNS_16Flash_bwd_paramsEi:
[----:B------:R-:W-:Y:S02]  /*0000*/  MOV R1, c[0x0][0x28] ;  /* 0x00000a0000017a02 */ /* 0x000fe40000000f00 */
[----:B------:R-:W0:Y:S01]  /*0010*/  S2R R9, SR_CTAID.Y ;  /* 0x0000000000097919 */ /* 0x000e220000002600 */
[----:B------:R-:W-:Y:S01]  /*0020*/  ISETP.NE.U32.AND P0, PT, RZ, c[0x0][0x240], PT ;  /* 0x00009000ff007a0c */ /* 0x000fe20003f05070 */
[----:B------:R-:W-:Y:S01]  /*0030*/  HFMA2.MMA R4, -RZ, RZ, 0, 2.384185791015625e-07 ;  /* 0x00000004ff047435 */ /* 0x000fe200000001ff */
[----:B------:R-:W-:Y:S01]  /*0040*/  MOV R13, 0xffffffff ;  /* 0xffffffff000d7802 */ /* 0x000fe20000000f00 */
[----:B------:R-:W-:Y:S01]  /*0050*/  ULDC.64 UR4, c[0x0][0x118] ;  /* 0x0000460000047ab9 */ /* 0x000fe20000000a00 */
[----:B------:R-:W-:-:S07]  /*0060*/  ISETP.NE.AND.EX P0, PT, RZ, c[0x0][0x244], PT, P0 ;  /* 0x00009100ff007a0c */ /* 0x000fce0003f05300 */
[----:B0-----:R-:W-:-:S06]  /*0070*/  IMAD.WIDE R4, R9, R4, c[0x0][0x240] ;  /* 0x0000900009047625 */ /* 0x001fcc00078e0204 */
[----:B------:R-:W2:Y:S04]  /*0080*/  @P0 LDG.E R13, [R4.64] ;  /* 0x00000004040d0981 */ /* 0x000ea8000c1e1900 */
[----:B------:R-:W2:Y:S04]  /*0090*/  @P0 LDG.E R2, [R4.64+0x4] ;  /* 0x0000040404020981 */ /* 0x000ea8000c1e1900 */
[----:B------:R-:W0:Y:S01]  /*00a0*/  S2R R0, SR_CTAID.X ;  /* 0x0000000000007919 */ /* 0x000e220000002500 */
[----:B--2---:R-:W-:Y:S02]  /*00b0*/  @P0 IADD3 R3, R2, -R13, RZ ;  /* 0x8000000d02030210 */ /* 0x004fe40007ffe0ff */
[----:B0-----:R-:W-:-:S02]  /*00c0*/  SHF.L.U32 R2, R0, 0x7, RZ ;  /* 0x0000000700027819 */ /* 0x001fc400000006ff */
[----:B------:R-:W-:-:S04]  /*00d0*/  @!P0 MOV R3, c[0x0][0x214] ;  /* 0x0000850000038a02 */ /* 0x000fc80000000f00 */
[----:B------:R-:W-:-:S13]  /*00e0*/  ISETP.GT.AND P1, PT, R3, R2, PT ;  /* 0x000000020300720c */ /* 0x000fda0003f24270 */
[----:B------:R-:W-:Y:S05]  /*00f0*/  @!P1 EXIT ;  /* 0x000000000000994d */ /* 0x000fea0003800000 */
[----:B------:R-:W-:Y:S01]  /*0100*/  ISETP.NE.AND P1, PT, R13, -0x1, PT ;  /* 0xffffffff0d00780c */ /* 0x000fe20003f25270 */
[----:B------:R-:W0:Y:S01]  /*0110*/  S2R R7, SR_TID.X ;  /* 0x0000000000077919 */ /* 0x000e220000002100 */
[----:B------:R-:W-:Y:S01]  /*0120*/  MOV R16, c[0x0][0x1c0] ;  /* 0x0000700000107a02 */ /* 0x000fe20000000f00 */
[----:B------:R-:W-:Y:S01]  /*0130*/  IMAD.WIDE R20, R9, c[0x0][0x224], RZ ;  /* 0x0000890009147a25 */ /* 0x000fe200078e02ff */
[----:B------:R-:W-:Y:S01]  /*0140*/  MOV R22, c[0x0][0x22c] ;  /* 0x00008b0000167a02 */ /* 0x000fe20000000f00 */
[----:B------:R-:W-:Y:S01]  /*0150*/  CS2R R34, SRZ ;  /* 0x0000000000227805 */ /* 0x000fe2000001ff00 */
[----:B------:R-:W-:Y:S01]  /*0160*/  SHF.R.S32.HI R5, RZ, 0x1f, R16 ;  /* 0x0000001fff057819 */ /* 0x000fe20000011410 */
[----:B------:R-:W-:Y:S01]  /*0170*/  IMAD R8, R21, c[0x0][0x1c0], RZ ;  /* 0x0000700015087a24 */ /* 0x000fe200078e02ff */
[----:B------:R-:W-:Y:S01]  /*0180*/  MOV R23, RZ ;  /* 0x000000ff00177202 */ /* 0x000fe20000000f00 */
[----:B------:R-:W-:Y:S01]  /*0190*/  IMAD.WIDE R14, R9, 0x80, RZ ;  /* 0x00000080090e7825 */ /* 0x000fe200078e02ff */
[----:B------:R-:W-:Y:S01]  /*01a0*/  CS2R R32, SRZ ;  /* 0x0000000000207805 */ /* 0x000fe2000001ff00 */
[----:B------:R-:W-:Y:S01]  /*01b0*/  CS2R R30, SRZ ;  /* 0x00000000001e7805 */ /* 0x000fe2000001ff00 */
[----:B------:R-:W-:Y:S01]  /*01c0*/  CS2R R36, SRZ ;  /* 0x0000000000247805 */ /* 0x000fe2000001ff00 */
[----:B------:R-:W-:Y:S01]  /*01d0*/  @P1 IMAD.WIDE.U32 R10, R13, c[0x0][0x398], RZ ;  /* 0x0000e6000d0a1a25 */ /* 0x000fe200078e00ff */
[----:B------:R-:W-:Y:S01]  /*01e0*/  SEL R19, R14, RZ, P0 ;  /* 0x000000ff0e137207 */ /* 0x000fe20000000000 */
[----:B------:R-:W-:Y:S01]  /*01f0*/  CS2R R38, SRZ ;  /* 0x0000000000267805 */ /* 0x000fe2000001ff00 */
[----:B------:R-:W-:Y:S01]  /*0200*/  SEL R14, R15, RZ, P0 ;  /* 0x000000ff0f0e7207 */ /* 0x000fe20000000000 */
[----:B------:R-:W-:Y:S01]  /*0210*/  @P1 IMAD R4, R13, c[0x0][0x39c], R11 ;  /* 0x0000e7000d041a24 */ /* 0x000fe200078e020b */
[----:B------:R-:W-:Y:S01]  /*0220*/  @P1 MOV R6, R10 ;  /* 0x0000000a00061202 */ /* 0x000fe20000000f00 */
[C---:B------:R-:W-:Y:S01]  /*0230*/  IMAD R11, R20.reuse, R5, R8 ;  /* 0x00000005140b7224 */ /* 0x040fe200078e0208 */
[----:B------:R-:W-:Y:S01]  /*0240*/  @!P1 MOV R13, 0xffffffff ;  /* 0xffffffff000d9802 */ /* 0x000fe20000000f00 */
[----:B------:R-:W-:Y:S01]  /*0250*/  IMAD.WIDE.U32 R20, R20, c[0x0][0x1c0], RZ ;  /* 0x0000700014147a25 */ /* 0x000fe200078e00ff */
[----:B------:R-:W1:Y:S01]  /*0260*/  S2R R5, SR_CTAID.Z ;  /* 0x0000000000057919 */ /* 0x000e620000002700 */
[----:B------:R-:W-:-:S02]  /*0270*/  SHF.R.S32.HI R15, RZ, 0x1f, R22 ;  /* 0x0000001fff0f7819 */ /* 0x000fc40000011416 */
[----:B0-----:R-:W-:Y:S02]  /*0280*/  SHF.R.S32.HI R8, RZ, 0x1f, R7 ;  /* 0x0000001fff087819 */ /* 0x001fe40000011407 */
[----:B------:R-:W-:Y:S01]  /*0290*/  IADD3 R12, R21, R11, RZ ;  /* 0x0000000b150c7210 */ /* 0x000fe20007ffe0ff */
[----:B------:R-:W-:Y:S01]  /*02a0*/  IMAD.WIDE R10, R16, c[0x0][0x22c], RZ ;  /* 0x00008b00100a7a25 */ /* 0x000fe200078e02ff */
[----:B------:R-:W-:Y:S02]  /*02b0*/  LEA.HI R25, R8, R7, RZ, 0x5 ;  /* 0x0000000708197211 */ /* 0x000fe400078f28ff */
[----:B------:R-:W-:Y:S01]  /*02c0*/  MOV R40, RZ ;  /* 0x000000ff00287202 */ /* 0x000fe20000000f00 */
[----:B------:R-:W-:Y:S01]  /*02d0*/  IMAD R18, R12, c[0x0][0x22c], RZ ;  /* 0x00008b000c127a24 */ /* 0x000fe200078e02ff */
[--C-:B------:R-:W-:Y:S01]  /*02e0*/  SHF.R.S32.HI R27, RZ, 0x5, R25.reuse ;  /* 0x00000005ff1b7819 */ /* 0x100fe20000011419 */
[----:B------:R-:W-:Y:S01]  /*02f0*/  IMAD R21, R11, R13, RZ ;  /* 0x0000000d0b157224 */ /* 0x000fe200078e02ff */
[----:B------:R-:W-:Y:S01]  /*0300*/  SHF.R.S32.HI R26, RZ, 0x1f, R25 ;  /* 0x0000001fff1a7819 */ /* 0x000fe20000011419 */
[----:B------:R-:W-:-:S03]  /*0310*/  IMAD.WIDE.U32 R16, R20, c[0x0][0x22c], RZ ;  /* 0x00008b0014107a25 */ /* 0x000fc600078e00ff */
[----:B------:R-:W-:Y:S01]  /*0320*/  LEA.HI R26, R26, R27, RZ, 0x2 ;  /* 0x0000001b1a1a7211 */ /* 0x000fe200078f10ff */
[----:B------:R-:W-:Y:S01]  /*0330*/  IMAD R15, R15, R20, R18 ;  /* 0x000000140f0f7224 */ /* 0x000fe200078e0212 */
[----:B------:R-:W-:Y:S01]  /*0340*/  LEA.HI R20, R8, R7, RZ, 0x3 ;  /* 0x0000000708147211 */ /* 0x000fe200078f18ff */
[----:B------:R-:W-:Y:S01]  /*0350*/  IMAD.WIDE.U32 R12, R10, R13, RZ ;  /* 0x0000000d0a0c7225 */ /* 0x000fe200078e00ff */
[----:B------:R-:W-:Y:S02]  /*0360*/  LOP3.LUT R26, R26, 0x7ffffc, RZ, 0xc0, !PT ;  /* 0x007ffffc1a1a7812 */ /* 0x000fe400078ec0ff */
[----:B------:R-:W-:Y:S01]  /*0370*/  IADD3 R15, R17, R15, RZ ;  /* 0x0000000f110f7210 */ /* 0x000fe20007ffe0ff */
[----:B------:R-:W-:Y:S01]  /*0380*/  IMAD R21, R10, R23, R21 ;  /* 0x000000170a157224 */ /* 0x000fe200078e0215 */
[CC--:B------:R-:W-:Y:S02]  /*0390*/  LEA.HI R23, R8.reuse, R7.reuse, RZ, 0x2 ;  /* 0x0000000708177211 */ /* 0x0c0fe400078f10ff */
[----:B------:R-:W-:Y:S01]  /*03a0*/  LEA.HI R17, R8, R7, RZ, 0x7 ;  /* 0x0000000708117211 */ /* 0x000fe200078f38ff */
[----:B------:R-:W-:Y:S01]  /*03b0*/  @P1 IMAD.IADD R15, R13, 0x1, R21 ;  /* 0x000000010d0f1824 */ /* 0x000fe200078e0215 */
[--C-:B------:R-:W-:Y:S01]  /*03c0*/  SHF.R.S32.HI R13, RZ, 0x1f, R23.reuse ;  /* 0x0000001fff0d7819 */ /* 0x100fe20000011417 */
[----:B-1----:R-:W-:Y:S01]  /*03d0*/  IMAD R21, R5, c[0x0][0x22c], RZ ;  /* 0x00008b0005157a24 */ /* 0x002fe200078e02ff */
[----:B------:R-:W-:-:S02]  /*03e0*/  SHF.R.S32.HI R8, RZ, 0x2, R23 ;  /* 0x00000002ff087819 */ /* 0x000fc40000011417 */
[----:B------:R-:W-:Y:S02]  /*03f0*/  SEL R18, R16, R12, !P1 ;  /* 0x0000000c10127207 */ /* 0x000fe40004800000 */
[----:B------:R-:W-:Y:S02]  /*0400*/  LEA.HI R24, R13, R8, RZ, 0x3 ;  /* 0x000000080d187211 */ /* 0x000fe400078f18ff */
[----:B------:R-:W-:Y:S02]  /*0410*/  LOP3.LUT R16, R23, 0xfffffffc, RZ, 0xc0, !PT ;  /* 0xfffffffc17107812 */ /* 0x000fe400078ec0ff */
[----:B------:R-:W-:Y:S02]  /*0420*/  LOP3.LUT R12, R25, 0xffffffe0, RZ, 0xc0, !PT ;  /* 0xffffffe0190c7812 */ /* 0x000fe400078ec0ff */
[----:B------:R-:W-:Y:S02]  /*0430*/  IADD3 R13, P0, R2, R19, RZ ;  /* 0x00000013020d7210 */ /* 0x000fe40007f1e0ff */
[----:B------:R-:W-:-:S02]  /*0440*/  LOP3.LUT R19, R24, 0xfffffff8, RZ, 0xc0, !PT ;  /* 0xfffffff818137812 */ /* 0x000fc400078ec0ff */
[-C--:B------:R-:W-:Y:S02]  /*0450*/  IADD3 R16, -R16, R7.reuse, RZ ;  /* 0x0000000710107210 */ /* 0x080fe40007ffe1ff */
[----:B------:R-:W-:Y:S01]  /*0460*/  IADD3 R28, -R12, R7, RZ ;  /* 0x000000070c1c7210 */ /* 0x000fe20007ffe1ff */
[----:B------:R-:W-:Y:S01]  /*0470*/  IMAD R12, R22, c[0x0][0x1c0], RZ ;  /* 0x00007000160c7a24 */ /* 0x000fe200078e02ff */
[----:B------:R-:W-:Y:S02]  /*0480*/  SHF.R.S32.HI R7, RZ, 0x1f, R2 ;  /* 0x0000001fff077819 */ /* 0x000fe40000011402 */
[----:B------:R-:W-:Y:S02]  /*0490*/  LEA.HI R24, R23, R8, RZ, 0x1 ;  /* 0x0000000817187211 */ /* 0x000fe400078f08ff */
[----:B------:R-:W-:Y:S02]  /*04a0*/  IADD3 R23, R8, -R19, RZ ;  /* 0x8000001308177210 */ /* 0x000fe40007ffe0ff */
[----:B------:R-:W-:-:S02]  /*04b0*/  IADD3.X R29, R7, R14, RZ, P0, !PT ;  /* 0x0000000e071d7210 */ /* 0x000fc400007fe4ff */
[----:B------:R-:W-:Y:S02]  /*04c0*/  LOP3.LUT R19, R24, 0x7fffffe, RZ, 0xc0, !PT ;  /* 0x07fffffe18137812 */ /* 0x000fe400078ec0ff */
[----:B------:R-:W-:Y:S01]  /*04d0*/  IADD3 R14, P0, R21, R18, RZ ;  /* 0x00000012150e7210 */ /* 0x000fe20007f1e0ff */
[----:B------:R-:W-:Y:S01]  /*04e0*/  IMAD R29, R29, R10, RZ ;  /* 0x0000000a1d1d7224 */ /* 0x000fe200078e02ff */
[----:B------:R-:W-:Y:S02]  /*04f0*/  LEA.HI R24, R23, R23, RZ, 0x1 ;  /* 0x0000001717187211 */ /* 0x000fe400078f08ff */
[----:B------:R-:W-:Y:S02]  /*0500*/  IADD3 R25, R27, -R26, RZ ;  /* 0x8000001a1b197210 */ /* 0x000fe40007ffe0ff */
[----:B------:R-:W-:Y:S02]  /*0510*/  LOP3.LUT R26, R24, 0x7fffffe, RZ, 0xc0, !PT ;  /* 0x07fffffe181a7812 */ /* 0x000fe400078ec0ff */
[----:B------:R-:W-:-:S02]  /*0520*/  LEA.HI.X.SX32 R15, R21, R15, 0x1, P0 ;  /* 0x0000000f150f7211 */ /* 0x000fc400000f0eff */
[----:B------:R-:W-:Y:S02]  /*0530*/  @!P1 SHF.R.S32.HI R22, RZ, 0x1f, R9 ;  /* 0x0000001fff169819 */ /* 0x000fe40000011409 */
[----:B------:R-:W-:Y:S01]  /*0540*/  IADD3 R21, R23, -R26, RZ ;  /* 0x8000001a17157210 */ /* 0x000fe20007ffe0ff */
[-C--:B------:R-:W-:Y:S01]  /*0550*/  IMAD R23, R11, R13.reuse, R29 ;  /* 0x0000000d0b177224 */ /* 0x080fe200078e021d */
[----:B------:R-:W-:Y:S01]  /*0560*/  SHF.R.S32.HI R20, RZ, 0x3, R20 ;  /* 0x00000003ff147819 */ /* 0x000fe20000011414 */
[----:B------:R-:W-:Y:S01]  /*0570*/  IMAD.WIDE.U32 R14, R10, R13, R14 ;  /* 0x0000000d0a0e7225 */ /* 0x000fe200078e000e */
[----:B------:R-:W-:Y:S02]  /*0580*/  SHF.R.S32.HI R13, RZ, 0x1, R24 ;  /* 0x00000001ff0d7819 */ /* 0x000fe40000011418 */
[----:B------:R-:W-:Y:S01]  /*0590*/  SHF.L.U32 R10, R20, 0x6, RZ ;  /* 0x00000006140a7819 */ /* 0x000fe200000006ff */
[----:B------:R-:W-:Y:S01]  /*05a0*/  @!P1 IMAD R22, R22, c[0x0][0x380], RZ ;  /* 0x0000e00016169a24 */ /* 0x000fe200078e02ff */
[----:B------:R-:W-:-:S02]  /*05b0*/  SHF.L.U32 R20, R13, 0x6, RZ ;  /* 0x000000060d147819 */ /* 0x000fc400000006ff */
[----:B------:R-:W-:Y:S01]  /*05c0*/  LEA R24, R25, R16, 0x8 ;  /* 0x0000001019187211 */ /* 0x000fe200078e40ff */
[C---:B------:R-:W-:Y:S01]  /*05d0*/  @!P1 IMAD R29, R9.reuse, c[0x0][0x384], R22 ;  /* 0x0000e100091d9a24 */ /* 0x040fe200078e0216 */
[----:B------:R-:W-:Y:S01]  /*05e0*/  IADD3 R18, R8, -R19, RZ ;  /* 0x8000001308127210 */ /* 0x000fe20007ffe0ff */
[----:B------:R-:W-:Y:S01]  /*05f0*/  IMAD R19, R12, R27, R28 ;  /* 0x0000001b0c137224 */ /* 0x000fe200078e021c */
[----:B------:R-:W-:Y:S01]  /*0600*/  LOP3.LUT R25, R10, 0xc0, RZ, 0xc0, !PT ;  /* 0x000000c00a197812 */ /* 0x000fe200078ec0ff */
[----:B------:R-:W-:Y:S01]  /*0610*/  @!P1 IMAD.WIDE.U32 R10, R9, c[0x0][0x380], RZ ;  /* 0x0000e000090a9a25 */ /* 0x000fe200078e00ff */
[----:B------:R-:W-:Y:S02]  /*0620*/  SHF.L.U32 R16, R16, 0x3, RZ ;  /* 0x0000000310107819 */ /* 0x000fe400000006ff */
[----:B------:R-:W-:Y:S01]  /*0630*/  SHF.R.U32.HI R9, RZ, 0x4, R17 ;  /* 0x00000004ff097819 */ /* 0x000fe20000011611 */
[----:B------:R-:W-:Y:S01]  /*0640*/  @!P1 IMAD.MOV.U32 R6, RZ, RZ, R10 ;  /* 0x000000ffff069224 */ /* 0x000fe200078e000a */
[----:B------:R-:W-:-:S02]  /*0650*/  LOP3.LUT R20, R20, 0xc0, RZ, 0xc0, !PT ;  /* 0x000000c014147812 */ /* 0x000fc400078ec0ff */
[----:B------:R-:W-:Y:S02]  /*0660*/  LEA R18, R27, R18, 0x3 ;  /* 0x000000121b127211 */ /* 0x000fe400078e18ff */
[----:B------:R-:W-:Y:S02]  /*0670*/  LOP3.LUT R22, R25, 0x18, R16, 0xf8, !PT ;  /* 0x0000001819167812 */ /* 0x000fe400078ef810 */
[----:B------:R-:W-:Y:S02]  /*0680*/  SHF.R.U32.HI R25, RZ, 0x3, R25 ;  /* 0x00000003ff197819 */ /* 0x000fe40000011619 */
[----:B------:R-:W-:Y:S02]  /*0690*/  SHF.R.S32.HI R26, RZ, 0x1f, R19 ;  /* 0x0000001fff1a7819 */ /* 0x000fe40000011413 */
[----:B------:R-:W-:Y:S02]  /*06a0*/  LOP3.LUT R9, R20, 0x8, R9, 0xf8, !PT ;  /* 0x0000000814097812 */ /* 0x000fe400078ef809 */
[----:B------:R-:W-:-:S02]  /*06b0*/  IADD3 R27, P0, R19, R14, RZ ;  /* 0x0000000e131b7210 */ /* 0x000fc40007f1e0ff */
[----:B------:R-:W-:Y:S02]  /*06c0*/  SHF.R.U32.HI R20, RZ, 0x3, R20 ;  /* 0x00000003ff147819 */ /* 0x000fe40000011614 */
[----:B------:R-:W-:Y:S02]  /*06d0*/  LOP3.LUT R25, R22, R25, RZ, 0x3c, !PT ;  /* 0x0000001916197212 */ /* 0x000fe400078e3cff */
[----:B------:R-:W-:Y:S02]  /*06e0*/  IADD3.X R26, R26, R15, R23, P0, !PT ;  /* 0x0000000f1a1a7210 */ /* 0x000fe400007fe417 */
[----:B------:R-:W-:Y:S02]  /*06f0*/  LOP3.LUT R9, R9, R20, RZ, 0x3c, !PT ;  /* 0x0000001409097212 */ /* 0x000fe400078e3cff */
[----:B------:R-:W-:Y:S02]  /*0700*/  LEA R19, P0, R27, c[0x0][0x350], 0x2 ;  /* 0x0000d4001b137a11 */ /* 0x000fe400078010ff */
[----:B------:R-:W-:-:S02]  /*0710*/  MOV R20, c[0x0][0x3e0] ;  /* 0x0000f80000147a02 */ /* 0x000fc40000000f00 */
[----:B------:R-:W-:Y:S02]  /*0720*/  LEA R14, R18, R25, 0x5 ;  /* 0x00000019120e7211 */ /* 0x000fe400078e28ff */
[----:B------:R-:W-:Y:S02]  /*0730*/  LEA.HI.X R18, R27, c[0x0][0x354], R26, 0x2, P0 ;  /* 0x0000d5001b127a11 */ /* 0x000fe400000f141a */
[----:B------:R-:W-:Y:S02]  /*0740*/  ISETP.GE.AND P0, PT, R20, 0x1, PT ;  /* 0x000000011400780c */ /* 0x000fe40003f06270 */
[----:B------:R-:W-:Y:S02]  /*0750*/  LEA R24, R21, R24, 0x4 ;  /* 0x0000001815187211 */ /* 0x000fe400078e20ff */
[----:B------:R-:W-:Y:S02]  /*0760*/  @!P1 IADD3 R4, R11, R29, RZ ;  /* 0x0000001d0b049210 */ /* 0x000fe40007ffe0ff */
[----:B------:R-:W-:Y:S01]  /*0770*/  LEA R15, R24, R9, 0x1 ;  /* 0x00000009180f7211 */ /* 0x000fe200078e08ff */
[----:B------:R-:W-:Y:S01]  /*0780*/  CS2R R28, SRZ ;  /* 0x00000000001c7805 */ /* 0x000fe2000001ff00 */
[----:B------:R-:W-:-:S02]  /*0790*/  MOV R27, RZ ;  /* 0x000000ff001b7202 */ /* 0x000fc40000000f00 */
[----:B------:R-:W-:Y:S02]  /*07a0*/  MOV R25, RZ ;  /* 0x000000ff00197202 */ /* 0x000fe40000000f00 */
[----:B------:R-:W-:Y:S02]  /*07b0*/  MOV R11, RZ ;  /* 0x000000ff000b7202 */ /* 0x000fe40000000f00 */
[----:B------:R-:W-:Y:S02]  /*07c0*/  SHF.R.S32.HI R9, RZ, 0x1f, R5 ;  /* 0x0000001fff097819 */ /* 0x000fe40000011405 */
[----:B------:R-:W-:Y:S01]  /*07d0*/  SHF.R.S32.HI R10, RZ, 0x1f, R8 ;  /* 0x0000001fff0a7819 */ /* 0x000fe20000011408 */
[----:B------:R-:W-:Y:S05]  /*07e0*/  @!P0 BRA `(.L_x_132) ;  /* 0x00000b6000008947 */ /* 0x000fea0003800000 */
[----:B------:R-:W-:Y:S01]  /*07f0*/  ISETP.NE.AND P1, PT, R20, 0x1, PT ;  /* 0x000000011400780c */ /* 0x000fe20003f25270 */
[----:B------:R-:W-:Y:S01]  /*0800*/  HFMA2.MMA R21, -RZ, RZ, 0, 5.9604644775390625e-08 ;  /* 0x00000001ff157435 */ /* 0x000fe200000001ff */
[----:B------:R-:W-:Y:S01]  /*0810*/  MOV R24, R19 ;  /* 0x0000001300187202 */ /* 0x000fe20000000f00 */
[----:B------:R-:W-:Y:S01]  /*0820*/  IMAD.MOV.U32 R34, RZ, RZ, RZ ;  /* 0x000000ffff227224 */ /* 0x000fe200078e00ff */
[----:B------:R-:W-:-:S07]  /*0830*/  MOV R19, R18 ;  /* 0x0000001200137202 */ /* 0x000fce0000000f00 */
[----:B------:R-:W-:Y:S02]  /*0840*/  LOP3.LUT P0, RZ, R21, c[0x0][0x3e0], RZ, 0xc0, !PT ;  /* 0x0000f80015ff7a12 */ /* 0x000fe4000780c0ff */
[----:B------:R-:W-:Y:S01]  /*0850*/  SHF.L.U32 R21, R12, 0x3, RZ ;  /* 0x000000030c157819 */ /* 0x000fe200000006ff */
[----:B------:R-:W-:Y:S07]  /*0860*/  @!P1 BRA `(.L_x_133) ;  /* 0x000007c000009947 */ /* 0x000fee0003800000 */
[----:B------:R-:W-:Y:S01]  /*0870*/  MOV R22, c[0x0][0x3d8] ;  /* 0x0000f60000167a02 */ /* 0x000fe20000000f00 */
[----:B------:R-:W-:Y:S01]  /*0880*/  CS2R R34, SRZ ;  /* 0x0000000000227805 */ /* 0x000fe2000001ff00 */
[----:B------:R-:W-:Y:S01]  /*0890*/  MOV R11, 0x1 ;  /* 0x00000001000b7802 */ /* 0x000fe20000000f00 */
[----:B------:R-:W-:Y:S01]  /*08a0*/  CS2R R32, SRZ ;  /* 0x0000000000207805 */ /* 0x000fe2000001ff00 */
[----:B------:R-:W-:Y:S01]  /*08b0*/  LOP3.LUT R18, R20, 0x1, RZ, 0xc0, !PT ;  /* 0x0000000114127812 */ /* 0x000fe200078ec0ff */
[----:B------:R-:W-:Y:S01]  /*08c0*/  CS2R R30, SRZ ;  /* 0x00000000001e7805 */ /* 0x000fe2000001ff00 */
[----:B------:R-:W-:Y:S01]  /*08d0*/  SHF.R.S32.HI R26, RZ, 0x1f, R21 ;  /* 0x0000001fff1a7819 */ /* 0x000fe20000011415 */
[----:B------:R-:W-:Y:S01]  /*08e0*/  CS2R R28, SRZ ;  /* 0x00000000001c7805 */ /* 0x000fe2000001ff00 */
[C---:B------:R-:W-:Y:S01]  /*08f0*/  SHF.L.U64.HI R20, R22.reuse, R11, c[0x0][0x3dc] ;  /* 0x0000f70016147619 */ /* 0x040fe2000001020b */
[----:B------:R-:W-:Y:S01]  /*0900*/  CS2R R36, SRZ ;  /* 0x0000000000247805 */ /* 0x000fe2000001ff00 */
[----:B------:R-:W-:Y:S01]  /*0910*/  SHF.L.U32 R23, R22, 0x1, RZ ;  /* 0x0000000116177819 */ /* 0x000fe200000006ff */
[----:B------:R-:W-:Y:S01]  /*0920*/  CS2R R38, SRZ ;  /* 0x0000000000267805 */ /* 0x000fe2000001ff00 */
[----:B------:R-:W-:-:S02]  /*0930*/  MOV R27, RZ ;  /* 0x000000ff001b7202 */ /* 0x000fc40000000f00 */
[----:B------:R-:W-:Y:S02]  /*0940*/  MOV R25, RZ ;  /* 0x000000ff00197202 */ /* 0x000fe40000000f00 */
[----:B------:R-:W-:Y:S02]  /*0950*/  MOV R40, RZ ;  /* 0x000000ff00287202 */ /* 0x000fe40000000f00 */
[----:B------:R-:W-:Y:S02]  /*0960*/  MOV R11, RZ ;  /* 0x000000ff000b7202 */ /* 0x000fe40000000f00 */
[----:B------:R-:W-:Y:S02]  /*0970*/  IADD3 R18, -R18, c[0x0][0x3e0], RZ ;  /* 0x0000f80012127a10 */ /* 0x000fe40007ffe1ff */
[----:B------:R-:W-:Y:S02]  /*0980*/  SHF.L.U64.HI R26, R21, 0x2, R26 ;  /* 0x00000002151a7819 */ /* 0x000fe4000001021a */
[----:B------:R-:W-:-:S02]  /*0990*/  SHF.L.U64.HI R20, R23, 0x2, R20 ;  /* 0x0000000217147819 */ /* 0x000fc40000010214 */
.L_x_134:
[----:B------:R-:W-:-:S04]  /*09a0*/  LEA R42, P1, R21, R24, 0x2 ;  /* 0x00000018152a7211 */ /* 0x000fc800078210ff */
[----:B------:R-:W-:-:S05]  /*09b0*/  IADD3.X R43, R19, R26, RZ, P1, !PT ;  /* 0x0000001a132b7210 */ /* 0x000fca0000ffe4ff */
[----:B------:R0:W2:Y:S02]  /*09c0*/  LDG.E R41, [R42.64] ;  /* 0x000000042a297981 */ /* 0x0000a4000c1e1900 */
[----:B0-----:R-:W-:-:S05]  /*09d0*/  IMAD.WIDE R42, R12, 0x20, R42 ;  /* 0x000000200c2a7825 */ /* 0x001fca00078e022a */
[----:B------:R0:W3:Y:S02]  /*09e0*/  LDG.E R44, [R42.64] ;  /* 0x000000042a2c7981 */ /* 0x0000e4000c1e1900 */
[----:B0-----:R-:W-:-:S04]  /*09f0*/  IMAD.WIDE R42, R12, 0x20, R42 ;  /* 0x000000200c2a7825 */ /* 0x001fc800078e022a */
[----:B--2---:R-:W-:Y:S02]  /*0a00*/  FADD.FTZ R40, R41, R40 ;  /* 0x0000002829287221 */ /* 0x004fe40000010000 */
[----:B------:R0:W2:Y:S01]  /*0a10*/  LDG.E R41, [R42.64] ;  /* 0x000000042a297981 */ /* 0x0000a2000c1e1900 */
[----:B---3--:R-:W-:Y:S02]  /*0a20*/  FADD.FTZ R39, R44, R39 ;  /* 0x000000272c277221 */ /* 0x008fe40000010000 */
[----:B------:R-:W-:-:S05]  /*0a30*/  IMAD.WIDE R44, R12, 0x20, R42 ;  /* 0x000000200c2c7825 */ /* 0x000fca00078e022a */
[----:B0-----:R0:W3:Y:S02]  /*0a40*/  LDG.E R42, [R44.64] ;  /* 0x000000042c2a7981 */ /* 0x0010e4000c1e1900 */
[----:B0-----:R-:W-:-:S04]  /*0a50*/  IMAD.WIDE R44, R12, 0x20, R44 ;  /* 0x000000200c2c7825 */ /* 0x001fc800078e022c */
[----:B--2---:R-:W-:Y:S02]  /*0a60*/  FADD.FTZ R38, R41, R38 ;  /* 0x0000002629267221 */ /* 0x004fe40000010000 */
[----:B------:R0:W2:Y:S02]  /*0a70*/  LDG.E R41, [R44.64] ;  /* 0x000000042c297981 */ /* 0x0000a4000c1e1900 */
[----:B0-----:R-:W-:-:S04]  /*0a80*/  IMAD.WIDE R44, R12, 0x20, R44 ;  /* 0x000000200c2c7825 */ /* 0x001fc800078e022c */
[----:B---3--:R-:W-:Y:S02]  /*0a90*/  FADD.FTZ R37, R42, R37 ;  /* 0x000000252a257221 */ /* 0x008fe40000010000 */
        /* <DEDUP_REMOVED lines=27> */
[----:B------:R0:W2:Y:S02]  /*0c50*/  LDG.E R41, [R44.64] ;  /* 0x000000042c297981 */ /* 0x0000a4000c1e1900 */
[----:B0-----:R-:W-:Y:S02]  /*0c60*/  MOV R44, R24 ;  /* 0x00000018002c7202 */ /* 0x001fe40000000f00 */
[----:B------:R-:W-:-:S05]  /*0c70*/  MOV R45, R19 ;  /* 0x00000013002d7202 */ /* 0x000fca0000000f00 */
[----:B------:R-:W4:Y:S01]  /*0c80*/  LDG.E R44, [R44.64] ;  /* 0x000000042c2c7981 */ /* 0x000f22000c1e1900 */
[----:B---3--:R-:W-:Y:S01]  /*0c90*/  FADD.FTZ R33, R42, R33 ;  /* 0x000000212a217221 */ /* 0x008fe20000010000 */
[----:B------:R-:W-:Y:S01]  /*0ca0*/  LEA R42, P1, R22, R24, 0x2 ;  /* 0x00000018162a7211 */ /* 0x000fe200078210ff */
[----:B--2---:R-:W-:Y:S02]  /*0cb0*/  FADD.FTZ R34, R41, R34 ;  /* 0x0000002229227221 */ /* 0x004fe40000010000 */
[----:B------:R-:W-:-:S05]  /*0cc0*/  IMAD.MOV.U32 R41, RZ, RZ, c[0x0][0x3dc] ;  /* 0x0000f700ff297624 */ /* 0x000fca00078e00ff */
[----:B------:R-:W-:Y:S01]  /*0cd0*/  LEA.HI.X R43, R22, R19, R41, 0x2, P1 ;  /* 0x00000013162b7211 */ /* 0x000fe200008f1429 */
[----:B----4-:R-:W-:-:S04]  /*0ce0*/  FADD.FTZ R11, R44, R11 ;  /* 0x0000000b2c0b7221 */ /* 0x010fc80000010000 */
[----:B------:R0:W2:Y:S02]  /*0cf0*/  LDG.E R44, [R42.64] ;  /* 0x000000042a2c7981 */ /* 0x0000a4000c1e1900 */
[----:B0-----:R-:W-:-:S05]  /*0d00*/  IMAD.WIDE R42, R21, 0x4, R42 ;  /* 0x00000004152a7825 */ /* 0x001fca00078e022a */
[----:B------:R0:W3:Y:S01]  /*0d10*/  LDG.E R41, [R42.64] ;  /* 0x000000042a297981 */ /* 0x0000e2000c1e1900 */
[----:B--2---:R-:W-:Y:S02]  /*0d20*/  FADD.FTZ R11, R11, R44 ;  /* 0x0000002c0b0b7221 */ /* 0x004fe40000010000 */
[----:B------:R-:W-:-:S05]  /*0d30*/  IMAD.WIDE R44, R21, 0x4, R42 ;  /* 0x00000004152c7825 */ /* 0x000fca00078e022a */
[----:B0-----:R0:W2:Y:S02]  /*0d40*/  LDG.E R42, [R44.64] ;  /* 0x000000042c2a7981 */ /* 0x0010a4000c1e1900 */
[----:B0-----:R-:W-:-:S04]  /*0d50*/  IMAD.WIDE R44, R21, 0x4, R44 ;  /* 0x00000004152c7825 */ /* 0x001fc800078e022c */
[----:B---3--:R-:W-:Y:S02]  /*0d60*/  FADD.FTZ R40, R40, R41 ;  /* 0x0000002928287221 */ /* 0x008fe40000010000 */
[----:B------:R0:W3:Y:S02]  /*0d70*/  LDG.E R41, [R44.64] ;  /* 0x000000042c297981 */ /* 0x0000e4000c1e1900 */
[----:B0-----:R-:W-:-:S04]  /*0d80*/  IMAD.WIDE R44, R21, 0x4, R44 ;  /* 0x00000004152c7825 */ /* 0x001fc800078e022c */
[----:B--2---:R-:W-:Y:S02]  /*0d90*/  FADD.FTZ R39, R39, R42 ;  /* 0x0000002a27277221 */ /* 0x004fe40000010000 */
[----:B------:R0:W2:Y:S02]  /*0da0*/  LDG.E R42, [R44.64] ;  /* 0x000000042c2a7981 */ /* 0x0000a4000c1e1900 */
[----:B0-----:R-:W-:-:S04]  /*0db0*/  IMAD.WIDE R44, R21, 0x4, R44 ;  /* 0x00000004152c7825 */ /* 0x001fc800078e022c */
[----:B---3--:R-:W-:Y:S02]  /*0dc0*/  FADD.FTZ R38, R38, R41 ;  /* 0x0000002926267221 */ /* 0x008fe40000010000 */
[----:B------:R-:W3:Y:S01]  /*0dd0*/  LDG.E R41, [R44.64] ;  /* 0x000000042c297981 */ /* 0x000ee2000c1e1900 */
[----:B--2---:R-:W-:Y:S02]  /*0de0*/  FADD.FTZ R37, R37, R42 ;  /* 0x0000002a25257221 */ /* 0x004fe40000010000 */
[----:B------:R-:W-:-:S04]  /*0df0*/  IMAD.WIDE R42, R21, 0x4, R44 ;  /* 0x00000004152a7825 */ /* 0x000fc800078e022c */
[----:B---3--:R-:W-:Y:S02]  /*0e00*/  FADD.FTZ R36, R36, R41 ;  /* 0x0000002924247221 */ /* 0x008fe40000010000 */
[----:B------:R0:W2:Y:S02]  /*0e10*/  LDG.E R41, [R42.64] ;  /* 0x000000042a297981 */ /* 0x0000a4000c1e1900 */
[----:B0-----:R-:W-:-:S05]  /*0e20*/  IMAD.WIDE R42, R21, 0x4, R42 ;  /* 0x00000004152a7825 */ /* 0x001fca00078e022a */
[----:B------:R0:W3:Y:S02]  /*0e30*/  LDG.E R44, [R42.64] ;  /* 0x000000042a2c7981 */ /* 0x0000e4000c1e1900 */
[----:B0-----:R-:W-:-:S04]  /*0e40*/  IMAD.WIDE R42, R21, 0x4, R42 ;  /* 0x00000004152a7825 */ /* 0x001fc800078e022a */
[----:B---3--:R-:W-:Y:S02]  /*0e50*/  FADD.FTZ R25, R25, R44 ;  /* 0x0000002c19197221 */ /* 0x008fe40000010000 */
[----:B------:R0:W3:Y:S01]  /*0e60*/  LDG.E R44, [R42.64] ;  /* 0x000000042a2c7981 */ /* 0x0000e2000c1e1900 */
[----:B--2---:R-:W-:Y:S02]  /*0e70*/  FADD.FTZ R35, R35, R41 ;  /* 0x0000002923237221 */ /* 0x004fe40000010000 */
[----:B0-----:R-:W-:-:S05]  /*0e80*/  IMAD.WIDE R42, R21, 0x4, R42 ;  /* 0x00000004152a7825 */ /* 0x001fca00078e022a */
        /* <DEDUP_REMOVED lines=14> */
[----:B------:R-:W-:-:S06]  /*0f70*/  IMAD.WIDE R42, R21, 0x4, R44 ;  /* 0x00000004152a7825 */ /* 0x000fcc00078e022c */
[----:B0-----:R-:W-:Y:S02]  /*0f80*/  IMAD.WIDE R44, R21, 0x4, R42 ;  /* 0x00000004152c7825 */ /* 0x001fe400078e022a */
[----:B------:R-:W3:Y:S02]  /*0f90*/  LDG.E R42, [R42.64] ;  /* 0x000000042a2a7981 */ /* 0x000ee4000c1e1900 */
[----:B--2---:R-:W-:Y:S02]  /*0fa0*/  FADD.FTZ R32, R32, R41 ;  /* 0x0000002920207221 */ /* 0x004fe40000010000 */
[----:B------:R-:W2:Y:S01]  /*0fb0*/  LDG.E R41, [R44.64] ;  /* 0x000000042c297981 */ /* 0x000ea2000c1e1900 */
[----:B------:R-:W-:-:S04]  /*0fc0*/  IADD3 R18, R18, -0x2, RZ ;  /* 0xfffffffe12127810 */ /* 0x000fc80007ffe0ff */
[----:B------:R-:W-:Y:S02]  /*0fd0*/  ISETP.NE.AND P1, PT, R18, RZ, PT ;  /* 0x000000ff1200720c */ /* 0x000fe40003f25270 */
[----:B------:R-:W-:-:S04]  /*0fe0*/  LEA R24, P2, R23, R24, 0x2 ;  /* 0x0000001817187211 */ /* 0x000fc800078410ff */
[----:B------:R-:W-:Y:S01]  /*0ff0*/  IADD3.X R19, R19, R20, RZ, P2, !PT ;  /* 0x0000001413137210 */ /* 0x000fe200017fe4ff */
[----:B---3--:R-:W-:Y:S02]  /*1000*/  FADD.FTZ R33, R33, R42 ;  /* 0x0000002a21217221 */ /* 0x008fe40000010000 */
[----:B--2---:R-:W-:-:S04]  /*1010*/  FADD.FTZ R34, R34, R41 ;  /* 0x0000002922227221 */ /* 0x004fc80000010000 */
[----:B------:R-:W-:Y:S05]  /*1020*/  @P1 BRA `(.L_x_134) ;  /* 0xfffff97000001947 */ /* 0x000fea000383ffff */
.L_x_133:
[----:B------:R-:W-:Y:S02]  /*1030*/  MOV R22, R24 ;  /* 0x0000001800167202 */ /* 0x000fe40000000f00 */
[----:B------:R-:W-:Y:S01]  /*1040*/  MOV R23, R19 ;  /* 0x0000001300177202 */ /* 0x000fe20000000f00 */
[----:B------:R-:W-:Y:S05]  /*1050*/  @!P0 BRA `(.L_x_132) ;  /* 0x000002f000008947 */ /* 0x000fea0003800000 */
[----:B------:R0:W2:Y:S01]  /*1060*/  LDG.E R20, [R22.64] ;  /* 0x0000000416147981 */ /* 0x0000a2000c1e1900 */
[----:B------:R-:W-:-:S05]  /*1070*/  IMAD.WIDE R42, R21, 0x4, R22 ;  /* 0x00000004152a7825 */ /* 0x000fca00078e0216 */
[----:B0-----:R0:W3:Y:S02]  /*1080*/  LDG.E R23, [R42.64] ;  /* 0x000000042a177981 */ /* 0x0010e4000c1e1900 */
[----:B0-----:R-:W-:-:S05]  /*1090*/  IMAD.WIDE R42, R12, 0x20, R42 ;  /* 0x000000200c2a7825 */ /* 0x001fca00078e022a */
[----:B------:R0:W4:Y:S01]  /*10a0*/  LDG.E R26, [R42.64] ;  /* 0x000000042a1a7981 */ /* 0x000122000c1e1900 */
[----:B------:R-:W-:-:S05]  /*10b0*/  IMAD.WIDE R18, R12, 0x20, R42 ;  /* 0x000000200c127825 */ /* 0x000fca00078e022a */
[----:B------:R1:W5:Y:S01]  /*10c0*/  LDG.E R41, [R18.64] ;  /* 0x0000000412297981 */ /* 0x000362000c1e1900 */
[----:B------:R-:W-:-:S05]  /*10d0*/  IMAD.WIDE R44, R12, 0x20, R18 ;  /* 0x000000200c2c7825 */ /* 0x000fca00078e0212 */
[----:B-1----:R1:W5:Y:S02]  /*10e0*/  LDG.E R18, [R44.64] ;  /* 0x000000042c127981 */ /* 0x002364000c1e1900 */
[----:B-1----:R-:W-:-:S05]  /*10f0*/  IMAD.WIDE R44, R12, 0x20, R44 ;  /* 0x000000200c2c7825 */ /* 0x002fca00078e022c */
[----:B------:R1:W5:Y:S01]  /*1100*/  LDG.E R19, [R44.64] ;  /* 0x000000042c137981 */ /* 0x000362000c1e1900 */
[----:B0-----:R-:W-:-:S05]  /*1110*/  IMAD.WIDE R42, R12, 0x20, R44 ;  /* 0x000000200c2a7825 */ /* 0x001fca00078e022c */
[----:B------:R0:W5:Y:S01]  /*1120*/  LDG.E R24, [R42.64] ;  /* 0x000000042a187981 */ /* 0x000162000c1e1900 */
[----:B-1----:R-:W-:-:S06]  /*1130*/  IMAD.WIDE R44, R12, 0x20, R42 ;  /* 0x000000200c2c7825 */ /* 0x002fcc00078e022a */
[C---:B0-----:R-:W-:Y:S02]  /*1140*/  IMAD.WIDE R42, R12.reuse, 0x20, R44 ;  /* 0x000000200c2a7825 */ /* 0x041fe400078e022c */
[----:B------:R0:W5:Y:S02]  /*1150*/  LDG.E R44, [R44.64] ;  /* 0x000000042c2c7981 */ /* 0x000164000c1e1900 */
[----:B--2---:R-:W-:Y:S02]  /*1160*/  FADD.FTZ R11, R11, R20 ;  /* 0x000000140b0b7221 */ /* 0x004fe40000010000 */
[----:B------:R-:W-:Y:S02]  /*1170*/  IMAD.WIDE R20, R12, 0x20, R42 ;  /* 0x000000200c147825 */ /* 0x000fe400078e022a */
[----:B------:R1:W2:Y:S02]  /*1180*/  LDG.E R42, [R42.64] ;  /* 0x000000042a2a7981 */ /* 0x0002a4000c1e1900 */
[----:B---3--:R-:W-:-:S02]  /*1190*/  FADD.FTZ R40, R40, R23 ;  /* 0x0000001728287221 */ /* 0x008fc40000010000 */
[C---:B------:R-:W-:Y:S01]  /*11a0*/  IMAD.WIDE R22, R12.reuse, 0x20, R20 ;  /* 0x000000200c167825 */ /* 0x040fe200078e0214 */
[----:B-1----:R1:W3:Y:S05]  /*11b0*/  LDG.E R43, [R20.64] ;  /* 0x00000004142b7981 */ /* 0x0022ea000c1e1900 */
[----:B-1----:R-:W-:-:S04]  /*11c0*/  IMAD.WIDE R20, R12, 0x20, R22 ;  /* 0x000000200c147825 */ /* 0x002fc800078e0216 */
[----:B----4-:R-:W-:Y:S02]  /*11d0*/  FADD.FTZ R39, R39, R26 ;  /* 0x0000001a27277221 */ /* 0x010fe40000010000 */
[----:B------:R1:W4:Y:S01]  /*11e0*/  LDG.E R26, [R22.64] ;  /* 0x00000004161a7981 */ /* 0x000322000c1e1900 */
[----:B-----5:R-:W-:-:S03]  /*11f0*/  FADD.FTZ R38, R38, R41 ;  /* 0x0000002926267221 */ /* 0x020fc60000010000 */
[----:B------:R5:W4:Y:S01]  /*1200*/  LDG.E R41, [R20.64] ;  /* 0x0000000414297981 */ /* 0x000b22000c1e1900 */
[----:B-1----:R-:W-:-:S06]  /*1210*/  IMAD.WIDE R22, R12, 0x20, R20 ;  /* 0x000000200c167825 */ /* 0x002fcc00078e0214 */
[----:B-----5:R-:W-:Y:S02]  /*1220*/  IMAD.WIDE R20, R12, 0x20, R22 ;  /* 0x000000200c147825 */ /* 0x020fe400078e0216 */
[----:B------:R-:W5:Y:S02]  /*1230*/  LDG.E R22, [R22.64] ;  /* 0x0000000416167981 */ /* 0x000f64000c1e1900 */
[----:B------:R-:W-:Y:S02]  /*1240*/  FADD.FTZ R37, R37, R18 ;  /* 0x0000001225257221 */ /* 0x000fe40000010000 */
[----:B0-----:R0:W5:Y:S01]  /*1250*/  LDG.E R45, [R20.64] ;  /* 0x00000004142d7981 */ /* 0x001162000c1e1900 */
[----:B------:R-:W-:Y:S02]  /*1260*/  FADD.FTZ R36, R36, R19 ;  /* 0x0000001324247221 */ /* 0x000fe40000010000 */
[----:B------:R-:W-:-:S06]  /*1270*/  IMAD.WIDE R18, R12, 0x20, R20 ;  /* 0x000000200c127825 */ /* 0x000fcc00078e0214 */
[----:B0-----:R-:W-:Y:S02]  /*1280*/  IMAD.WIDE R20, R12, 0x20, R18 ;  /* 0x000000200c147825 */ /* 0x001fe400078e0212 */
[----:B------:R-:W5:Y:S04]  /*1290*/  LDG.E R18, [R18.64] ;  /* 0x0000000412127981 */ /* 0x000f68000c1e1900 */
[----:B------:R-:W5:Y:S01]  /*12a0*/  LDG.E R12, [R20.64] ;  /* 0x00000004140c7981 */ /* 0x000f62000c1e1900 */
[----:B------:R-:W-:Y:S02]  /*12b0*/  FADD.FTZ R35, R35, R24 ;  /* 0x0000001823237221 */ /* 0x000fe40000010000 */
[----:B------:R-:W-:Y:S02]  /*12c0*/  FADD.FTZ R25, R25, R44 ;  /* 0x0000002c19197221 */ /* 0x000fe40000010000 */
[----:B--2---:R-:W-:-:S02]  /*12d0*/  FADD.FTZ R27, R27, R42 ;  /* 0x0000002a1b1b7221 */ /* 0x004fc40000010000 */
[----:B---3--:R-:W-:Y:S02]  /*12e0*/  FADD.FTZ R28, R28, R43 ;  /* 0x0000002b1c1c7221 */ /* 0x008fe40000010000 */
[----:B----4-:R-:W-:Y:S02]  /*12f0*/  FADD.FTZ R29, R29, R26 ;  /* 0x0000001a1d1d7221 */ /* 0x010fe40000010000 */
[----:B------:R-:W-:Y:S02]  /*1300*/  FADD.FTZ R30, R30, R41 ;  /* 0x000000291e1e7221 */ /* 0x000fe40000010000 */
[----:B-----5:R-:W-:Y:S02]  /*1310*/  FADD.FTZ R31, R31, R22 ;  /* 0x000000161f1f7221 */ /* 0x020fe40000010000 */
[----:B------:R-:W-:Y:S02]  /*1320*/  FADD.FTZ R32, R32, R45 ;  /* 0x0000002d20207221 */ /* 0x000fe40000010000 */
[----:B------:R-:W-:-:S02]  /*1330*/  FADD.FTZ R33, R33, R18 ;  /* 0x0000001221217221 */ /* 0x000fc40000010000 */
[----:B------:R-:W-:Y:S02]  /*1340*/  FADD.FTZ R34, R34, R12 ;  /* 0x0000000c22227221 */ /* 0x000fe40000010000 */
.L_x_132:
[----:B------:R-:W-:Y:S01]  /*1350*/  LOP3.LUT P0, RZ, R13, 0x2, RZ, 0xc0, !PT ;  /* 0x000000020dff7812 */ /* 0x000fe2000780c0ff */
[----:B------:R-:W-:Y:S01]  /*1360*/  FMUL.FTZ R11, R11, c[0x0][0x2e0] ;  /* 0x0000b8000b0b7a20 */ /* 0x000fe20000410000 */
[----:B------:R-:W-:Y:S01]  /*1370*/  SHF.L.U32 R20, R15, 0x1, RZ ;  /* 0x000000010f147819 */ /* 0x000fe200000006ff */
[----:B------:R-:W-:Y:S01]  /*1380*/  FMUL.FTZ R40, R40, c[0x0][0x2e0] ;  /* 0x0000b80028287a20 */ /* 0x000fe20000410000 */
[----:B------:R-:W-:Y:S01]  /*1390*/  SHF.L.U32 R23, R14, 0x1, RZ ;  /* 0x000000010e177819 */ /* 0x000fe200000006ff */
[----:B------:R-:W-:Y:S01]  /*13a0*/  FMUL.FTZ R39, R39, c[0x0][0x2e0] ;  /* 0x0000b80027277a20 */ /* 0x000fe20000410000 */
[----:B------:R-:W-:Y:S01]  /*13b0*/  IADD3 R22, R20, 0x20, RZ ;  /* 0x0000002014167810 */ /* 0x000fe20007ffe0ff */
[----:B------:R-:W-:Y:S01]  /*13c0*/  FMUL.FTZ R38, R38, c[0x0][0x2e0] ;  /* 0x0000b80026267a20 */ /* 0x000fe20000410000 */
[----:B------:R-:W-:Y:S01]  /*13d0*/  F2FP.BF16.PACK_AB R11, R40, R11 ;  /* 0x0000000b280b723e */ /* 0x000fe200000010ff */
[----:B------:R-:W-:Y:S01]  /*13e0*/  FMUL.FTZ R27, R27, c[0x0][0x2e0] ;  /* 0x0000b8001b1b7a20 */ /* 0x000fe20000410000 */
[--C-:B------:R-:W-:Y:S01]  /*13f0*/  SHF.R.S32.HI R17, RZ, 0x1f, R16.reuse ;  /* 0x0000001fff117819 */ /* 0x100fe20000011410 */
[----:B------:R-:W-:Y:S01]  /*1400*/  FMUL.FTZ R28, R28, c[0x0][0x2e0] ;  /* 0x0000b8001c1c7a20 */ /* 0x000fe20000410000 */
[----:B------:R-:W-:Y:S01]  /*1410*/  F2FP.BF16.PACK_AB R38, R38, R39 ;  /* 0x000000272626723e */ /* 0x000fe200000010ff */
[----:B------:R-:W-:Y:S01]  /*1420*/  FMUL.FTZ R29, R29, c[0x0][0x2e0] ;  /* 0x0000b8001d1d7a20 */ /* 0x000fe20000410000 */
[----:B------:R-:W-:Y:S01]  /*1430*/  @P0 IADD3 R22, R20, -0x20, RZ ;  /* 0xffffffe014160810 */ /* 0x000fe20007ffe0ff */
[----:B------:R-:W-:Y:S01]  /*1440*/  FMUL.FTZ R30, R30, c[0x0][0x2e0] ;  /* 0x0000b8001e1e7a20 */ /* 0x000fe20000410000 */
[----:B------:R-:W-:Y:S01]  /*1450*/  F2FP.BF16.PACK_AB R27, R28, R27 ;  /* 0x0000001b1c1b723e */ /* 0x000fe200000010ff */
[----:B------:R-:W-:Y:S01]  /*1460*/  FMUL.FTZ R37, R37, c[0x0][0x2e0] ;  /* 0x0000b80025257a20 */ /* 0x000fe20000410000 */
[----:B------:R-:W-:Y:S01]  /*1470*/  STS [R20], R11 ;  /* 0x0000000b14007388 */ /* 0x000fe20000000800 */
[----:B------:R-:W-:Y:S01]  /*1480*/  FMUL.FTZ R36, R36, c[0x0][0x2e0] ;  /* 0x0000b80024247a20 */ /* 0x000fe20000410000 */
[----:B------:R-:W-:Y:S01]  /*1490*/  F2FP.BF16.PACK_AB R29, R30, R29 ;  /* 0x0000001d1e1d723e */ /* 0x000fe200000010ff */
[----:B------:R-:W-:Y:S01]  /*14a0*/  FMUL.FTZ R35, R35, c[0x0][0x2e0] ;  /* 0x0000b80023237a20 */ /* 0x000fe20000410000 */
[----:B------:R-:W-:Y:S01]  /*14b0*/  STS [R20+0x200], R38 ;  /* 0x0002002614007388 */ /* 0x000fe20000000800 */
        /* <DEDUP_REMOVED lines=10> */
[----:B------:R-:W-:Y:S01]  /*1560*/  IMAD R7, R7, c[0x0][0x398], RZ ;  /* 0x0000e60007077a24 */ /* 0x000fe200078e02ff */
[----:B------:R-:W-:Y:S01]  /*1570*/  STS [R20+0x1000], R36 ;  /* 0x0010002414007388 */ /* 0x000fe20000000800 */
[----:B------:R-:W-:Y:S01]  /*1580*/  IMAD.WIDE.U32 R18, R2, c[0x0][0x398], R16 ;  /* 0x0000e60002127a25 */ /* 0x000fe200078e0010 */
[----:B------:R-:W-:Y:S01]  /*1590*/  F2FP.BF16.PACK_AB R33, R34, R33 ;  /* 0x000000212221723e */ /* 0x000fe200000010ff */
[----:B------:R-:W-:Y:S01]  /*15a0*/  BSSY B0, `(.L_x_135) ;  /* 0x000001c000007945 */ /* 0x000fe20003800000 */
[----:B------:R0:W-:Y:S01]  /*15b0*/  STS [R20+0x1200], R35 ;  /* 0x0012002314007388 */ /* 0x0001e20000000800 */
[----:B------:R-:W-:Y:S01]  /*15c0*/  IMAD R7, R2, c[0x0][0x39c], R7 ;  /* 0x0000e70002077a24 */ /* 0x000fe200078e0207 */
[----:B------:R-:W-:Y:S01]  /*15d0*/  IADD3 R6, P1, R6, R18, RZ ;  /* 0x0000001206067210 */ /* 0x000fe20007f3e0ff */
[----:B------:R-:W-:Y:S01]  /*15e0*/  IMAD R3, R0, -0x80, R3 ;  /* 0xffffff8000037824 */ /* 0x000fe200078e0203 */
[----:B------:R1:W-:Y:S01]  /*15f0*/  STS [R22+0x1000], R31 ;  /* 0x0010001f16007388 */ /* 0x0003e20000000800 */
[----:B------:R-:W-:Y:S01]  /*1600*/  ISETP.GE.AND P0, PT, R16, c[0x0][0x220], PT ;  /* 0x0000880010007a0c */ /* 0x000fe20003f06270 */
[----:B------:R-:W-:Y:S01]  /*1610*/  IMAD R2, R9, c[0x0][0x3b0], RZ ;  /* 0x0000ec0009027a24 */ /* 0x000fe200078e02ff */
[----:B------:R-:W-:Y:S01]  /*1620*/  IADD3 R0, R8, 0x40, RZ ;  /* 0x0000004008007810 */ /* 0x000fe20007ffe0ff */
[----:B------:R1:W-:Y:S01]  /*1630*/  STS [R22+0x1200], R33 ;  /* 0x0012002116007388 */ /* 0x0003e20000000800 */
[----:B------:R-:W-:Y:S01]  /*1640*/  IADD3.X R7, R4, R19, R7, P1, !PT ;  /* 0x0000001304077210 */ /* 0x000fe20000ffe407 */
[----:B------:R-:W-:-:S02]  /*1650*/  IMAD R17, R5, c[0x0][0x3b4], R2 ;  /* 0x0000ed0005117a24 */ /* 0x000fc400078e0202 */
[----:B------:R-:W-:Y:S01]  /*1660*/  BAR.SYNC.DEFER_BLOCKING 0x0 ;  /* 0x0000000000007b1d */ /* 0x000fe20000010000 */
[-C--:B------:R-:W-:Y:S01]  /*1670*/  ISETP.GE.OR P1, PT, R0, R3.reuse, P0 ;  /* 0x000000030000720c */ /* 0x080fe20000726670 */
[----:B0-----:R-:W-:Y:S01]  /*1680*/  IMAD.WIDE.U32 R20, R5, c[0x0][0x3b0], R6 ;  /* 0x0000ec0005147a25 */ /* 0x001fe200078e0006 */
[----:B------:R-:W-:-:S04]  /*1690*/  ISETP.GE.OR P0, PT, R8, R3, P0 ;  /* 0x000000030800720c */ /* 0x000fc80000706670 */
[----:B------:R-:W-:Y:S01]  /*16a0*/  IADD3 R17, R21, R17, RZ ;  /* 0x0000001115117210 */ /* 0x000fe20007ffe0ff */
[----:B------:R1:W0:Y:S08]  /*16b0*/  LDS.128 R12, [R23+0x1000] ;  /* 0x00100000170c7984 */ /* 0x0002300000000c00 */
[----:B------:R-:W-:Y:S05]  /*16c0*/  @P0 BRA `(.L_x_136) ;  /* 0x0000009000000947 */ /* 0x000fea0003800000 */
[----:B------:R-:W2:Y:S01]  /*16d0*/  LDS.128 R4, [R23] ;  /* 0x0000000017047984 */ /* 0x000ea20000000c00 */
[----:B------:R-:W-:Y:S01]  /*16e0*/  MOV R16, R20 ;  /* 0x0000001400107202 */ /* 0x000fe20000000f00 */
[----:B------:R-:W-:-:S04]  /*16f0*/  IMAD R9, R10, c[0x0][0x398], RZ ;  /* 0x0000e6000a097a24 */ /* 0x000fc800078e02ff */
[----:B------:R-:W-:-:S04]  /*1700*/  IMAD.WIDE.U32 R2, R8, c[0x0][0x398], R16 ;  /* 0x0000e60008027a25 */ /* 0x000fc800078e0010 */
[----:B------:R-:W-:Y:S01]  /*1710*/  IMAD R9, R8, c[0x0][0x39c], R9 ;  /* 0x0000e70008097a24 */ /* 0x000fe200078e0209 */
[----:B------:R-:W-:-:S04]  /*1720*/  LEA R18, P0, R2, c[0x0][0x338], 0x1 ;  /* 0x0000ce0002127a11 */ /* 0x000fc800078008ff */
[----:B------:R-:W-:-:S04]  /*1730*/  IADD3 R3, R3, R9, RZ ;  /* 0x0000000903037210 */ /* 0x000fc80007ffe0ff */
[----:B------:R-:W-:-:S05]  /*1740*/  LEA.HI.X R19, R2, c[0x0][0x33c], R3, 0x1, P0 ;  /* 0x0000cf0002137a11 */ /* 0x000fca00000f0c03 */
[----:B--2---:R2:W-:Y:S02]  /*1750*/  STG.E.128 [R18.64], R4 ;  /* 0x0000000412007986 */ /* 0x0045e4000c101d04 */
.L_x_136:
[----:B------:R-:W-:Y:S05]  /*1760*/  BSYNC B0 ;  /* 0x0000000000007941 */ /* 0x000fea0003800000 */
.L_x_135:
[----:B------:R-:W-:Y:S05]  /*1770*/  @P1 EXIT ;  /* 0x000000000000194d */ /* 0x000fea0003800000 */
[----:B--2---:R-:W-:Y:S02]  /*1780*/  IADD3 R5, P0, R8, 0x40, RZ ;  /* 0x0000004008057810 */ /* 0x004fe40007f1e0ff */
[----:B------:R-:W-:Y:S02]  /*1790*/  MOV R2, R20 ;  /* 0x0000001400027202 */ /* 0x000fe40000000f00 */
[----:B------:R-:W-:Y:S02]  /*17a0*/  IADD3.X R10, RZ, R10, RZ, P0, !PT ;  /* 0x0000000aff0a7210 */ /* 0x000fe400007fe4ff */
[----:B------:R-:W-:-:S03]  /*17b0*/  MOV R3, R17 ;  /* 0x0000001100037202 */ /* 0x000fc60000000f00 */
[----:B------:R-:W-:Y:S02]  /*17c0*/  IMAD R10, R10, c[0x0][0x398], RZ ;  /* 0x0000e6000a0a7a24 */ /* 0x000fe400078e02ff */
[----:B------:R-:W-:-:S04]  /*17d0*/  IMAD.WIDE.U32 R2, R5, c[0x0][0x398], R2 ;  /* 0x0000e60005027a25 */ /* 0x000fc800078e0002 */
[----:B------:R-:W-:Y:S01]  /*17e0*/  IMAD R5, R5, c[0x0][0x39c], R10 ;  /* 0x0000e70005057a24 */ /* 0x000fe200078e020a */
[----:B------:R-:W-:-:S04]  /*17f0*/  LEA R4, P0, R2, c[0x0][0x338], 0x1 ;  /* 0x0000ce0002047a11 */ /* 0x000fc800078008ff */
[----:B------:R-:W-:-:S04]  /*1800*/  IADD3 R3, R3, R5, RZ ;  /* 0x0000000503037210 */ /* 0x000fc80007ffe0ff */
[----:B------:R-:W-:-:S05]  /*1810*/  LEA.HI.X R5, R2, c[0x0][0x33c], R3, 0x1, P0 ;  /* 0x0000cf0002057a11 */ /* 0x000fca00000f0c03 */
[----:B0-----:R-:W-:Y:S01]  /*1820*/  STG.E.128 [R4.64], R12 ;  /* 0x0000000c04007986 */ /* 0x001fe2000c101d04 */
[----:B------:R-:W-:Y:S05]  /*1830*/  EXIT ;  /* 0x000000000000794d */ /* 0x000fea0003800000 */
.L_x_137:
        /* <DEDUP_REMOVED lines=12> */
.L_x_688:


//--------------------- .text._ZN5flash44flash_bwd_dq_dk_dv_loop_seqk_parallel_kernelI23Flash_bwd_kernel_traitsILi32ELi128ELi128ELi8ELi4ELi4ELi4ELb1ELb0EN7cutlass10bfloat16_tE19Flash_kernel_traitsILi32ELi128ELi128ELi8ES3_EELb1ELb1ELb0ELb0ELb0ELb0ELb0EEEvNS_16Flash_bwd_paramsE --------------------------
	.section	.text._ZN5flash44flash_bwd_dq_dk_dv_loop_seqk_parallel_kernelI23Flash_bwd_kernel_traitsILi32ELi128ELi128ELi8ELi4ELi4ELi4ELb1ELb0EN7cutlass10bfloat16_tE19Flash_kernel_traitsILi32ELi128ELi128ELi8ES3_EELb1ELb1ELb0ELb0ELb0ELb0ELb0EEEvNS_16Flash_bwd_paramsE,"ax",@progbits
	.sectioninfo	@"SHI_REGISTERS=255"
	.align	128
        .global         _ZN5flash44flash_bwd_dq_dk_dv_loop_seqk_parallel_kernelI23Flash_bwd_kernel_traitsILi32ELi128ELi128ELi8ELi4ELi4ELi4ELb1ELb0EN7cutlass10bfloat16_tE19Flash_kernel_traitsILi32ELi128ELi128ELi8ES3_EELb1ELb1ELb0ELb0ELb0ELb0ELb0EEEvNS_16Flash_bwd_paramsE
        .type           _ZN5flash44flash_bwd_dq_dk_dv_loop_seqk_parallel_kernelI23Flash_bwd_kernel_traitsILi32ELi128ELi128ELi8ELi4ELi4ELi4ELb1ELb0EN7cutlass10bfloat16_tE19Flash_kernel_traitsILi32ELi128ELi128ELi8ES3_EELb1ELb1ELb0ELb0ELb0ELb0ELb0EEEvNS_16Flash_bwd_paramsE,@function
        .size           _ZN5flash44flash_bwd_dq_dk_dv_loop_seqk_parallel_kernelI23Flash_bwd_kernel_traitsILi32ELi128ELi128ELi8ELi4ELi4ELi4ELb1ELb0EN7cutlass10bfloat16_tE19Flash_kernel_traitsILi32ELi128ELi128ELi8ES3_EELb1ELb1ELb0ELb0ELb0ELb0ELb0EEEvNS_16Flash_bwd_paramsE,(.L_x_689 - _ZN5flash44flash_bwd_dq_dk_dv_loop_seqk_parallel_kernelI23Flash_bwd_kernel_traitsILi32ELi128ELi128ELi8ELi4ELi4ELi4ELb1ELb0EN7cutlass10bfloat16_tE19Flash_kernel_traitsILi32ELi128ELi128ELi8ES3_EELb1ELb1ELb0ELb0ELb0ELb0ELb0EEEvNS_16Flash_bwd_paramsE)
        .other          _ZN5flash44flash_bwd_dq_dk_dv_loop_seqk_parallel_kernelI23Flash_bwd_kernel_traitsILi32ELi128ELi128ELi8ELi4ELi4ELi4ELb1ELb0EN7cutlass10bfloat16_tE19Flash_kernel_traitsILi32ELi128ELi128ELi8ES3_EELb1ELb1ELb0ELb0ELb0ELb0ELb0EEEvNS_16Flash_bwd_paramsE,@"STO_CUDA_ENTRY STV_DEFAULT"
_ZN5flash44flash_bwd_dq_dk_dv_loop_seqk_parallel_kernelI23Flash_bwd_kernel_traitsILi32ELi128ELi128ELi8ELi4ELi4ELi4ELb1ELb0EN7cutlass10bfloat16_tE19Flash_kernel_traitsILi32ELi128ELi128ELi8ES3_EELb1ELb1ELb0ELb0ELb0ELb0ELb0EEEvNS_16Flash_bwd_paramsE:
.text._ZN5flash44flash_bwd_dq_dk_dv_loop_seqk_parallel_kernelI23Flash_bwd_kernel_traitsILi32ELi128ELi128ELi8ELi4ELi4ELi4ELb1ELb0EN7cutlass10bfloat16_tE19Flash_kernel_traitsILi32ELi128ELi128ELi8ES3_EELb1ELb1ELb0ELb0ELb0ELb0ELb0EEEvNS_16Flash_bwd_paramsE:
        /* <DEDUP_REMOVED lines=23> */
[----:B------:R-:W-:Y:S01]  /*0170*/  IMAD.U32 R12, RZ, RZ, UR4 ;  /* 0x00000004ff0c7e24 */ /* 0x000fe2000f8e00ff */
[----:B------:R-:W-:Y:S02]  /*0180*/  ULDC UR7, c[0x0][0x1c0] ;  /* 0x0000700000077ab9 */ /* 0x000fe40000000800 */
[----:B------:R-:W-:Y:S02]  /*0190*/  ULDC UR52, c[0x0][0x1c0] ;  /* 0x0000700000347ab9 */ /* 0x000fe40000000800 */
[----:B------:R4:W-:Y:S01]  /*01a0*/  STL [R1+0x3c], R12 ;  /* 0x00003c0c01007387 */ /* 0x0009e20000100800 */
[----:B------:R-:W-:Y:S02]  /*01b0*/  ULDC UR10, c[0x0][0x1c0] ;  /* 0x00007000000a7ab9 */ /* 0x000fe40000000800 */
[----:B------:R-:W-:Y:S01]  /*01c0*/  UIMAD.WIDE UR52, UR60, UR52, URZ ;  /* 0x000000343c3472a5 */ /* 0x000fe2000f8e023f */
[----:B-1----:R-:W-:Y:S01]  /*01d0*/  SHF.R.S32.HI R6, RZ, 0x1f, R11 ;  /* 0x0000001fff067819 */ /* 0x002fe2000001140b */
[----:B--2---:R-:W-:-:S02]  /*01e0*/  UIMAD UR17, UR54, UR60, URZ ;  /* 0x0000003c361172a4 */ /* 0x004fc4000f8e023f */
[----:B------:R-:W-:Y:S01]  /*01f0*/  ULOP3.LUT UR4, UR54, UR11, URZ, 0x3c, !UPT ;  /* 0x0000000b36047292 */ /* 0x000fe2000f8e3c3f */
[CC--:B------:R-:W-:Y:S01]  /*0200*/  LEA.HI R7, R6.reuse, R11.reuse, RZ, 0x2 ;  /* 0x0000000b06077211 */ /* 0x0c0fe200078f10ff */
[----:B------:R-:W-:Y:S01]  /*0210*/  UIMAD UR60, UR60, UR10, URZ ;  /* 0x0000000a3c3c72a4 */ /* 0x000fe2000f8e023f */
[CC--:B------:R-:W-:Y:S01]  /*0220*/  LEA.HI R5, R6.reuse, R11.reuse, RZ, 0x5 ;  /* 0x0000000b06057211 */ /* 0x0c0fe200078f28ff */
[----:B------:R-:W-:Y:S01]  /*0230*/  ULDC.U8 UR9, c[0x0][0x3d0] ;  /* 0x0000f40000097ab9 */ /* 0x000fe20000000000 */
[--C-:B------:R-:W-:Y:S01]  /*0240*/  SHF.R.S32.HI R0, RZ, 0x2, R7.reuse ;  /* 0x00000002ff007819 */ /* 0x100fe20000011407 */
[----:B---3--:R-:W-:Y:S01]  /*0250*/  UIMAD UR5, UR49, UR7, UR54 ;  /* 0x00000007310572a4 */ /* 0x008fe2000f8e0236 */
[----:B------:R-:W-:Y:S01]  /*0260*/  SHF.R.S32.HI R2, RZ, 0x1f, R7 ;  /* 0x0000001fff027819 */ /* 0x000fe20000011407 */
[----:B------:R-:W-:Y:S01]  /*0270*/  USHF.R.S32.HI UR7, URZ, 0x1f, UR54 ;  /* 0x0000001f3f077899 */ /* 0x000fe20008011436 */
[CC--:B------:R-:W-:Y:S01]  /*0280*/  LEA.HI R252, R6.reuse, R11.reuse, RZ, 0x7 ;  /* 0x0000000b06fc7211 */ /* 0x0c0fe200078f38ff */
[----:B------:R-:W-:Y:S01]  /*0290*/  USHF.L.U32 UR10, UR49, 0x7, URZ ;  /* 0x00000007310a7899 */ /* 0x000fe2000800063f */
[-C--:B------:R-:W-:Y:S01]  /*02a0*/  LEA.HI R145, R6, R11.reuse, RZ, 0x3 ;  /* 0x0000000b06917211 */ /* 0x080fe200078f18ff */
[----:B------:R-:W-:Y:S01]  /*02b0*/  ULDC.U8 UR8, c[0x0][0x328] ;  /* 0x0000ca0000087ab9 */ /* 0x000fe20000000000 */
[-C--:B------:R-:W-:Y:S01]  /*02c0*/  LEA.HI R2, R2, R0.reuse, RZ, 0x3 ;  /* 0x0000000002027211 */ /* 0x080fe200078f18ff */
[----:B------:R-:W-:Y:S01]  /*02d0*/  ULDC UR18, c[0x0][0x224] ;  /* 0x0000890000127ab9 */ /* 0x000fe20000000800 */
[----:B------:R-:W-:Y:S01]  /*02e0*/  LEA.HI R6, R6, R11, RZ, 0x4 ;  /* 0x0000000b06067211 */ /* 0x000fe200078f20ff */
[----:B------:R-:W-:Y:S01]  /*02f0*/  UISETP.NE.AND UP6, UPT, UR9, URZ, UPT ;  /* 0x0000003f0900728c */ /* 0x000fe2000bfc5270 */
[----:B------:R-:W-:Y:S01]  /*0300*/  LOP3.LUT R3, R7, 0xfffffffc, RZ, 0xc0, !PT ;  /* 0xfffffffc07037812 */ /* 0x000fe200078ec0ff */
[----:B------:R-:W-:Y:S01]  /*0310*/  UISETP.NE.AND UP5, UPT, UR8, URZ, UPT ;  /* 0x0000003f0800728c */ /* 0x000fe2000bfa5270 */
[----:B------:R-:W-:Y:S01]  /*0320*/  LOP3.LUT R4, R5, 0xffffffe0, RZ, 0xc0, !PT ;  /* 0xffffffe005047812 */ /* 0x000fe200078ec0ff */
[----:B------:R-:W-:Y:S01]  /*0330*/  UIMAD.WIDE.U32 UR8, UR49, UR18, URZ ;  /* 0x00000012310872a5 */ /* 0x000fe2000f8e003f */
[----:B------:R-:W-:Y:S01]  /*0340*/  LEA.HI R7, R7, R0, RZ, 0x1 ;  /* 0x0000000007077211 */ /* 0x000fe200078f08ff */
[C---:B------:R-:W-:Y:S01]  /*0350*/  IMAD.IADD R13, R11.reuse, 0x1, -R3 ;  /* 0x000000010b0d7824 */ /* 0x040fe200078e0a03 */
[----:B------:R-:W-:Y:S01]  /*0360*/  LOP3.LUT R2, R2, 0xfffffff8, RZ, 0xc0, !PT ;  /* 0xfffffff802027812 */ /* 0x000fe200078ec0ff */
[----:B------:R-:W-:Y:S01]  /*0370*/  IMAD.IADD R4, R11, 0x1, -R4 ;  /* 0x000000010b047824 */ /* 0x000fe200078e0a04 */
[----:B------:R-:W-:Y:S01]  /*0380*/  LOP3.LUT R8, R6, 0xfffffff0, RZ, 0xc0, !PT ;  /* 0xfffffff006087812 */ /* 0x000fe200078ec0ff */
[----:B------:R-:W-:Y:S01]  /*0390*/  IMAD.SHL.U32 R244, R13, 0x8, RZ ;  /* 0x000000080df47824 */ /* 0x000fe200078e00ff */
[----:B------:R-:W-:Y:S01]  /*03a0*/  LOP3.LUT R9, R145, 0xfffffff8, RZ, 0xc0, !PT ;  /* 0xfffffff891097812 */ /* 0x000fe200078ec0ff */
[----:B------:R-:W-:Y:S01]  /*03b0*/  ULDC UR14, c[0x0][0x214] ;  /* 0x00008500000e7ab9 */ /* 0x000fe20000000800 */
[----:B------:R-:W-:Y:S01]  /*03c0*/  LOP3.LUT R3, R7, 0x7fffffe, RZ, 0xc0, !PT ;  /* 0x07fffffe07037812 */ /* 0x000fe200078ec0ff */
[C---:B------:R-:W-:Y:S01]  /*03d0*/  IMAD.IADD R7, R0.reuse, 0x1, -R2 ;  /* 0x0000000100077824 */ /* 0x040fe200078e0a02 */
[----:B------:R-:W-:Y:S01]  /*03e0*/  SHF.R.S32.HI R2, RZ, 0x4, R6 ;  /* 0x00000004ff027819 */ /* 0x000fe20000011406 */
[C---:B------:R-:W-:Y:S01]  /*03f0*/  IMAD.IADD R8, R11.reuse, 0x1, -R8 ;  /* 0x000000010b087824 */ /* 0x040fe200078e0a08 */
[----:B------:R-:W-:Y:S01]  /*0400*/  SHF.R.S32.HI R10, RZ, 0x1f, R4 ;  /* 0x0000001fff0a7819 */ /* 0x000fe20000011404 */
[----:B------:R-:W-:Y:S01]  /*0410*/  IMAD.IADD R11, R11, 0x1, -R9 ;  /* 0x000000010b0b7824 */ /* 0x000fe200078e0a09 */
[----:B------:R-:W-:Y:S01]  /*0420*/  SHF.R.S32.HI R252, RZ, 0x7, R252 ;  /* 0x00000007fffc7819 */ /* 0x000fe200000114fc */
[----:B------:R-:W-:Y:S01]  /*0430*/  IMAD.IADD R9, R0, 0x1, -R3 ;  /* 0x0000000100097824 */ /* 0x000fe200078e0a03 */
[--C-:B------:R-:W-:Y:S01]  /*0440*/  SHF.R.S32.HI R0, RZ, 0x5, R5.reuse ;  /* 0x00000005ff007819 */ /* 0x100fe20000011405 */
[----:B------:R-:W-:Y:S01]  /*0450*/  ULDC UR16, c[0x0][0x224] ;  /* 0x0000890000107ab9 */ /* 0x000fe20000000800 */
[----:B------:R-:W-:Y:S01]  /*0460*/  SHF.R.S32.HI R3, RZ, 0x1f, R5 ;  /* 0x0000001fff037819 */ /* 0x000fe20000011405 */
[----:B------:R-:W-:Y:S01]  /*0470*/  @UP5 UIMAD UR11, UR49, UR14, URZ ;  /* 0x0000000e310b52a4 */ /* 0x000fe2000f8e023f */
[----:B------:R-:W-:Y:S01]  /*0480*/  LEA.HI R5, R6, R2, RZ, 0x1 ;  /* 0x0000000206057211 */ /* 0x000fe200078f08ff */
[----:B------:R-:W-:Y:S01]  /*0490*/  IMAD.U32 R6, RZ, RZ, UR7 ;  /* 0x00000007ff067e24 */ /* 0x000fe2000f8e00ff */
[----:B------:R-:W-:Y:S01]  /*04a0*/  LEA.HI R243, R10, R4, RZ, 0x2 ;  /* 0x000000040af37211 */ /* 0x000fe200078f10ff */
[----:B------:R-:W-:Y:S01]  /*04b0*/  USHF.R.S32.HI UR7, URZ, 0x1f, UR49 ;  /* 0x0000001f3f077899 */ /* 0x000fe20008011431 */
[----:B------:R-:W-:Y:S01]  /*04c0*/  LEA.HI R4, R3, R0, RZ, 0x2 ;  /* 0x0000000003047211 */ /* 0x000fe200078f10ff */
[----:B------:R-:W-:Y:S01]  /*04d0*/  IMAD.SHL.U32 R6, R13, 0x2, RZ ;  /* 0x000000020d067824 */ /* 0x000fe200078e00ff */
[----:B------:R-:W-:Y:S01]  /*04e0*/  LOP3.LUT R3, R5, 0xfffffffe, RZ, 0xc0, !PT ;  /* 0xfffffffe05037812 */ /* 0x000fe200078ec0ff */
[----:B------:R-:W-:Y:S01]  /*04f0*/  USHF.R.S32.HI UR6, URZ, 0x1f, UR18 ;  /* 0x0000001f3f067899 */ /* 0x000fe20008011412 */
[----:B------:R-:W-:Y:S01]  /*0500*/  SHF.R.S32.HI R5, RZ, 0x3, R145 ;  /* 0x00000003ff057819 */ /* 0x000fe20000011491 */
[----:B------:R-:W-:Y:S01]  /*0510*/  ULDC UR13, c[0x0][0x1c0] ;  /* 0x00007000000d7ab9 */ /* 0x000fe20000000800 */
[----:B------:R-:W-:Y:S01]  /*0520*/  LOP3.LUT R4, R4, 0xfffffffc, RZ, 0xc0, !PT ;  /* 0xfffffffc04047812 */ /* 0x000fe200078ec0ff */
[----:B----4-:R-:W-:Y:S01]  /*0530*/  IMAD.IADD R12, R2, 0x1, -R3 ;  /* 0x00000001020c7824 */ /* 0x010fe200078e0a03 */
[----:B------:R-:W-:Y:S01]  /*0540*/  SHF.R.S32.HI R10, RZ, 0x1f, R8 ;  /* 0x0000001fff0a7819 */ /* 0x000fe20000011408 */
[----:B------:R-:W-:Y:S01]  /*0550*/  IMAD.SHL.U32 R2, R5, 0x40, RZ ;  /* 0x0000004005027824 */ /* 0x000fe200078e00ff */
[----:B------:R-:W-:Y:S01]  /*0560*/  LOP3.LUT P5, RZ, R7, 0x2, RZ, 0xc0, !PT ;  /* 0x0000000207ff7812 */ /* 0x000fe200078ac0ff */
[----:B------:R-:W-:Y:S01]  /*0570*/  IMAD.IADD R18, R0, 0x1, -R4 ;  /* 0x0000000100127824 */ /* 0x000fe200078e0a04 */
[----:B------:R-:W-:Y:S01]  /*0580*/  LEA.HI R10, R10, R8, RZ, 0x3 ;  /* 0x000000080a0a7211 */ /* 0x000fe200078f18ff */
[----:B------:R-:W-:Y:S01]  /*0590*/  IMAD R5, R0, 0x8, R9 ;  /* 0x0000000800057824 */ /* 0x000fe200078e0209 */
[----:B------:R-:W-:Y:S01]  /*05a0*/  LOP3.LUT R0, R2, 0xc0, RZ, 0xc0, !PT ;  /* 0x000000c002007812 */ /* 0x000fe200078ec0ff */
[----:B------:R-:W-:Y:S01]  /*05b0*/  IMAD R233, R252, 0x2000, R6 ;  /* 0x00002000fce97824 */ /* 0x000fe200078e0206 */
[----:B------:R-:W-:Y:S01]  /*05c0*/  LEA.HI R9, R11, R11, RZ, 0x1 ;  /* 0x0000000b0b097211 */ /* 0x000fe200078f08ff */
[----:B------:R-:W-:Y:S01]  /*05d0*/  STL [R1+0x8], R18 ;  /* 0x0000081201007387 */ /* 0x000fe20000100800 */
[----:B------:R-:W-:Y:S01]  /*05e0*/  SHF.R.U32.HI R4, RZ, 0x3, R0 ;  /* 0x00000003ff047819 */ /* 0x000fe20000011600 */
[----:B------:R-:W-:Y:S01]  /*05f0*/  ULDC UR15, c[0x0][0x1c0] ;  /* 0x00007000000f7ab9 */ /* 0x000fe20000000800 */
[----:B------:R-:W-:Y:S01]  /*0600*/  LOP3.LUT R3, R0, 0x18, R244, 0xf8, !PT ;  /* 0x0000001800037812 */ /* 0x000fe200078ef8f4 */
[----:B------:R-:W-:Y:S01]  /*0610*/  IMAD R0, R252, 0x8, R12 ;  /* 0x00000008fc007824 */ /* 0x000fe200078e020c */
[----:B------:R-:W-:Y:S01]  /*0620*/  LOP3.LUT R2, R9, 0x7fffffe, RZ, 0xc0, !PT ;  /* 0x07fffffe09027812 */ /* 0x000fe200078ec0ff */
[----:B------:R-:W-:Y:S01]  /*0630*/  USHF.L.U32 UR61, UR60, 0x7, URZ ;  /* 0x000000073c3d7899 */ /* 0x000fe2000800063f */
[----:B------:R-:W-:Y:S01]  /*0640*/  LOP3.LUT R3, R3, R4, RZ, 0x3c, !PT ;  /* 0x0000000403037212 */ /* 0x000fe200078e3cff */
[----:B------:R-:W-:Y:S01]  /*0650*/  IMAD.U32 R4, RZ, RZ, UR17 ;  /* 0x00000011ff047e24 */ /* 0x000fe2000f8e00ff */
[----:B------:R-:W-:Y:S01]  /*0660*/  LOP3.LUT P4, RZ, R7, 0x4, RZ, 0xc0, !PT ;  /* 0x0000000407ff7812 */ /* 0x000fe2000788c0ff */
[----:B------:R-:W-:Y:S01]  /*0670*/  IMAD.IADD R2, R11, 0x1, -R2 ;  /* 0x000000010b027824 */ /* 0x000fe200078e0a02 */
[----:B------:R-:W-:Y:S01]  /*0680*/  SEL R230, R153, 0xffffffe0, !P5 ;  /* 0xffffffe099e67807 */ /* 0x000fe20006800000 */
[----:B------:R-:W-:Y:S01]  /*0690*/  UIMAD.WIDE.U32 UR58, UR52, UR8, URZ ;  /* 0x00000008343a72a5 */ /* 0x000fe2000f8e003f */
[----:B------:R1:W-:Y:S01]  /*06a0*/  STL [R1+0x18], R4 ;  /* 0x0000180401007387 */ /* 0x0003e20000100800 */
[----:B------:R-:W-:Y:S01]  /*06b0*/  IMAD R17, R0, 0x8, R2 ;  /* 0x0000000800117824 */ /* 0x000fe200078e0202 */
[----:B------:R-:W-:Y:S01]  /*06c0*/  LEA.HI R0, R8, R8, RZ, 0x1 ;  /* 0x0000000808007211 */ /* 0x000fe200078f08ff */
[----:B------:R-:W-:Y:S01]  /*06d0*/  IMAD.U32 R2, R5, 0x20, R3 ;  /* 0x0000002005027824 */ /* 0x000fe200078e0003 */
[----:B------:R-:W-:Y:S01]  /*06e0*/  USHF.L.U32 UR34, UR60, 0x3, URZ ;  /* 0x000000033c227899 */ /* 0x000fe2000800063f */
[----:B------:R-:W-:Y:S01]  /*06f0*/  IMAD.U32 R5, RZ, RZ, UR9 ;  /* 0x00000009ff057e24 */ /* 0x000fe2000f8e00ff */
[----:B------:R-:W-:Y:S01]  /*0700*/  SHF.R.S32.HI R3, RZ, 0x1, R0 ;  /* 0x00000001ff037819 */ /* 0x000fe20000011400 */
[----:B------:R-:W-:-:S02]  /*0710*/  USHF.L.U32 UR33, UR60, 0x4, URZ ;  /* 0x000000043c217899 */ /* 0x000fc4000800063f */
[----:B------:R-:W-:Y:S02]  /*0720*/  UIMAD UR32, UR60, 0x18, URZ ;  /* 0x000000183c2078a4 */ /* 0x000fe4000f8e023f */
[----:B------:R-:W-:Y:S02]  /*0730*/  USHF.L.U32 UR31, UR60, 0x5, URZ ;  /* 0x000000053c1f7899 */ /* 0x000fe4000800063f */
[----:B------:R-:W-:Y:S02]  /*0740*/  UIMAD UR30, UR60, 0x28, URZ ;  /* 0x000000283c1e78a4 */ /* 0x000fe4000f8e023f */
[----:B------:R-:W-:Y:S02]  /*0750*/  UIMAD UR29, UR60, 0x30, URZ ;  /* 0x000000303c1d78a4 */ /* 0x000fe4000f8e023f */
[----:B------:R-:W-:Y:S02]  /*0760*/  UIMAD UR28, UR60, 0x38, URZ ;  /* 0x000000383c1c78a4 */ /* 0x000fe4000f8e023f */
[----:B------:R-:W-:-:S02]  /*0770*/  USHF.L.U32 UR27, UR60, 0x6, URZ ;  /* 0x000000063c1b7899 */ /* 0x000fc4000800063f */
[----:B------:R-:W-:Y:S02]  /*0780*/  UIMAD UR26, UR60, 0x48, URZ ;  /* 0x000000483c1a78a4 */ /* 0x000fe4000f8e023f */
[----:B------:R-:W-:Y:S01]  /*0790*/  UIMAD UR25, UR60, 0x50, URZ ;  /* 0x000000503c1978a4 */ /* 0x000fe2000f8e023f */
[----:B-1----:R-:W-:Y:S01]  /*07a0*/  IMAD.U32 R4, RZ, RZ, UR4 ;  /* 0x00000004ff047e24 */ /* 0x002fe2000f8e00ff */
[----:B------:R-:W-:Y:S02]  /*07b0*/  UIMAD UR4, UR49, UR13, UR54 ;  /* 0x0000000d310472a4 */ /* 0x000fe4000f8e0236 */
[----:B------:R-:W-:Y:S02]  /*07c0*/  UIMAD UR24, UR60, 0x58, URZ ;  /* 0x000000583c1878a4 */ /* 0x000fe4000f8e023f */
[----:B------:R1:W-:Y:S01]  /*07d0*/  STL [R1+0x38], R4 ;  /* 0x0000380401007387 */ /* 0x0003e20000100800 */
[----:B------:R-:W-:Y:S02]  /*07e0*/  USHF.L.U32 UR4, UR4, 0x5, URZ ;  /* 0x0000000504047899 */ /* 0x000fe4000800063f */
[----:B------:R-:W-:Y:S01]  /*07f0*/  UIMAD UR23, UR60, 0x60, URZ ;  /* 0x000000603c1778a4 */ /* 0x000fe2000f8e023f */
[----:B------:R2:W-:Y:S01]  /*0800*/  STL [R1+0x4], R2 ;  /* 0x0000040201007387 */ /* 0x0005e20000100800 */
[----:B------:R-:W-:-:S02]  /*0810*/  UIMAD UR22, UR60, 0x68, URZ ;  /* 0x000000683c1678a4 */ /* 0x000fc4000f8e023f */
[----:B------:R-:W-:Y:S02]  /*0820*/  UIMAD UR21, UR60, 0x70, URZ ;  /* 0x000000703c1578a4 */ /* 0x000fe4000f8e023f */
[----:B------:R-:W-:Y:S02]  /*0830*/  UIMAD UR20, UR60, 0x78, URZ ;  /* 0x000000783c1478a4 */ /* 0x000fe4000f8e023f */
[----:B------:R-:W-:Y:S02]  /*0840*/  UIADD3 UR19, -UR61, URZ, URZ ;  /* 0x0000003f3d137290 */ /* 0x000fe4000fffe13f */
[----:B------:R-:W-:Y:S01]  /*0850*/  UMOV UR57, 0xffffe000 ;  /* 0xffffe00000397882 */ /* 0x000fe20000000000 */
[----:B-1----:R-:W-:Y:S02]  /*0860*/  LOP3.LUT R4, R0, 0x7fffffe, RZ, 0xc0, !PT ;  /* 0x07fffffe00047812 */ /* 0x002fe400078ec0ff */
[----:B------:R-:W-:Y:S02]  /*0870*/  SHF.R.S32.HI R0, RZ, 0x1f, R0 ;  /* 0x0000001fff007819 */ /* 0x000fe40000011400 */
[----:B--2---:R-:W-:Y:S01]  /*0880*/  LOP3.LUT R2, R10, 0xfffffff8, RZ, 0xc0, !PT ;  /* 0xfffffff80a027812 */ /* 0x004fe200078ec0ff */
[----:B------:R-:W-:Y:S01]  /*0890*/  IMAD.IADD R16, R8, 0x1, -R4 ;  /* 0x0000000108107824 */ /* 0x000fe200078e0a04 */
[----:B------:R-:W-:Y:S01]  /*08a0*/  LEA.HI R0, R0, R3, RZ, 0x2 ;  /* 0x0000000300007211 */ /* 0x000fe200078f10ff */
[----:B------:R-:W-:-:S02]  /*08b0*/  IMAD.U32 R4, RZ, RZ, UR8 ;  /* 0x00000008ff047e24 */ /* 0x000fc4000f8e00ff */
[----:B------:R-:W-:Y:S01]  /*08c0*/  IMAD.IADD R15, R8, 0x1, -R2 ;  /* 0x00000001080f7824 */ /* 0x000fe200078e0a02 */
[----:B------:R-:W-:Y:S01]  /*08d0*/  LOP3.LUT R0, R0, 0xfffffffc, RZ, 0xc0, !PT ;  /* 0xfffffffc00007812 */ /* 0x000fe200078ec0ff */
[C---:B------:R-:W-:Y:S01]  /*08e0*/  IMAD.SHL.U32 R4, R7.reuse, 0x40, RZ ;  /* 0x0000004007047824 */ /* 0x040fe200078e00ff */
[----:B------:R-:W-:-:S03]  /*08f0*/  LOP3.LUT R2, R7, 0x1, RZ, 0xc0, !PT ;  /* 0x0000000107027812 */ /* 0x000fc600078ec0ff */
[----:B------:R-:W-:Y:S01]  /*0900*/  IMAD.IADD R14, R3, 0x1, -R0 ;  /* 0x00000001030e7824 */ /* 0x000fe200078e0a00 */
[----:B------:R-:W-:Y:S01]  /*0910*/  ISETP.NE.U32.AND P6, PT, R2, 0x1, PT ;  /* 0x000000010200780c */ /* 0x000fe20003fc5070 */
[----:B------:R-:W-:Y:S01]  /*0920*/  IMAD.U32 R0, RZ, RZ, UR7 ;  /* 0x00000007ff007e24 */ /* 0x000fe2000f8e00ff */
[----:B------:R-:W-:Y:S01]  /*0930*/  SHF.R.S32.HI R0, RZ, 0x1, R9 ;  /* 0x00000001ff007819 */ /* 0x000fe20000011409 */
[----:B------:R-:W-:Y:S01]  /*0940*/  IMAD.U32 R2, RZ, RZ, UR10 ;  /* 0x0000000aff027e24 */ /* 0x000fe2000f8e00ff */
[----:B------:R-:W-:Y:S01]  /*0950*/  LEA.HI R9, R7, R7, RZ, 0x1 ;  /* 0x0000000707097211 */ /* 0x000fe200078f08ff */
[----:B------:R-:W-:Y:S01]  /*0960*/  IMAD.SHL.U32 R2, R11, 0x40, RZ ;  /* 0x000000400b027824 */ /* 0x000fe200078e00ff */
[C---:B------:R-:W-:Y:S01]  /*0970*/  LOP3.LUT P0, RZ, R0.reuse, 0x2, RZ, 0xc0, !PT ;  /* 0x0000000200ff7812 */ /* 0x040fe2000780c0ff */
[----:B------:R-:W-:Y:S01]  /*0980*/  IMAD.SHL.U32 R11, R0, 0x40, RZ ;  /* 0x00000040000b7824 */ /* 0x000fe200078e00ff */
[----:B------:R-:W-:Y:S01]  /*0990*/  USHF.R.S32.HI UR10, URZ, 0x1f, UR54 ;  /* 0x0000001f3f0a7899 */ /* 0x000fe20008011436 */
[----:B------:R-:W-:Y:S01]  /*09a0*/  IMAD.SHL.U32 R0, R18, 0x10, RZ ;  /* 0x0000001012007824 */ /* 0x000fe200078e00ff */
[----:B------:R-:W-:Y:S01]  /*09b0*/  LOP3.LUT R8, R2, 0x1c0, RZ, 0xc0, !PT ;  /* 0x000001c002087812 */ /* 0x000fe200078ec0ff */
[----:B------:R-:W-:Y:S01]  /*09c0*/  @!UP5 UIMAD UR7, UR49, UR15, UR54 ;  /* 0x0000000f3107d2a4 */ /* 0x000fe2000f8e0236 */
[----:B------:R-:W-:-:S02]  /*09d0*/  LOP3.LUT R2, R9, 0x3fffffe, RZ, 0xc0, !PT ;  /* 0x03fffffe09027812 */ /* 0x000fc400078ec0ff */
[----:B------:R-:W-:Y:S01]  /*09e0*/  LEA.HI.SX32 R243, R243, R0, 0x1e ;  /* 0x00000000f3f37211 */ /* 0x000fe200078ff2ff */
[----:B------:R-:W-:Y:S01]  /*09f0*/  IMAD.U32 R3, RZ, RZ, UR10 ;  /* 0x0000000aff037e24 */ /* 0x000fe2000f8e00ff */
[----:B------:R-:W-:Y:S01]  /*0a00*/  LOP3.LUT R5, R8, 0x30, R0, 0xf8, !PT ;  /* 0x0000003008057812 */ /* 0x000fe200078ef800 */
[----:B------:R-:W-:Y:S01]  /*0a10*/  IMAD.IADD R13, R7, 0x1, -R2 ;  /* 0x00000001070d7824 */ /* 0x000fe200078e0a02 */
[----:B------:R-:W-:Y:S01]  /*0a20*/  LOP3.LUT R0, R11, 0xc0, RZ, 0xc0, !PT ;  /* 0x000000c00b007812 */ /* 0x000fe200078ec0ff */
[----:B------:R-:W-:Y:S01]  /*0a30*/  UIMAD UR10, UR5, UR16, URZ ;  /* 0x00000010050a72a4 */ /* 0x000fe2000f8e023f */
[--C-:B------:R-:W-:Y:S01]  /*0a40*/  LOP3.LUT R5, R5, 0x8, R145.reuse, 0xf8, !PT ;  /* 0x0000000805057812 */ /* 0x100fe200078ef891 */
[----:B------:R-:W-:Y:S01]  /*0a50*/  IMAD.SHL.U32 R2, R18, 0x400, RZ ;  /* 0x0000040012027824 */ /* 0x000fe200078e00ff */
[----:B------:R-:W-:Y:S01]  /*0a60*/  LOP3.LUT R145, R0, 0x8, R145, 0xf8, !PT ;  /* 0x0000000800917812 */ /* 0x000fe200078ef891 */
[----:B------:R-:W-:Y:S01]  /*0a70*/  UIMAD UR5, UR6, UR49, URZ ;  /* 0x00000031060572a4 */ /* 0x000fe2000f8e023f */
[----:B------:R-:W-:Y:S01]  /*0a80*/  SHF.R.S32.HI R3, RZ, 0x3, R10 ;  /* 0x00000003ff037819 */ /* 0x000fe2000001140a */
[----:B------:R-:W-:Y:S01]  /*0a90*/  @!UP5 UIMAD UR6, UR7, UR14, URZ ;  /* 0x0000000e0706d2a4 */ /* 0x000fe2000f8e023f */
[----:B------:R-:W-:-:S02]  /*0aa0*/  SHF.R.U32.HI R0, RZ, 0x3, R0 ;  /* 0x00000003ff007819 */ /* 0x000fc40000011600 */
[----:B------:R-:W-:Y:S01]  /*0ab0*/  LOP3.LUT R4, R4, 0x1c0, RZ, 0xc0, !PT ;  /* 0x000001c004047812 */ /* 0x000fe200078ec0ff */
[----:B------:R-:W-:Y:S01]  /*0ac0*/  IMAD R16, R3, 0x8, R16 ;  /* 0x0000000803107824 */ /* 0x000fe200078e0210 */
[----:B------:R-:W-:Y:S01]  /*0ad0*/  LOP3.LUT R145, R145, R0, RZ, 0x3c, !PT ;  /* 0x0000000091917212 */ /* 0x000fe200078e3cff */
[--C-:B------:R-:W-:Y:S01]  /*0ae0*/  IMAD R147, R3, 0x200, R2.reuse ;  /* 0x0000020003937824 */ /* 0x100fe200078e0202 */
[----:B------:R-:W-:Y:S01]  /*0af0*/  LEA.HI R4, R4, R4, RZ, 0x1d ;  /* 0x0000000404047211 */ /* 0x000fe200078fe8ff */
[----:B------:R-:W-:Y:S01]  /*0b00*/  IMAD.U32 R0, RZ, RZ, UR11 ;  /* 0x0000000bff007e24 */ /* 0x000fe2000f8e00ff */
[----:B------:R-:W-:Y:S01]  /*0b10*/  SEL R229, R229, 0x10, !P6 ;  /* 0x00000010e5e57807 */ /* 0x000fe20007000000 */
[----:B------:R-:W-:Y:S01]  /*0b20*/  IMAD.U32 R3, RZ, RZ, UR10 ;  /* 0x0000000aff037e24 */ /* 0x000fe2000f8e00ff */
[----:B------:R-:W-:Y:S01]  /*0b30*/  IADD3 R233, R4, R233, R2 ;  /* 0x000000e904e97210 */ /* 0x000fe20007ffe002 */
[----:B------:R-:W-:Y:S01]  /*0b40*/  IMAD.SHL.U32 R4, R12, 0x10, RZ ;  /* 0x000000100c047824 */ /* 0x000fe200078e00ff */
[----:B------:R1:W-:Y:S01]  /*0b50*/  STL [R1+0x34], R0 ;  /* 0x0000340001007387 */ /* 0x0003e20000100800 */
[----:B------:R-:W-:Y:S01]  /*0b60*/  SHF.R.U32.HI R2, RZ, 0x3, R8 ;  /* 0x00000003ff027819 */ /* 0x000fe20000011608 */
[----:B------:R-:W-:Y:S01]  /*0b70*/  IMAD.U32 R145, R17, 0x20, R145 ;  /* 0x0000002011917824 */ /* 0x000fe200078e0091 */
[----:B------:R-:W-:Y:S01]  /*0b80*/  SEL R146, R153, 0xffffffe0, !P0 ;  /* 0xffffffe099927807 */ /* 0x000fe20004000000 */
[----:B------:R2:W-:Y:S01]  /*0b90*/  STL [R1+0x30], R3 ;  /* 0x0000300301007387 */ /* 0x0005e20000100800 */
[----:B------:R-:W-:Y:S01]  /*0ba0*/  LOP3.LUT R5, R5, R2, RZ, 0x3c, !PT ;  /* 0x0000000205057212 */ /* 0x000fe200078e3cff */
[----:B------:R-:W-:-:S02]  /*0bb0*/  IMAD.SHL.U32 R233, R233, 0x2, RZ ;  /* 0x00000002e9e97824 */ /* 0x000fc400078e00ff */
[----:B------:R-:W-:Y:S02]  /*0bc0*/  IMAD.SHL.U32 R145, R145, 0x2, RZ ;  /* 0x0000000291917824 */ /* 0x000fe400078e00ff */
[C---:B------:R-:W-:Y:S01]  /*0bd0*/  IMAD.IADD R234, R233.reuse, 0x1, R229 ;  /* 0x00000001e9ea7824 */ /* 0x040fe200078e02e5 */
[C---:B------:R-:W-:Y:S01]  /*0be0*/  IADD3 R228, R233.reuse, 0x40, RZ ;  /* 0x00000040e9e47810 */ /* 0x040fe20007ffe0ff */
[C-C-:B------:R-:W-:Y:S01]  /*0bf0*/  IMAD.IADD R235, R233.reuse, 0x1, R230.reuse ;  /* 0x00000001e9eb7824 */ /* 0x140fe200078e02e6 */
[----:B------:R-:W-:Y:S01]  /*0c00*/  @P4 IADD3 R228, R233, -0x40, RZ ;  /* 0xffffffc0e9e44810 */ /* 0x000fe20007ffe0ff */
[----:B------:R-:W-:Y:S02]  /*0c10*/  IMAD.IADD R232, R234, 0x1, R230 ;  /* 0x00000001eae87824 */ /* 0x000fe400078e02e6 */
[----:B------:R-:W-:Y:S02]  /*0c20*/  IMAD.IADD R146, R145, 0x1, R146 ;  /* 0x0000000191927824 */ /* 0x000fe400078e0292 */
[----:B------:R-:W-:-:S02]  /*0c30*/  IMAD.IADD R229, R229, 0x1, R228 ;  /* 0x00000001e5e57824 */ /* 0x000fc400078e02e4 */
[C---:B------:R-:W-:Y:S02]  /*0c40*/  IMAD.IADD R231, R230.reuse, 0x1, R228 ;  /* 0x00000001e6e77824 */ /* 0x040fe400078e02e4 */
[----:B------:R-:W-:Y:S02]  /*0c50*/  IMAD.IADD R230, R230, 0x1, R229 ;  /* 0x00000001e6e67824 */ /* 0x000fe400078e02e5 */
[----:B-1----:R-:W-:Y:S02]  /*0c60*/  IMAD R0, R18, 0x200, R6 ;  /* 0x0000020012007824 */ /* 0x002fe400078e0206 */
[----:B--2---:R-:W-:Y:S01]  /*0c70*/  IMAD.U32 R3, RZ, RZ, UR5 ;  /* 0x00000005ff037e24 */ /* 0x004fe2000f8e00ff */
[----:B------:R-:W-:Y:S01]  /*0c80*/  UIMAD UR5, UR53, UR8, URZ ;  /* 0x00000008350572a4 */ /* 0x000fe2000f8e023f */
[----:B------:R-:W-:Y:S02]  /*0c90*/  IMAD R13, R13, 0x20, R0 ;  /* 0x000000200d0d7824 */ /* 0x000fe400078e0200 */
[----:B------:R-:W-:Y:S01]  /*0ca0*/  IMAD.U32 R0, RZ, RZ, UR4 ;  /* 0x00000004ff007e24 */ /* 0x000fe2000f8e00ff */
[----:B------:R-:W-:Y:S01]  /*0cb0*/  STL [R1+0x14], R3 ;  /* 0x0000140301007387 */ /* 0x000fe20000100800 */
[----:B------:R-:W-:Y:S01]  /*0cc0*/  USHF.R.S32.HI UR4, URZ, 0x1f, UR4 ;  /* 0x0000001f3f047899 */ /* 0x000fe20008011404 */
[----:B------:R-:W-:Y:S01]  /*0cd0*/  IMAD.U32 R2, RZ, RZ, UR5 ;  /* 0x00000005ff027e24 */ /* 0x000fe2000f8e00ff */
[----:B------:R-:W-:Y:S01]  /*0ce0*/  USHF.R.S32.HI UR5, URZ, 0x1f, UR17 ;  /* 0x0000001f3f057899 */ /* 0x000fe20008011411 */
[----:B------:R1:W-:Y:S04]  /*0cf0*/  STL [R1+0x2c], R0 ;  /* 0x00002c0001007387 */ /* 0x0003e80000100800 */
[----:B------:R2:W-:Y:S01]  /*0d00*/  STL [R1+0x28], R2 ;  /* 0x0000280201007387 */ /* 0x0005e20000100800 */
[----:B-1----:R-:W-:Y:S01]  /*0d10*/  SHF.R.S32.HI R0, RZ, 0x1, R9 ;  /* 0x00000001ff007819 */ /* 0x002fe20000011409 */
[----:B--2---:R-:W-:-:S03]  /*0d20*/  IMAD.U32 R2, RZ, RZ, UR5 ;  /* 0x00000005ff027e24 */ /* 0x004fc6000f8e00ff */
[C---:B------:R-:W-:Y:S01]  /*0d30*/  LOP3.LUT P3, RZ, R0.reuse, 0x2, RZ, 0xc0, !PT ;  /* 0x0000000200ff7812 */ /* 0x040fe2000786c0ff */
[----:B------:R-:W-:Y:S01]  /*0d40*/  IMAD.SHL.U32 R0, R0, 0x40, RZ ;  /* 0x0000004000007824 */ /* 0x000fe200078e00ff */
[----:B------:R-:W-:Y:S01]  /*0d50*/  USHF.R.S32.HI UR5, URZ, 0x1f, UR61 ;  /* 0x0000001f3f057899 */ /* 0x000fe2000801143d */
[----:B------:R1:W-:Y:S01]  /*0d60*/  STL [R1+0x24], R2 ;  /* 0x0000240201007387 */ /* 0x0003e20000100800 */
[----:B------:R-:W-:Y:S02]  /*0d70*/  R2P PR, R15, 0x6 ;  /* 0x000000060f007804 */ /* 0x000fe40000000000 */
[----:B------:R-:W-:Y:S02]  /*0d80*/  LOP3.LUT R0, R0, 0xc0, RZ, 0xc0, !PT ;  /* 0x000000c000007812 */ /* 0x000fe400078ec0ff */
[----:B------:R-:W-:Y:S02]  /*0d90*/  LOP3.LUT P0, RZ, R14, 0x2, RZ, 0xc0, !PT ;  /* 0x000000020eff7812 */ /* 0x000fe4000780c0ff */
[----:B------:R-:W-:-:S02]  /*0da0*/  SHF.R.U32.HI R3, RZ, 0x3, R0 ;  /* 0x00000003ff037819 */ /* 0x000fc40000011600 */
[----:B------:R-:W-:Y:S02]  /*0db0*/  SEL R148, R148, 0xffffffc0, !P2 ;  /* 0xffffffc094947807 */ /* 0x000fe40005000000 */
[----:B------:R-:W-:Y:S01]  /*0dc0*/  SEL R153, R153, 0xffffffe0, !P0 ;  /* 0xffffffe099997807 */ /* 0x000fe20004000000 */
[----:B-1----:R-:W-:-:S05]  /*0dd0*/  IMAD.SHL.U32 R2, R252, 0x8, RZ ;  /* 0x00000008fc027824 */ /* 0x002fca00078e00ff */
        /* <DEDUP_REMOVED lines=23> */
[----:B------:R-:W-:Y:S02]  /*0f50*/  IMAD.U32 R0, RZ, RZ, UR5 ;  /* 0x00000005ff007e24 */ /* 0x000fe4000f8e00ff */
[----:B------:R-:W-:Y:S01]  /*0f60*/  IMAD.U32 R0, RZ, RZ, UR4 ;  /* 0x00000004ff007e24 */ /* 0x000fe2000f8e00ff */
[----:B------:R1:W-:Y:S01]  /*0f70*/  STL [R1+0x20], R2 ;  /* 0x0000200201007387 */ /* 0x0003e20000100800 */
[C---:B------:R-:W-:Y:S01]  /*0f80*/  IADD3 R154, R147.reuse, 0x20, RZ ;  /* 0x00000020939a7810 */ /* 0x040fe20007ffe0ff */
[C---:B------:R-:W-:Y:S01]  /*0f90*/  IMAD.IADD R149, R147.reuse, 0x1, R148 ;  /* 0x0000000193957824 */ /* 0x040fe200078e0294 */
[----:B------:R-:W-:Y:S01]  /*0fa0*/  @P1 IADD3 R154, R147, -0x20, RZ ;  /* 0xffffffe0939a1810 */ /* 0x000fe20007ffe0ff */
[----:B------:R2:W-:Y:S01]  /*0fb0*/  STL [R1+0x1c], R0 ;  /* 0x00001c0001007387 */ /* 0x0005e20000100800 */
[----:B------:R-:W-:-:S02]  /*0fc0*/  IMAD.IADD R158, R158, 0x1, R5 ;  /* 0x000000019e9e7824 */ /* 0x000fc400078e0205 */
[----:B------:R-:W-:Y:S01]  /*0fd0*/  IADD3 R157, R154, 0x2000, RZ ;  /* 0x000020009a9d7810 */ /* 0x000fe20007ffe0ff */
[----:B------:R3:W-:Y:S01]  /*0fe0*/  STL [R1+0xc], R4 ;  /* 0x00000c0401007387 */ /* 0x0007e20000100800 */
[----:B------:R-:W-:Y:S01]  /*0ff0*/  IMAD.IADD R148, R148, 0x1, R154 ;  /* 0x0000000194947824 */ /* 0x000fe200078e029a */
[C---:B------:R-:W-:Y:S02]  /*1000*/  IADD3 R156, R154.reuse, 0x4000, RZ ;  /* 0x000040009a9c7810 */ /* 0x040fe40007ffe0ff */
[----:B------:R-:W-:Y:S01]  /*1010*/  IADD3 R155, R154, 0x6000, RZ ;  /* 0x000060009a9b7810 */ /* 0x000fe20007ffe0ff */
[----:B-1----:R-:W-:Y:S01]  /*1020*/  IMAD.SHL.U32 R2, R3, 0x2, RZ ;  /* 0x0000000203027824 */ /* 0x002fe200078e00ff */
[C---:B--2---:R-:W-:Y:S02]  /*1030*/  IADD3 R0, R4.reuse, 0x20, RZ ;  /* 0x0000002004007810 */ /* 0x044fe40007ffe0ff */
[----:B------:R-:W-:-:S05]  /*1040*/  @P3 IADD3 R0, R4, -0x20, RZ ;  /* 0xffffffe004003810 */ /* 0x000fca0007ffe0ff */
[----:B------:R3:W-:Y:S02]  /*1050*/  STL [R1+0x10], R0 ;  /* 0x0000100001007387 */ /* 0x0007e40000100800 */
.L_x_182:
        /* <DEDUP_REMOVED lines=17> */
[----:B------:R-:W2:Y:S01]  /*1170*/  @P0 LDG.E R8, [R8.64] ;  /* 0x0000002408080981 */ /* 0x000ea2000c1e1900 */
        /* <DEDUP_REMOVED lines=10> */
[----:B---3--:R-:W-:Y:S02]  /*1220*/  MOV R4, UR6 ;  /* 0x0000000600047c02 */ /* 0x008fe40008000f00 */
[----:B------:R-:W-:Y:S02]  /*1230*/  PLOP3.LUT P1, PT, PT, PT, UP2, 0x80, 0x0 ;  /* 0x000000000000781c */ /* 0x000fe40003f2f028 */
[----:B------:R1:W3:Y:S01]  /*1240*/  @P2 LDG.E R3, [R6.64] ;  /* 0x0000002406032981 */ /* 0x0002e2000c1e1900 */
[----:B------:R-:W-:-:S10]  /*1250*/  MOV R5, UR7 ;  /* 0x0000000700057c02 */ /* 0x000fd40008000f00 */
[----:B----4-:R-:W4:Y:S04]  /*1260*/  @!P1 LDG.E R0, [R4.64] ;  /* 0x0000002404009981 */ /* 0x010f28000c1e1900 */
[----:B-1---5:R-:W5:Y:S01]  /*1270*/  @P2 LDG.E R6, [R6.64+0x4] ;  /* 0x0000042406062981 */ /* 0x022f62000c1e1900 */
[----:B------:R-:W-:Y:S02]  /*1280*/  UMOV UR4, 0xffffffff ;  /* 0xffffffff00047882 */ /* 0x000fe40000000000 */
[----:B------:R-:W-:Y:S02]  /*1290*/  UMOV UR35, URZ ;  /* 0x0000003f00237c82 */ /* 0x000fe40008000000 */
[----:B------:R-:W-:Y:S02]  /*12a0*/  UMOV UR40, 0xffffffff ;  /* 0xffffffff00287882 */ /* 0x000fe40000000000 */
[----:B------:R-:W-:Y:S01]  /*12b0*/  ULDC UR6, c[0x0][0x218] ;  /* 0x0000860000067ab9 */ /* 0x000fe20000000800 */
[----:B--2---:R1:W2:Y:S01]  /*12c0*/  @P0 R2UR UR35, R8 ;  /* 0x00000000082303c2 */ /* 0x0042a200000e0000 */
[----:B------:R-:W-:-:S07]  /*12d0*/  ISETP.NE.U32.AND P0, PT, RZ, c[0x0][0x248], PT ;  /* 0x00009200ff007a0c */ /* 0x000fce0003f05070 */
[----:B---3--:R-:W3:Y:S01]  /*12e0*/  @P2 R2UR UR4, R3 ;  /* 0x00000000030423c2 */ /* 0x008ee200000e0000 */
[----:B------:R-:W-:-:S07]  /*12f0*/  ISETP.NE.AND.EX P0, PT, RZ, c[0x0][0x24c], PT, P0 ;  /* 0x00009300ff007a0c */ /* 0x000fce0003f05300 */
[----:B-----5:R-:W3:Y:S08]  /*1300*/  @P2 R2UR UR17, R6 ;  /* 0x00000000061123c2 */ /* 0x020ef000000e0000 */
[----:B----4-:R1:W4:Y:S01]  /*1310*/  @!P1 R2UR UR40, R0 ;  /* 0x00000000002893c2 */ /* 0x01032200000e0000 */
[----:B---3--:R-:W-:-:S07]  /*1320*/  @UP1 UIADD3 UR17, UR17, -UR4, URZ ;  /* 0x8000000411111290 */ /* 0x008fce000fffe03f */
        /* <DEDUP_REMOVED lines=9> */
.L_x_138:
        /* <DEDUP_REMOVED lines=59> */
.L_x_140:
        /* <DEDUP_REMOVED lines=18> */
.L_x_141:
[----:B------:R-:W2:Y:S01]  /*1890*/  LDL R0, [R1+0x28] ;  /* 0x0000280001007983 */ /* 0x000ea20000100800 */
[----:B------:R-:W-:-:S03]  /*18a0*/  ULDC.64 UR14, c[0x0][0x370] ;  /* 0x0000dc00000e7ab9 */ /* 0x000fc60000000a00 */
[----:B------:R-:W3:Y:S04]  /*18b0*/  LDL R3, [R1+0x14] ;  /* 0x0000140001037983 */ /* 0x000ee80000100800 */
[----:B------:R-:W2:Y:S01]  /*18c0*/  LDL R4, [R1+0x38] ;  /* 0x0000380001047983 */ /* 0x000ea20000100800 */
[----:B------:R-:W-:-:S04]  /*18d0*/  @UP2 UIMAD.WIDE.U32 UR8, UR4, UR14, URZ ;  /* 0x0000000e040822a5 */ /* 0x000fc8000f8e003f */
[----:B------:R-:W-:-:S03]  /*18e0*/  @UP2 UIMAD UR44, UR4, UR15, UR9 ;  /* 0x0000000f042c22a4 */ /* 0x000fc6000f8e0209 */
[----:B------:R-:W-:Y:S02]  /*18f0*/  @UP2 UMOV UR41, UR8 ;  /* 0x0000000800292c82 */ /* 0x000fe40008000000 */
[----:B------:R-:W-:Y:S02]  /*1900*/  ULDC.64 UR8, c[0x0][0x368] ;  /* 0x0000da0000087ab9 */ /* 0x000fe40000000a00 */
[----:B------:R-:W-:Y:S02]  /*1910*/  @!UP2 UIMAD UR7, UR56, UR8, URZ ;  /* 0x000000083807a2a4 */ /* 0x000fe4000f8e023f */
[----:B------:R-:W-:Y:S02]  /*1920*/  ULDC UR13, c[0x0][0x224] ;  /* 0x00008900000d7ab9 */ /* 0x000fe40000000800 */
[----:B------:R-:W-:Y:S02]  /*1930*/  @!UP2 UIMAD UR7, UR49, UR9, UR7 ;  /* 0x000000093107a2a4 */ /* 0x000fe4000f8e0207 */
[----:B------:R-:W-:-:S02]  /*1940*/  @!UP2 UIMAD.WIDE.U32 UR8, UR49, UR8, URZ ;  /* 0x000000083108a2a5 */ /* 0x000fc4000f8e003f */
[----:B------:R-:W-:Y:S02]  /*1950*/  UIMAD.WIDE.U32 UR38, UR49, UR13, URZ ;  /* 0x0000000d312672a5 */ /* 0x000fe4000f8e003f */
[----:B------:R-:W-:Y:S02]  /*1960*/  @!UP2 UIADD3 UR44, UR9, UR7, URZ ;  /* 0x00000007092ca290 */ /* 0x000fe4000fffe03f */
[----:B------:R-:W-:Y:S02]  /*1970*/  ULDC.64 UR14, c[0x0][0x3d8] ;  /* 0x0000f600000e7ab9 */ /* 0x000fe40000000a00 */
[----:B------:R-:W-:Y:S02]  /*1980*/  @!UP2 UMOV UR41, UR8 ;  /* 0x000000080029ac82 */ /* 0x000fe40008000000 */
[----:B------:R-:W-:Y:S01]  /*1990*/  UIMAD.WIDE.U32 UR8, UR52, UR4, URZ ;  /* 0x00000004340872a5 */ /* 0x000fe2000f8e003f */
[----:B------:R-:W-:-:S03]  /*19a0*/  IABS R6, c[0x0][0x1c8] ;  /* 0x0000720000067a13 */ /* 0x000fc60000000000 */
[----:B------:R-:W-:Y:S01]  /*19b0*/  USEL UR18, UR58, UR8, !UP2 ;  /* 0x000000083a127287 */ /* 0x000fe2000d000000 */
[----:B--2---:R1:W2:Y:S08]  /*19c0*/  R2UR UR11, R0 ;  /* 0x00000000000b73c2 */ /* 0x0042b000000e0000 */
[----:B---3--:R3:W5:Y:S01]  /*19d0*/  R2UR UR16, R3 ;  /* 0x00000000031073c2 */ /* 0x00876200000e0000 */
[----:B-1----:R-:W4:Y:S04]  /*19e0*/  LDL R0, [R1+0x20] ;  /* 0x0000200001007983 */ /* 0x002f280000100800 */
[----:B---3--:R-:W3:Y:S01]  /*19f0*/  LDL R3, [R1+0x34] ;  /* 0x0000340001037983 */ /* 0x008ee20000100800 */
[----:B-----5:R-:W-:-:S04]  /*1a00*/  UIMAD UR7, UR56, UR13, UR16 ;  /* 0x0000000d380772a4 */ /* 0x020fc8000f8e0210 */
[----:B------:R-:W-:-:S04]  /*1a10*/  UIADD3 UR7, UR39, UR7, URZ ;  /* 0x0000000727077290 */ /* 0x000fc8000fffe03f */
[----:B--2---:R-:W-:Y:S01]  /*1a20*/  UIMAD UR7, UR52, UR7, UR11 ;  /* 0x00000007340772a4 */ /* 0x004fe2000f8e020b */
[----:B------:R-:W1:Y:S03]  /*1a30*/  S2UR UR11, SR_CTAID.X ;  /* 0x00000000000b79c3 */ /* 0x000e660000002500 */
[----:B------:R-:W-:Y:S02]  /*1a40*/  UIADD3 UR16, UR59, UR7, URZ ;  /* 0x000000073b107290 */ /* 0x000fe4000fffe03f */
[----:B------:R-:W-:-:S04]  /*1a50*/  UIMAD UR7, UR53, UR4, URZ ;  /* 0x00000004350772a4 */ /* 0x000fc8000f8e023f */
[----:B------:R-:W-:Y:S02]  /*1a60*/  @UP2 UIADD3 UR16, UR9, UR7, URZ ;  /* 0x0000000709102290 */ /* 0x000fe4000fffe03f */
[----:B-1----:R-:W-:-:S04]  /*1a70*/  UIMAD.WIDE.U32 UR8, UR11, UR14, URZ ;  /* 0x0000000e0b0872a5 */ /* 0x002fc8000f8e003f */
[----:B------:R-:W-:Y:S01]  /*1a80*/  UIMAD UR15, UR11, UR15, UR9 ;  /* 0x0000000f0b0f72a4 */ /* 0x000fe2000f8e0209 */
[----:B------:R1:W2:Y:S02]  /*1a90*/  R2UR UR11, R4 ;  /* 0x00000000040b73c2 */ /* 0x0002a400000e0000 */
[----:B-1----:R-:W1:Y:S08]  /*1aa0*/  I2F.RP R4, R6 ;  /* 0x0000000600047306 */ /* 0x002e700000209400 */
[----:B-1----:R-:W1:Y:S02]  /*1ab0*/  MUFU.RCP R4, R4 ;  /* 0x0000000400047308 */ /* 0x002e640000001000 */
[----:B-1----:R-:W-:-:S06]  /*1ac0*/  IADD3 R4, R4, 0xffffffe, RZ ;  /* 0x0ffffffe04047810 */ /* 0x002fcc0007ffe0ff */
[----:B------:R1:W5:Y:S02]  /*1ad0*/  F2I.FTZ.U32.TRUNC.NTZ R5, R4 ;  /* 0x0000000400057305 */ /* 0x000364000021f000 */
[----:B-1----:R-:W-:Y:S01]  /*1ae0*/  IMAD.MOV.U32 R4, RZ, RZ, RZ ;  /* 0x000000ffff047224 */ /* 0x002fe200078e00ff */
[----:B------:R-:W-:Y:S02]  /*1af0*/  USHF.L.U32 UR13, UR49, 0x7, URZ ;  /* 0x00000007310d7899 */ /* 0x000fe4000800063f */
[----:B------:R-:W-:Y:S02]  /*1b00*/  USEL UR14, UR8, URZ, UP6 ;  /* 0x0000003f080e7287 */ /* 0x000fe4000b000000 */
[----:B------:R-:W-:Y:S02]  /*1b10*/  USHF.L.U64.HI UR7, UR49, 0x7, UR56 ;  /* 0x0000000731077899 */ /* 0x000fe40008010238 */
[----:B------:R-:W-:Y:S02]  /*1b20*/  USEL UR8, UR13, URZ, UP1 ;  /* 0x0000003f0d087287 */ /* 0x000fe40008800000 */
[----:B------:R-:W-:-:S02]  /*1b30*/  USEL UR7, UR7, URZ, UP1 ;  /* 0x0000003f07077287 */ /* 0x000fc40008800000 */
[----:B------:R-:W-:Y:S01]  /*1b40*/  UIADD3 UR8, UP1, UR6, UR8, URZ ;  /* 0x0000000806087290 */ /* 0x000fe2000ff3e03f */
[----:B------:R-:W-:-:S03]  /*1b50*/  ISETP.NE.AND P2, PT, RZ, c[0x0][0x1c8], PT ;  /* 0x00007200ff007a0c */ /* 0x000fc60003f45270 */
[----:B------:R-:W-:Y:S02]  /*1b60*/  UIADD3.X UR9, UR45, UR7, URZ, UP1, !UPT ;  /* 0x000000072d097290 */ /* 0x000fe40008ffe43f */
[----:B------:R-:W-:-:S04]  /*1b70*/  UIMAD UR7, UR53, UR8, URZ ;  /* 0x00000008350772a4 */ /* 0x000fc8000f8e023f */
[----:B------:R-:W-:Y:S02]  /*1b80*/  UIMAD UR13, UR52, UR9, UR7 ;  /* 0x00000009340d72a4 */ /* 0x000fe4000f8e0207 */
[----:B------:R-:W-:Y:S02]  /*1b90*/  UIMAD.WIDE.U32 UR8, UR52, UR8, URZ ;  /* 0x00000008340872a5 */ /* 0x000fe4000f8e003f */
[----:B------:R-:W-:Y:S02]  /*1ba0*/  USEL UR15, UR15, URZ, UP6 ;  /* 0x0000003f0f0f7287 */ /* 0x000fe4000b000000 */
[----:B------:R-:W-:Y:S01]  /*1bb0*/  UIADD3 UR13, UR9, UR13, URZ ;  /* 0x0000000d090d7290 */ /* 0x000fe2000fffe03f */
[----:B----4-:R5:W1:Y:S08]  /*1bc0*/  R2UR UR38, R0 ;  /* 0x00000000002673c2 */ /* 0x010a7000000e0000 */
[----:B---3--:R3:W4:Y:S01]  /*1bd0*/  R2UR UR39, R3 ;  /* 0x00000000032773c2 */ /* 0x00872200000e0000 */
[----:B-----5:R-:W-:-:S04]  /*1be0*/  IMAD.MOV R0, RZ, RZ, -R5 ;  /* 0x000000ffff007224 */ /* 0x020fc800078e0a05 */
[----:B------:R-:W-:Y:S01]  /*1bf0*/  IMAD R0, R0, R6, RZ ;  /* 0x0000000600007224 */ /* 0x000fe200078e02ff */
[----:B---3--:R-:W-:-:S03]  /*1c00*/  IABS R3, UR54 ;  /* 0x0000003600037c13 */ /* 0x008fc60008000000 */
        /* <DEDUP_REMOVED lines=9> */
[----:B--2---:R-:W-:Y:S01]  /*1ca0*/  ISETP.LE.AND P1, PT, RZ, UR11, PT ;  /* 0x0000000bff007c0c */ /* 0x004fe2000bf23270 */
[----:B----4-:R-:W-:-:S10]  /*1cb0*/  @UP5 USEL UR7, UR39, UR4, !UP2 ;  /* 0x0000000427075287 */ /* 0x010fd4000d000000 */
[----:B------:R-:W-:Y:S01]  /*1cc0*/  @P3 IADD3 R4, R4, 0x1, RZ ;  /* 0x0000000104043810 */ /* 0x000fe20007ffe0ff */
[----:B------:R-:W-:-:S04]  /*1cd0*/  ULDC UR11, c[0x0][0x234] ;  /* 0x00008d00000b7ab9 */ /* 0x000fc80000000800 */
[----:B------:R-:W-:Y:S01]  /*1ce0*/  @!P1 IMAD.MOV R4, RZ, RZ, -R4 ;  /* 0x000000ffff049224 */ /* 0x000fe200078e0a04 */
[----:B------:R-:W-:Y:S01]  /*1cf0*/  PLOP3.LUT P1, PT, PT, PT, UP5, 0x80, 0x0 ;  /* 0x000000000000781c */ /* 0x000fe20003f2f058 */
[----:B------:R-:W-:Y:S01]  /*1d00*/  @UP5 UIMAD UR11, UR54, UR11, UR7 ;  /* 0x0000000b360b52a4 */ /* 0x000fe2000f8e0207 */
[----:B------:R-:W-:Y:S01]  /*1d10*/  @!P2 LOP3.LUT R4, RZ, c[0x0][0x1c8], RZ, 0x33, !PT ;  /* 0x00007200ff04aa12 */ /* 0x000fe200078e33ff */
[----:B------:R-:W-:-:S05]  /*1d20*/  USHF.R.S32.HI UR7, URZ, 0x1f, UR5 ;  /* 0x0000001f3f077899 */ /* 0x000fca0008011405 */
        /* <DEDUP_REMOVED lines=10> */
.L_x_142:
[----:B------:R-:W2:Y:S02]  /*1dd0*/  LDL R0, [R1+0x30] ;  /* 0x0000300001007983 */ /* 0x000ea40000100800 */
[----:B--2---:R1:W2:Y:S01]  /*1de0*/  R2UR UR4, R0 ;  /* 0x00000000000473c2 */ /* 0x0042a200000e0000 */
[----:B------:R-:W-:-:S07]  /*1df0*/  DEPBAR.LE SB1, 0x0, {2} ;  /* 0x000090040000791a */ /* 0x000fce0000000000 */
.L_x_143:
[----:B------:R-:W2:Y:S04]  /*1e00*/  LDL R3, [R1+0x18] ;  /* 0x0000180001037983 */ /* 0x000ea80000100800 */
[----:B------:R-:W3:Y:S01]  /*1e10*/  LDL R0, [R1+0x24] ;  /* 0x0000240001007983 */ /* 0x000ee20000100800 */
[----:B------:R-:W-:Y:S01]  /*1e20*/  USHF.R.S32.HI UR38, URZ, 0x1f, UR61 ;  /* 0x0000001f3f267899 */ /* 0x000fe2000801143d */
[----:B------:R-:W-:Y:S01]  /*1e30*/  IMAD.U32 R11, RZ, RZ, UR21 ;  /* 0x00000015ff0b7e24 */ /* 0x000fe2000f8e00ff */
[----:B------:R-:W-:Y:S01]  /*1e40*/  USHF.R.S32.HI UR21, URZ, 0x1f, UR54 ;  /* 0x0000001f3f157899 */ /* 0x000fe20008011436 */
[----:B------:R-:W1:Y:S01]  /*1e50*/  S2R R12, SR_TID.X ;  /* 0x00000000000c7919 */ /* 0x000e620000002100 */
[----:B------:R-:W-:Y:S01]  /*1e60*/  SHF.R.S32.HI R245, RZ, 0x1f, R244 ;  /* 0x0000001ffff57819 */ /* 0x000fe200000114f4 */
[----:B------:R-:W-:Y:S01]  /*1e70*/  IMAD.U32 R10, RZ, RZ, UR20 ;  /* 0x00000014ff0a7e24 */ /* 0x000fe2000f8e00ff */
[----:B------:R-:W-:Y:S01]  /*1e80*/  UIADD3 UR11, UR6, UR11, URZ ;  /* 0x0000000b060b7290 */ /* 0x000fe2000fffe03f */
[----:B------:R-:W-:Y:S01]  /*1e90*/  BSSY B1, `(.L_x_139) ;  /* 0x0000862000017945 */ /* 0x000fe20003800000 */
[----:B-1----:R-:W-:Y:S01]  /*1ea0*/  SHF.R.S32.HI R13, RZ, 0x1f, R12 ;  /* 0x0000001fff0d7819 */ /* 0x002fe2000001140c */
[----:B--2---:R1:W2:Y:S08]  /*1eb0*/  R2UR UR46, R3 ;  /* 0x00000000032e73c2 */ /* 0x0042b000000e0000 */
[----:B---3--:R-:W3:Y:S01]  /*1ec0*/  R2UR UR39, R0 ;  /* 0x00000000002773c2 */ /* 0x008ee200000e0000 */
[----:B-1----:R-:W-:Y:S01]  /*1ed0*/  LEA.HI R3, R13, R12, RZ, 0x2 ;  /* 0x0000000c0d037211 */ /* 0x002fe200078f10ff */
[----:B--2---:R-:W-:-:S03]  /*1ee0*/  UIADD3 UR8, UP4, UP3, UR8, UR61, UR46 ;  /* 0x0000003d08087290 */ /* 0x004fc6000fb9e02e */
[----:B------:R-:W-:Y:S01]  /*1ef0*/  SHF.R.S32.HI R3, RZ, 0x2, R3 ;  /* 0x00000002ff037819 */ /* 0x000fe20000011403 */
[----:B------:R-:W-:-:S03]  /*1f00*/  UIADD3 UR46, UP2, UP1, UR14, UR8, UR18 ;  /* 0x000000080e2e7290 */ /* 0x000fc6000f95e012 */
[----:B------:R-:W-:Y:S01]  /*1f10*/  SHF.R.S32.HI R16, RZ, 0x1f, R3 ;  /* 0x0000001fff107819 */ /* 0x000fe20000011403 */
[----:B---3--:R-:W-:Y:S01]  /*1f20*/  UIADD3.X UR8, UR13, UR38, UR39, UP4, UP3 ;  /* 0x000000260d087290 */ /* 0x008fe2000a7e6427 */
[----:B------:R-:W-:Y:S01]  /*1f30*/  IADD3 R0, P1, R3, UR6, RZ ;  /* 0x0000000603007c10 */ /* 0x000fe2000ff3e0ff */
[----:B------:R-:W-:Y:S02]  /*1f40*/  ULDC UR18, c[0x0][0x2e8] ;  /* 0x0000ba0000127ab9 */ /* 0x000fe40000000800 */
[----:B------:R-:W-:Y:S01]  /*1f50*/  UIADD3.X UR39, UR15, UR8, UR16, UP2, UP1 ;  /* 0x000000080f277290 */ /* 0x000fe200097e2410 */
[----:B------:R-:W-:Y:S01]  /*1f60*/  IADD3.X R5, R16, UR45, RZ, P1, !PT ;  /* 0x0000002d10057c10 */ /* 0x000fe20008ffe4ff */
[----:B------:R-:W-:Y:S01]  /*1f70*/  IMAD.WIDE.U32 R6, R0, c[0x0][0x190], R244 ;  /* 0x0000640000067a25 */ /* 0x000fe200078e00f4 */
[----:B------:R-:W-:Y:S02]  /*1f80*/  ULDC.64 UR8, c[0x0][0x1a8] ;  /* 0x00006a0000087ab9 */ /* 0x000fe40000000a00 */
[----:B------:R-:W-:Y:S01]  /*1f90*/  UIMAD UR8, UR21, UR8, URZ ;  /* 0x00000008150872a4 */ /* 0x000fe2000f8e023f */
[----:B------:R-:W-:Y:S01]  /*1fa0*/  IMAD R5, R5, c[0x0][0x190], RZ ;  /* 0x0000640005057a24 */ /* 0x000fe200078e02ff */
[----:B------:R-:W-:-:S02]  /*1fb0*/  IADD3 R8, P1, R6, UR55, RZ ;  /* 0x0000003706087c10 */ /* 0x000fc4000ff3e0ff */
[----:B------:R-:W-:Y:S01]  /*1fc0*/  UIMAD UR38, UR54, UR9, UR8 ;  /* 0x00000009362672a4 */ /* 0x000fe2000f8e0208 */
[----:B------:R-:W-:Y:S02]  /*1fd0*/  IMAD R0, R0, c[0x0][0x194], R5 ;  /* 0x0000650000007a24 */ /* 0x000fe400078e0205 */
[----:B------:R-:W-:Y:S01]  /*1fe0*/  ULDC.64 UR8, c[0x0][0x378] ;  /* 0x0000de0000087ab9 */ /* 0x000fe20000000a00 */
[----:B------:R-:W-:Y:S01]  /*1ff0*/  IMAD.U32 R5, RZ, RZ, UR6 ;  /* 0x00000006ff057e24 */ /* 0x000fe2000f8e00ff */
[----:B------:R-:W-:Y:S01]  /*2000*/  UIMAD UR8, UR21, UR8, URZ ;  /* 0x00000008150872a4 */ /* 0x000fe2000f8e023f */
[----:B------:R-:W-:Y:S02]  /*2010*/  IADD3.X R9, R7, UR51, R0, P1, !PT ;  /* 0x0000003307097c10 */ /* 0x000fe40008ffe400 */
[----:B------:R-:W-:Y:S01]  /*2020*/  LEA.HI R0, R13, R12, RZ, 0x5 ;  /* 0x0000000c0d007211 */ /* 0x000fe200078f28ff */
[----:B------:R-:W-:Y:S01]  /*2030*/  UIMAD UR15, UR54, UR9, UR8 ;  /* 0x00000009360f72a4 */ /* 0x000fe2000f8e0208 */
[----:B------:R-:W-:Y:S01]  /*2040*/  IADD3 R6, P1, R244, UR41, RZ ;  /* 0x00000029f4067c10 */ /* 0x000fe2000ff3e0ff */
[----:B------:R-:W-:Y:S01]  /*2050*/  ULDC.64 UR20, c[0x0][0x3c8] ;  /* 0x0000f20000147ab9 */ /* 0x000fe20000000a00 */
[----:B------:R-:W-:Y:S01]  /*2060*/  LOP3.LUT R14, R0, 0xffffffe0, RZ, 0xc0, !PT ;  /* 0xffffffe0000e7812 */ /* 0x000fe200078ec0ff */
[----:B------:R-:W-:Y:S01]  /*2070*/  ULDC.64 UR8, c[0x0][0x370] ;  /* 0x0000dc0000087ab9 */ /* 0x000fe20000000a00 */
[----:B------:R-:W-:Y:S01]  /*2080*/  SHF.R.S32.HI R0, RZ, 0x5, R0 ;  /* 0x00000005ff007819 */ /* 0x000fe20000011400 */
[----:B------:R-:W-:Y:S01]  /*2090*/  UIMAD UR8, UR45, UR8, URZ ;  /* 0x000000082d0872a4 */ /* 0x000fe2000f8e023f */
[----:B------:R-:W-:Y:S01]  /*20a0*/  IADD3.X R7, R245, UR44, RZ, P1, !PT ;  /* 0x0000002cf5077c10 */ /* 0x000fe20008ffe4ff */
[----:B------:R-:W-:Y:S01]  /*20b0*/  IMAD.IADD R14, R12, 0x1, -R14 ;  /* 0x000000010c0e7824 */ /* 0x000fe200078e0a0e */
[----:B------:R-:W-:-:S02]  /*20c0*/  UMOV UR45, 0x4 ;  /* 0x00000004002d7882 */ /* 0x000fc40000000000 */
[----:B------:R-:W-:Y:S01]  /*20d0*/  UIMAD UR14, UR6, UR9, UR8 ;  /* 0x00000009060e72a4 */ /* 0x000fe2000f8e0208 */
[----:B------:R-:W-:Y:S01]  /*20e0*/  IMAD R0, R0, UR60, R14 ;  /* 0x0000003c00007c24 */ /* 0x000fe2000f8e020e */
[----:B------:R-:W-:Y:S01]  /*20f0*/  UIADD3 UR8, UR6, UR4, URZ ;  /* 0x0000000406087290 */ /* 0x000fe2000fffe03f */
[----:B------:R-:W-:Y:S01]  /*2100*/  IMAD.WIDE.U32 R6, R5, c[0x0][0x370], R6 ;  /* 0x0000dc0005067a25 */ /* 0x000fe200078e0006 */
[----:B------:R-:W-:Y:S02]  /*2110*/  UIADD3 UR4, -UR10, UR17, UR5 ;  /* 0x000000110a047290 */ /* 0x000fe4000fffe105 */
[----:B------:R-:W-:Y:S01]  /*2120*/  UIMAD.WIDE UR8, UR8, UR45, UR20 ;  /* 0x0000002d080872a5 */ /* 0x000fe2000f8e0214 */
[----:B------:R1:W2:Y:S01]  /*2130*/  R2UR UR20, R10 ;  /* 0x000000000a1473c2 */ /* 0x0002a200000e0000 */
[----:B------:R-:W-:Y:S01]  /*2140*/  UIADD3 UR4, UR4, -UR18, URZ ;  /* 0x8000001204047290 */ /* 0x000fe2000fffe03f */
[----:B------:R-:W-:-:S03]  /*2150*/  IADD3 R7, R7, UR14, RZ ;  /* 0x0000000e07077c10 */ /* 0x000fc6000fffe0ff */
[----:B------:R-:W-:Y:S02]  /*2160*/  USHF.R.S32.HI UR18, URZ, 0x1f, UR4 ;  /* 0x0000001f3f127899 */ /* 0x000fe40008011404 */
[----:B------:R-:W-:Y:S01]  /*2170*/  UMOV UR16, UR8 ;  /* 0x0000000800107c82 */ /* 0x000fe20008000000 */
[----:B------:R3:W4:Y:S01]  /*2180*/  R2UR UR21, R11 ;  /* 0x000000000b1573c2 */ /* 0x00072200000e0000 */
[----:B------:R-:W-:Y:S02]  /*2190*/  ULEA.HI UR18, UR18, UR4, URZ, 0x7 ;  /* 0x0000000412127291 */ /* 0x000fe4000f8f383f */
[----:B------:R-:W-:Y:S02]  /*21a0*/  UMOV UR13, UR9 ;  /* 0x00000009000d7c82 */ /* 0x000fe40008000000 */
[----:B------:R-:W-:Y:S02]  /*21b0*/  USHF.R.S32.HI UR18, URZ, 0x7, UR18 ;  /* 0x000000073f127899 */ /* 0x000fe40008011412 */
[----:B------:R-:W-:-:S02]  /*21c0*/  UIADD3 UR8, UR50, -0x1, URZ ;  /* 0xffffffff32087890 */ /* 0x000fc4000fffe03f */
[----:B------:R-:W-:-:S04]  /*21d0*/  UISETP.LT.AND UP1, UPT, URZ, UR18, UPT ;  /* 0x000000123f00728c */ /* 0x000fc8000bf21270 */
[----:B------:R-:W-:Y:S01]  /*21e0*/  USEL UR18, URZ, UR18, !UP1 ;  /* 0x000000123f127287 */ /* 0x000fe2000c800000 */
[----:B-1----:R-:W-:-:S03]  /*21f0*/  IADD3 R10, P1, R0, UR46, RZ ;  /* 0x0000002e000a7c10 */ /* 0x002fc6000ff3e0ff */
[----:B------:R-:W-:Y:S01]  /*2200*/  UISETP.GT.AND UP1, UPT, UR50, UR18, UPT ;  /* 0x000000123200728c */ /* 0x000fe2000bf24270 */
[----:B------:R-:W-:Y:S01]  /*2210*/  LEA.HI.X.SX32 R240, R0, UR39, 0x1, P1 ;  /* 0x0000002700f07c11 */ /* 0x000fe200088f0eff */
[----:B------:R-:W-:Y:S01]  /*2220*/  IMAD.U32 R0, RZ, RZ, UR54 ;  /* 0x00000036ff007e24 */ /* 0x000fe2000f8e00ff */
[----:B------:R-:W-:-:S03]  /*2230*/  LEA R241, P1, R10, c[0x0][0x350], 0x2 ;  /* 0x0000d4000af17a11 */ /* 0x000fc600078210ff */
[----:B------:R-:W-:Y:S01]  /*2240*/  IMAD.WIDE.U32 R6, R0, c[0x0][0x378], R6 ;  /* 0x0000de0000067a25 */ /* 0x000fe200078e0006 */
[----:B------:R-:W-:Y:S02]  /*2250*/  LEA.HI.X R240, R10, c[0x0][0x354], R240, 0x2, P1 ;  /* 0x0000d5000af07a11 */ /* 0x000fe400008f14f0 */
[----:B------:R-:W-:Y:S01]  /*2260*/  PLOP3.LUT P1, PT, PT, PT, UP1, 0x80, 0x0 ;  /* 0x000000000000781c */ /* 0x000fe20003f2f018 */
[----:B------:R-:W-:Y:S01]  /*2270*/  IMAD.WIDE.U32 R8, R0, c[0x0][0x1a8], R8 ;  /* 0x00006a0000087a25 */ /* 0x000fe200078e0008 */
[----:B------:R-:W-:Y:S01]  /*2280*/  IADD3 R7, R7, UR15, RZ ;  /* 0x0000000f07077c10 */ /* 0x000fe2000fffe0ff */
[----:B------:R-:W-:Y:S02]  /*2290*/  ULDC.64 UR14, c[0x0][0x200] ;  /* 0x00008000000e7ab9 */ /* 0x000fe40000000a00 */
[----:B------:R-:W-:Y:S01]  /*22a0*/  IMAD R0, R16, c[0x0][0x370], RZ ;  /* 0x0000dc0010007a24 */ /* 0x000fe200078e02ff */
[----:B------:R-:W-:Y:S01]  /*22b0*/  IADD3 R5, R9, UR38, RZ ;  /* 0x0000002609057c10 */ /* 0x000fe2000fffe0ff */
[----:B------:R-:W-:Y:S01]  /*22c0*/  IMAD.WIDE.U32 R6, R3, c[0x0][0x370], R6 ;  /* 0x0000dc0003067a25 */ /* 0x000fe200078e0006 */
[----:B------:R-:W-:Y:S01]  /*22d0*/  LEA R238, P3, R8, c[0x0][0x160], 0x1 ;  /* 0x0000580008ee7a11 */ /* 0x000fe200078608ff */
[----:B------:R-:W-:-:S02]  /*22e0*/  UIMAD.WIDE UR14, UR11, UR45, UR14 ;  /* 0x0000002d0b0e72a5 */ /* 0x000fc4000f8e020e */
[----:B------:R-:W-:Y:S01]  /*22f0*/  IMAD R0, R3, c[0x0][0x374], R0 ;  /* 0x0000dd0003007a24 */ /* 0x000fe200078e0200 */
[----:B------:R-:W-:Y:S02]  /*2300*/  LEA R236, P2, R6, c[0x0][0x330], 0x1 ;  /* 0x0000cc0006ec7a11 */ /* 0x000fe400078408ff */
[----:B------:R-:W-:Y:S01]  /*2310*/  LEA.HI.X R239, R8, c[0x0][0x164], R5, 0x1, P3 ;  /* 0x0000590008ef7a11 */ /* 0x000fe200018f0c05 */
[----:B------:R-:W-:-:S05]  /*2320*/  IMAD.IADD R0, R7, 0x1, R0 ;  /* 0x0000000107007824 */ /* 0x000fca00078e0200 */
[----:B------:R-:W-:Y:S01]  /*2330*/  LEA.HI.X R237, R6, c[0x0][0x334], R0, 0x1, P2 ;  /* 0x0000cd0006ed7a11 */ /* 0x000fe200010f0c00 */
[----:B--234-:R-:W-:Y:S05]  /*2340*/  @P1 BRA `(.L_x_144) ;  /* 0x0000077000001947 */ /* 0x01cfea0003800000 */
        /* <DEDUP_REMOVED lines=18> */
.L_x_145:
        /* <DEDUP_REMOVED lines=18> */
.L_x_146:
        /* <DEDUP_REMOVED lines=9> */
[----:B------:R-:W-:-:S02]  /*2620*/  IADD3 R4, P0, R4, UR11, RZ ;  /* 0x0000000b04047c10 */ /* 0x000fc4000ff1e0ff */
[----:B------:R-:W-:Y:S01]  /*2630*/  IMAD.U32 R0, RZ, RZ, UR8 ;  /* 0x00000008ff007e24 */ /* 0x000fe2000f8e00ff */
[----:B------:R-:W-:Y:S01]  /*2640*/  ULDC.64 UR8, c[0x0][0x3b8] ;  /* 0x0000ee0000087ab9 */ /* 0x000fe20000000a00 */
[----:B------:R-:W-:Y:S01]  /*2650*/  ISETP.GE.OR P1, PT, R3, UR10, P2 ;  /* 0x0000000a03007c0c */ /* 0x000fe20009726670 */
[----:B------:R-:W-:Y:S02]  /*2660*/  UIMAD UR8, UR14, UR8, URZ ;  /* 0x000000080e0872a4 */ /* 0x000fe4000f8e023f */
        /* <DEDUP_REMOVED lines=15> */
.L_x_148:
[----:B------:R-:W-:Y:S05]  /*2760*/  BSYNC B0 ;  /* 0x0000000000007941 */ /* 0x000fea0003800000 */
.L_x_147:
        /* <DEDUP_REMOVED lines=14> */
.L_x_150:
[----:B------:R-:W-:Y:S05]  /*2850*/  BSYNC B0 ;  /* 0x0000000000007941 */ /* 0x000fea0003800000 */
.L_x_149:
[----:B------:R-:W-:Y:S01]  /*2860*/  ULDC.64 UR8, c[0x0][0x3a8] ;  /* 0x0000ea0000087ab9 */ /* 0x000fe20000000a00 */
[----:B-1----:R-:W-:Y:S01]  /*2870*/  IMAD.WIDE.U32 R4, R11, c[0x0][0x3a8], R244 ;  /* 0x0000ea000b047a25 */ /* 0x002fe200078e00f4 */
[----:B------:R-:W-:Y:S01]  /*2880*/  UIMAD UR7, UR7, UR8, URZ ;  /* 0x00000008070772a4 */ /* 0x000fe2000f8e023f */
[----:B------:R-:W-:Y:S01]  /*2890*/  BSSY B0, `(.L_x_151) ;  /* 0x0000016000007945 */ /* 0x000fe20003800000 */
[----:B------:R-:W-:Y:S02]  /*28a0*/  USHF.R.S32.HI UR10, URZ, 0x1f, UR54 ;  /* 0x0000001f3f0a7899 */ /* 0x000fe40008011436 */
[----:B------:R-:W-:Y:S01]  /*28b0*/  UIMAD UR5, UR5, UR9, UR7 ;  /* 0x00000009050572a4 */ /* 0x000fe2000f8e0207 */
[----:B------:R-:W-:Y:S02]  /*28c0*/  IADD3 R4, P2, R4, UR6, RZ ;  /* 0x0000000604047c10 */ /* 0x000fe4000ff5e0ff */
[----:B------:R-:W-:-:S03]  /*28d0*/  ULDC.64 UR6, c[0x0][0x3c0] ;  /* 0x0000f00000067ab9 */ /* 0x000fc60000000a00 */
[----:B------:R-:W-:Y:S01]  /*28e0*/  IMAD.U32 R0, RZ, RZ, UR5 ;  /* 0x00000005ff007e24 */ /* 0x000fe2000f8e00ff */
[----:B------:R-:W-:-:S04]  /*28f0*/  UIMAD UR5, UR10, UR6, URZ ;  /* 0x000000060a0572a4 */ /* 0x000fc8000f8e023f */
[----:B------:R-:W-:Y:S01]  /*2900*/  IADD3.X R5, R5, UR4, R0, P2, !PT ;  /* 0x0000000405057c10 */ /* 0x000fe200097fe400 */
[----:B------:R-:W-:Y:S01]  /*2910*/  UIMAD UR5, UR54, UR7, UR5 ;  /* 0x00000007360572a4 */ /* 0x000fe2000f8e0205 */
[----:B------:R-:W-:-:S05]  /*2920*/  MOV R0, UR54 ;  /* 0x0000003600007c02 */ /* 0x000fca0008000f00 */
        /* <DEDUP_REMOVED lines=12> */
.L_x_152:
[----:B------:R-:W-:Y:S05]  /*29f0*/  BSYNC B0 ;  /* 0x0000000000007941 */ /* 0x000fea0003800000 */
.L_x_151:
        /* <DEDUP_REMOVED lines=12> */
.L_x_144:
        /* <DEDUP_REMOVED lines=44> */
.L_x_155:
[----:B------:R-:W-:Y:S05]  /*2d80*/  BSYNC B0 ;  /* 0x0000000000007941 */ /* 0x000fea0003800000 */
.L_x_154:
        /* <DEDUP_REMOVED lines=21> */
.L_x_157:
[----:B------:R-:W-:Y:S05]  /*2ee0*/  BSYNC B0 ;  /* 0x0000000000007941 */ /* 0x000fea0003800000 */
.L_x_156:
        /* <DEDUP_REMOVED lines=17> */
.L_x_159:
[----:B------:R-:W-:Y:S05]  /*3000*/  BSYNC B0 ;  /* 0x0000000000007941 */ /* 0x000fea0003800000 */
.L_x_158:
        /* <DEDUP_REMOVED lines=15> */
.L_x_161:
[----:B------:R-:W-:Y:S05]  /*3100*/  BSYNC B0 ;  /* 0x0000000000007941 */ /* 0x000fea0003800000 */
.L_x_160:
        /* <DEDUP_REMOVED lines=20> */
.L_x_163:
[----:B------:R-:W-:Y:S05]  /*3250*/  BSYNC B0 ;  /* 0x0000000000007941 */ /* 0x000fea0003800000 */
.L_x_162:
        /* <DEDUP_REMOVED lines=20> */
.L_x_165:
[----:B------:R-:W-:Y:S05]  /*33a0*/  BSYNC B0 ;  /* 0x0000000000007941 */ /* 0x000fea0003800000 */
.L_x_164:
[----:B------:R-:W-:Y:S01]  /*33b0*/  ULDC.64 UR38, c[0x0][0x198] ;  /* 0x0000660000267ab9 */ /* 0x000fe20000000a00 */
[----:B---3--:R-:W-:Y:S01]  /*33c0*/  IMAD.WIDE.U32 R6, R13, c[0x0][0x198], R244 ;  /* 0x000066000d067a25 */ /* 0x008fe200078e00f4 */
[----:B------:R-:W-:Y:S01]  /*33d0*/  UIMAD UR7, UR7, UR38, URZ ;  /* 0x00000026070772a4 */ /* 0x000fe2000f8e023f */
[C---:B------:R-:W-:Y:S02]  /*33e0*/  ISETP.GE.AND P6, PT, R243.reuse, UR4, PT ;  /* 0x00000004f3007c0c */ /* 0x040fe4000bfc6270 */
[----:B------:R-:W-:Y:S01]  /*33f0*/  MOV R248, 0x7f800000 ;  /* 0x7f80000000f87802 */ /* 0x000fe20000000f00 */
[----:B------:R-:W-:Y:S01]  /*3400*/  UIMAD UR5, UR5, UR39, UR7 ;  /* 0x00000027050572a4 */ /* 0x000fe2000f8e0207 */
[----:B------:R-:W-:Y:S01]  /*3410*/  IADD3 R8, P3, R6, UR42, RZ ;  /* 0x0000002a06087c10 */ /* 0x000fe2000ff7e0ff */
[----:B------:R-:W-:Y:S01]  /*3420*/  IMAD.MOV.U32 R249, RZ, RZ, 0x7f800000 ;  /* 0x7f800000fff97424 */ /* 0x000fe200078e00ff */
[----:B------:R-:W-:Y:S01]  /*3430*/  IADD3 R6, R243, 0x40, RZ ;  /* 0x00000040f3067810 */ /* 0x000fe20007ffe0ff */
[----:B------:R-:W-:Y:S01]  /*3440*/  IMAD.MOV.U32 R247, RZ, RZ, 0x7f800000 ;  /* 0x7f800000fff77424 */ /* 0x000fe200078e00ff */
[----:B------:R-:W-:Y:S01]  /*3450*/  MOV R246, 0x7f800000 ;  /* 0x7f80000000f67802 */ /* 0x000fe20000000f00 */
[----:B------:R-:W-:Y:S01]  /*3460*/  IMAD.U32 R5, RZ, RZ, UR5 ;  /* 0x00000005ff057e24 */ /* 0x000fe2000f8e00ff */
[----:B------:R-:W-:Y:S01]  /*3470*/  ISETP.GE.AND P4, PT, R6, UR4, PT ;  /* 0x0000000406007c0c */ /* 0x000fe2000bf86270 */
[----:B------:R-:W-:Y:S01]  /*3480*/  IMAD.MOV.U32 R6, RZ, RZ, 0x4 ;  /* 0x00000004ff067424 */ /* 0x000fe200078e00ff */
[----:B------:R-:W-:-:S02]  /*3490*/  MOV R10, 0x4 ;  /* 0x00000004000a7802 */ /* 0x000fc40000000f00 */
[----:B------:R-:W-:Y:S02]  /*34a0*/  IADD3.X R9, R7, UR43, R5, P3, !PT ;  /* 0x0000002b07097c10 */ /* 0x000fe40009ffe405 */
[C---:B------:R-:W-:Y:S02]  /*34b0*/  IADD3 R7, R243.reuse, 0x8, RZ ;  /* 0x00000008f3077810 */ /* 0x040fe40007ffe0ff */
[----:B------:R-:W-:Y:S02]  /*34c0*/  IADD3 R5, R243, 0x48, RZ ;  /* 0x00000048f3057810 */ /* 0x000fe40007ffe0ff */
[----:B------:R-:W-:Y:S01]  /*34d0*/  ISETP.GE.AND P5, PT, R7, UR4, PT ;  /* 0x0000000407007c0c */ /* 0x000fe2000bfa6270 */
[----:B------:R-:W-:Y:S01]  /*34e0*/  IMAD.WIDE R6, R243, R6, UR14 ;  /* 0x0000000ef3067e25 */ /* 0x000fe2000f8e0206 */
[----:B------:R-:W-:-:S04]  /*34f0*/  ISETP.GE.AND P3, PT, R5, UR4, PT ;  /* 0x0000000405007c0c */ /* 0x000fc8000bf66270 */
[----:B------:R3:W5:Y:S04]  /*3500*/  @!P6 LDG.E R248, [R6.64] ;  /* 0x0000002406f8e981 */ /* 0x000768000c1e1900 */
[----:B------:R3:W5:Y:S04]  /*3510*/  @!P4 LDG.E R246, [R6.64+0x100] ;  /* 0x0001002406f6c981 */ /* 0x000768000c1e1900 */
[----:B------:R3:W5:Y:S01]  /*3520*/  @!P5 LDG.E R249, [R6.64+0x20] ;  /* 0x0000202406f9d981 */ /* 0x000762000c1e1900 */
[----:B------:R-:W-:-:S03]  /*3530*/  @!P3 IMAD.WIDE R10, R5, R10, UR14 ;  /* 0x0000000e050abe25 */ /* 0x000fc6000f8e020a */
[----:B------:R3:W-:Y:S04]  /*3540*/  @P2 STS [R0+0x6000], RZ ;  /* 0x006000ff00002388 */ /* 0x0007e80000000800 */
[----:B------:R3:W-:Y:S04]  /*3550*/  @P2 STS [R0+0x6004], RZ ;  /* 0x006004ff00002388 */ /* 0x0007e80000000800 */
[----:B------:R3:W-:Y:S01]  /*3560*/  @P2 STS.64 [R0+0x6008], RZ ;  /* 0x006008ff00002388 */ /* 0x0007e20000000a00 */
[----:B------:R-:W-:-:S03]  /*3570*/  IMAD R5, R15, c[0x0][0x1b0], RZ ;  /* 0x00006c000f057a24 */ /* 0x000fc600078e02ff */
[----:B------:R1:W5:Y:S01]  /*3580*/  @!P3 LDG.E R247, [R10.64] ;  /* 0x000000240af7b981 */ /* 0x000362000c1e1900 */
[----:B------:R-:W-:Y:S01]  /*3590*/  BSSY B0, `(.L_x_166) ;  /* 0x0000016000007945 */ /* 0x000fe20003800000 */
[C---:B-1----:R-:W-:Y:S02]  /*35a0*/  IMAD R10, R4.reuse, c[0x0][0x1b4], R5 ;  /* 0x00006d00040a7a24 */ /* 0x042fe400078e0205 */
[----:B------:R-:W-:-:S04]  /*35b0*/  IMAD.WIDE.U32 R4, R4, c[0x0][0x1b0], R8 ;  /* 0x00006c0004047a25 */ /* 0x000fc800078e0008 */
[----:B------:R-:W-:Y:S01]  /*35c0*/  IMAD.IADD R10, R5, 0x1, R10 ;  /* 0x00000001050a7824 */ /* 0x000fe200078e020a */
[----:B------:R-:W-:Y:S05]  /*35d0*/  @P2 BRA `(.L_x_167) ;  /* 0x0000011000002947 */ /* 0x000fea0003800000 */
[----:B---3--:R-:W-:-:S13]  /*35e0*/  ISETP.GE.AND P2, PT, R244, c[0x0][0x220], PT ;  /* 0x00008800f4007a0c */ /* 0x008fda0003f46270 */
        /* <DEDUP_REMOVED lines=16> */
.L_x_167:
[----:B---3--:R-:W-:Y:S05]  /*36f0*/  BSYNC B0 ;  /* 0x0000000000007941 */ /* 0x008fea0003800000 */
.L_x_166:
        /* <DEDUP_REMOVED lines=19> */
.L_x_169:
[----:B------:R-:W-:Y:S05]  /*3830*/  BSYNC B0 ;  /* 0x0000000000007941 */ /* 0x000fea0003800000 */
.L_x_168:
[----:B------:R-:W0:Y:S04]  /*3840*/  LDGDEPBAR ;  /* 0x00000000000079af */ /* 0x000e280000000000 */
[----:B--2---:R-:W2:Y:S04]  /*3850*/  LDL R3, [R1+0x2c] ;  /* 0x00002c0001037983 */ /* 0x004ea80000100800 */
[----:B-1-34-:R-:W3:Y:S01]  /*3860*/  LDL R0, [R1+0x1c] ;  /* 0x00001c0001007983 */ /* 0x01aee20000100800 */
[----:B------:R-:W-:Y:S02]  /*3870*/  IMAD.MOV.U32 R6, RZ, RZ, c[0x0][0x308] ;  /* 0x0000c200ff067624 */ /* 0x000fe400078e00ff */
[----:B------:R-:W-:Y:S01]  /*3880*/  IMAD.MOV.U32 R7, RZ, RZ, c[0x0][0x30c] ;  /* 0x0000c300ff077624 */ /* 0x000fe200078e00ff */
[----:B------:R-:W-:-:S04]  /*3890*/  DEPBAR.LE SB0, 0x1 ;  /* 0x000080400000791a */ /* 0x000fc80000000000 */
[----:B------:R-:W-:Y:S06]  /*38a0*/  BAR.SYNC.DEFER_BLOCKING 0x0 ;  /* 0x0000000000007b1d */ /* 0x000fec0000010000 */
[----:B------:R1:W4:Y:S04]  /*38b0*/  LDG.E.64 R4, [R6.64+0x8] ;  /* 0x0000082406047981 */ /* 0x000328000c1e1b00 */
[----:B------:R1:W2:Y:S04]  /*38c0*/  LDSM.16.M88.4 R112, [R145+0x8000] ;  /* 0x008000009170783b */ /* 0x0002a80000000200 */
[----:B------:R2:W2:Y:S04]  /*38d0*/  LDSM.16.M88.4 R116, [R145+0x8400] ;  /* 0x008400009174783b */ /* 0x0004a80000000200 */
[----:B------:R2:W2:Y:S04]  /*38e0*/  LDSM.16.M88.4 R120, [R145+0x8800] ;  /* 0x008800009178783b */ /* 0x0004a80000000200 */
[----:B------:R2:W2:Y:S04]  /*38f0*/  LDSM.16.M88.4 R124, [R145+0x8c00] ;  /* 0x008c0000917c783b */ /* 0x0004a80000000200 */
[----:B------:R2:W2:Y:S04]  /*3900*/  LDSM.16.M88.4 R128, [R146+0x8000] ;  /* 0x008000009280783b */ /* 0x0004a80000000200 */
[----:B------:R2:W2:Y:S04]  /*3910*/  LDSM.16.M88.4 R132, [R146+0x8400] ;  /* 0x008400009284783b */ /* 0x0004a80000000200 */
[----:B-1----:R-:W4:Y:S04]  /*3920*/  LDG.E.64 R6, [R6.64] ;  /* 0x0000002406067981 */ /* 0x002f28000c1e1b00 */
[----:B------:R1:W1:Y:S04]  /*3930*/  LDSM.16.M88.4 R136, [R146+0x8800] ;  /* 0x008800009288783b */ /* 0x0002680000000200 */
[----:B------:R1:W1:Y:S01]  /*3940*/  LDSM.16.M88.4 R140, [R146+0x8c00] ;  /* 0x008c0000928c783b */ /* 0x0002620000000200 */
[----:B------:R-:W-:Y:S01]  /*3950*/  IMAD.SHL.U32 R150, R158, 0x2, RZ ;  /* 0x000000029e967824 */ /* 0x000fe200078e00ff */
[----:B------:R-:W-:Y:S01]  /*3960*/  CS2R R94, SRZ ;  /* 0x00000000005e7805 */ /* 0x000fe2000001ff00 */
[----:B------:R-:W-:Y:S01]  /*3970*/  IMAD.MOV.U32 R242, RZ, RZ, R227 ;  /* 0x000000fffff27224 */ /* 0x000fe200078e00e3 */
        /* <DEDUP_REMOVED lines=15> */
[----:B------:R-:W-:Y:S01]  /*3a70*/  IADD3 R151, R150, R153, RZ ;  /* 0x0000009996977210 */ /* 0x000fe20007ffe0ff */
[----:B--2---:R-:W4:Y:S08]  /*3a80*/  R2UR UR5, R3 ;  /* 0x00000000030573c2 */ /* 0x004f3000000e0000 */
[----:B---3--:R2:W3:Y:S02]  /*3a90*/  R2UR UR4, R0 ;  /* 0x00000000000473c2 */ /* 0x0084e400000e0000 */
[----:B--2---:R-:W-:-:S02]  /*3aa0*/  SHF.R.S32.HI R0, RZ, 0x1f, R14 ;  /* 0x0000001fff007819 */ /* 0x004fc4000001140e */
[----:B----4-:R-:W-:-:S04]  /*3ab0*/  IADD3 R250, P2, P1, R4, UR5, R14 ;  /* 0x0000000504fa7c10 */ /* 0x010fc8000f95e00e */
[----:B---3--:R-:W-:-:S05]  /*3ac0*/  IADD3.X R4, R5, UR4, R0, P2, P1 ;  /* 0x0000000405047c10 */ /* 0x008fca00097e2400 */
[----:B------:R2:W-:Y:S01]  /*3ad0*/  STL [R1], R4 ;  /* 0x0000000401007387 */ /* 0x0005e20000100800 */
[----:B------:R-:W-:Y:S02]  /*3ae0*/  IADD3 R3, R158, 0x1000, RZ ;  /* 0x000010009e037810 */ /* 0x000fe40007ffe0ff */
[----:B------:R-:W-:Y:S01]  /*3af0*/  IADD3 R0, R152, 0x1000, RZ ;  /* 0x0000100098007810 */ /* 0x000fe20007ffe0ff */
[----:B------:R2:W3:Y:S08]  /*3b00*/  R2UR UR9, R7 ;  /* 0x00000000070973c2 */ /* 0x0004f000000e0000 */
[----:B------:R2:W4:Y:S01]  /*3b10*/  R2UR UR11, R6 ;  /* 0x00000000060b73c2 */ /* 0x00052200000e0000 */
[----:B------:R-:W-:-:S02]  /*3b20*/  SEL R3, R3, R158, !P0 ;  /* 0x0000009e03037207 */ /* 0x000fc40004000000 */
[----:B------:R-:W-:Y:S01]  /*3b30*/  SEL R0, R0, R152, !P0 ;  /* 0x0000009800007207 */ /* 0x000fe20004000000 */
[----:B------:R-:W-:Y:S01]  /*3b40*/  IMAD.WIDE.U32 R250, R250, -0x2daee0ad, RZ ;  /* 0xd2511f53fafa7825 */ /* 0x000fe200078e00ff */
[----:B------:R-:W-:-:S03]  /*3b50*/  SHF.L.U32 R144, R3, 0x1, RZ ;  /* 0x0000000103907819 */ /* 0x000fc600000006ff */
[----:B-1234-:R-:W-:Y:S02]  /*3b60*/  IMAD.SHL.U32 R3, R0, 0x2, RZ ;  /* 0x0000000200037824 */ /* 0x01efe400078e00ff */
.L_x_172:
[----:B-----5:R-:W-:Y:S01]  /*3b70*/  FSETP.NEU.FTZ.AND P0, PT, R248, -INF , PT ;  /* 0xff800000f800780b */ /* 0x020fe20003f1d000 */
[----:B------:R-:W2:Y:S01]  /*3b80*/  LDL R4, [R1+0x8] ;  /* 0x0000080001047983 */ /* 0x000ea20000100800 */
[----:B------:R-:W-:Y:S01]  /*3b90*/  IMAD.U32 R0, RZ, RZ, UR12 ;  /* 0x0000000cff007e24 */ /* 0x000fe2000f8e00ff */
[----:B------:R-:W-:Y:S01]  /*3ba0*/  UIADD3 UR4, UR9, -0x4498517b, URZ ;  /* 0xbb67ae8509047890 */ /* 0x000fe2000fffe03f */
[----:B------:R-:W-:Y:S01]  /*3bb0*/  IMAD.U32 R6, RZ, RZ, UR8 ;  /* 0x00000008ff067e24 */ /* 0x000fe2000f8e00ff */
[----:B------:R-:W3:Y:S01]  /*3bc0*/  LDL R9, [R1] ;  /* 0x0000000001097983 */ /* 0x000ee20000100800 */
[----:B------:R-:W-:Y:S01]  /*3bd0*/  IMAD R0, R0, 0x2, R252 ;  /* 0x0000000200007824 */ /* 0x000fe200078e02fc */
[----:B------:R-:W-:Y:S01]  /*3be0*/  USHF.L.U32 UR6, UR12, 0x7, URZ ;  /* 0x000000070c067899 */ /* 0x000fe2000800063f */
[----:B------:R-:W-:Y:S01]  /*3bf0*/  IMAD.U32 R160, RZ, RZ, UR12 ;  /* 0x0000000cffa07e24 */ /* 0x000fe2000f8e00ff */
[----:B------:R-:W-:Y:S01]  /*3c00*/  LOP3.LUT R12, R250, UR4, RZ, 0x3c, !PT ;  /* 0x00000004fa0c7c12 */ /* 0x000fe2000f8e3cff */
[----:B------:R-:W-:Y:S01]  /*3c10*/  IMAD.SHL.U32 R0, R0, 0x2, RZ ;  /* 0x0000000200007824 */ /* 0x000fe200078e00ff */
[----:B------:R-:W0:Y:S01]  /*3c20*/  LDGDEPBAR ;  /* 0x00000000000079af */ /* 0x000e220000000000 */
[----:B------:R-:W-:Y:S01]  /*3c30*/  FMUL.FTZ R164, R248, 1.4426950216293334961 ;  /* 0x3fb8aa3bf8a47820 */ /* 0x000fe20000410000 */
[----:B------:R-:W-:Y:S01]  /*3c40*/  UIADD3 UR4, UR11, -0x61c88647, URZ ;  /* 0x9e3779b90b047890 */ /* 0x000fe2000fffe03f */
[----:B------:R-:W-:Y:S01]  /*3c50*/  FMUL.FTZ R162, R249, 1.4426950216293334961 ;  /* 0x3fb8aa3bf9a27820 */ /* 0x000fe20000410000 */
[C---:B------:R-:W-:Y:S01]  /*3c60*/  LOP3.LUT R8, R251.reuse, UR9, R0, 0x96, !PT ;  /* 0x00000009fb087c12 */ /* 0x040fe2000f8e9600 */
[----:B------:R-:W-:Y:S01]  /*3c70*/  FMUL.FTZ R161, R246, 1.4426950216293334961 ;  /* 0x3fb8aa3bf6a17820 */ /* 0x000fe20000410000 */
[----:B------:R-:W-:Y:S01]  /*3c80*/  FSEL R164, R164, RZ, P0 ;  /* 0x000000ffa4a47208 */ /* 0x000fe20000000000 */
[----:B------:R-:W-:Y:S02]  /*3c90*/  UISETP.GT.AND UP2, UPT, UR8, UR18, UPT ;  /* 0x000000120800728c */ /* 0x000fe4000bf44270 */
[----:B------:R-:W-:Y:S01]  /*3ca0*/  IMAD.WIDE.U32 R22, R8, -0x326172a9, RZ ;  /* 0xcd9e8d5708167825 */ /* 0x000fe200078e00ff */
[----:B------:R-:W-:Y:S04]  /*3cb0*/  DEPBAR.LE SB0, 0x0 ;  /* 0x000080000000791a */ /* 0x000fe80000000000 */
[----:B------:R-:W-:Y:S08]  /*3cc0*/  BAR.SYNC.DEFER_BLOCKING 0x0 ;  /* 0x0000000000007b1d */ /* 0x000ff00000010000 */
[----:B------:R-:W-:Y:S08]  /*3cd0*/  LDSM.16.M88.4 R64, [R144] ;  /* 0x000000009040783b */ /* 0x000ff00000000200 */
[----:B------:R-:W-:Y:S08]  /*3ce0*/  LDSM.16.M88.4 R60, [R144+0x1000] ;  /* 0x00100000903c783b */ /* 0x000ff00000000200 */
[----:B------:R-:W-:Y:S08]  /*3cf0*/  LDSM.16.M88.4 R48, [R145+0x6800] ;  /* 0x006800009130783b */ /* 0x000ff00000000200 */
[----:B------:R-:W-:Y:S08]  /*3d00*/  LDSM.16.M88.4 R100, [R145+0x6c00] ;  /* 0x006c00009164783b */ /* 0x000ff00000000200 */
[----:B------:R-:W-:Y:S01]  /*3d10*/  LDSM.16.M88.4 R108, [R146+0x6000] ;  /* 0x00600000926c783b */ /* 0x000fe20000000200 */
[----:B--2---:R-:W-:Y:S01]  /*3d20*/  IMAD R6, R6, 0x8, R4 ;  /* 0x0000000806067824 */ /* 0x004fe200078e0204 */
[----:B------:R-:W-:Y:S04]  /*3d30*/  IADD3 R4, R0, 0x1, RZ ;  /* 0x0000000100047810 */ /* 0x000fe80007ffe0ff */
[C---:B------:R-:W-:Y:S01]  /*3d40*/  IADD3 R5, R6.reuse, 0x4, RZ ;  /* 0x0000000406057810 */ /* 0x040fe20007ffe0ff */
[----:B------:R-:W-:Y:S01]  /*3d50*/  IMAD.WIDE.U32 R6, R6, -0x326172a9, RZ ;  /* 0xcd9e8d5706067825 */ /* 0x000fe200078e00ff */
[----:B------:R-:W-:Y:S03]  /*3d60*/  LOP3.LUT R0, R251, UR9, R4, 0x96, !PT ;  /* 0x00000009fb007c12 */ /* 0x000fe6000f8e9604 */
[----:B------:R-:W-:Y:S01]  /*3d70*/  IMAD.WIDE.U32 R4, R5, -0x326172a9, RZ ;  /* 0xcd9e8d5705047825 */ /* 0x000fe200078e00ff */
[----:B------:R-:W-:Y:S03]  /*3d80*/  LOP3.LUT R18, R23, UR4, R6, 0x96, !PT ;  /* 0x0000000417127c12 */ /* 0x000fe6000f8e9606 */
[----:B------:R-:W-:Y:S01]  /*3d90*/  IMAD.WIDE.U32 R20, R0, -0x326172a9, RZ ;  /* 0xcd9e8d5700147825 */ /* 0x000fe200078e00ff */
[----:B---3--:R-:W-:Y:S02]  /*3da0*/  LOP3.LUT R0, R9, UR11, RZ, 0x3c, !PT ;  /* 0x0000000b09007c12 */ /* 0x008fe4000f8e3cff */
[----:B------:R-:W-:Y:S01]  /*3db0*/  LOP3.LUT R14, R23, UR4, R4, 0x96, !PT ;  /* 0x00000004170e7c12 */ /* 0x000fe2000f8e9604 */
[----:B------:R-:W-:Y:S01]  /*3dc0*/  IMAD.WIDE.U32 R18, R18, -0x2daee0ad, RZ ;  /* 0xd2511f5312127825 */ /* 0x000fe200078e00ff */
[-C--:B------:R-:W-:Y:S02]  /*3dd0*/  LOP3.LUT R10, R7, R0.reuse, RZ, 0x3c, !PT ;  /* 0x00000000070a7212 */ /* 0x080fe400078e3cff */
[----:B------:R-:W-:Y:S01]  /*3de0*/  LOP3.LUT R8, R5, R0, RZ, 0x3c, !PT ;  /* 0x0000000005087212 */ /* 0x000fe200078e3cff */
[----:B------:R-:W-:Y:S01]  /*3df0*/  IMAD.WIDE.U32 R14, R14, -0x2daee0ad, RZ ;  /* 0xd2511f530e0e7825 */ /* 0x000fe200078e00ff */
[C---:B------:R-:W-:Y:S02]  /*3e00*/  LOP3.LUT R16, R21.reuse, UR4, R6, 0x96, !PT ;  /* 0x0000000415107c12 */ /* 0x040fe4000f8e9606 */
[----:B------:R-:W-:Y:S01]  /*3e10*/  LOP3.LUT R13, R21, UR4, R4, 0x96, !PT ;  /* 0x00000004150d7c12 */ /* 0x000fe2000f8e9604 */
[----:B------:R-:W-:Y:S01]  /*3e20*/  IMAD.WIDE.U32 R10, R10, -0x2daee0ad, RZ ;  /* 0xd2511f530a0a7825 */ /* 0x000fe200078e00ff */
[----:B------:R-:W-:Y:S03]  /*3e30*/  UIADD3 UR4, UR11, 0x3c6ef372, URZ ;  /* 0x3c6ef3720b047890 */ /* 0x000fe6000fffe03f */
[----:B------:R-:W-:Y:S01]  /*3e40*/  IMAD.WIDE.U32 R8, R8, -0x2daee0ad, RZ ;  /* 0xd2511f5308087825 */ /* 0x000fe200078e00ff */
[----:B------:R-:W-:Y:S03]  /*3e50*/  LOP3.LUT R6, R12, R11, RZ, 0x3c, !PT ;  /* 0x0000000b0c067212 */ /* 0x000fe600078e3cff */
[----:B------:R-:W-:Y:S01]  /*3e60*/  IMAD.WIDE.U32 R16, R16, -0x2daee0ad, RZ ;  /* 0xd2511f5310107825 */ /* 0x000fe200078e00ff */
[----:B------:R-:W-:Y:S03]  /*3e70*/  LOP3.LUT R4, R12, R9, RZ, 0x3c, !PT ;  /* 0x000000090c047212 */ /* 0x000fe600078e3cff */
[----:B------:R-:W-:Y:S04]  /*3e80*/  IMAD.WIDE.U32 R6, R6, -0x326172a9, RZ ;  /* 0xcd9e8d5706067825 */ /* 0x000fe800078e00ff */
[----:B------:R-:W-:Y:S01]  /*3e90*/  IMAD.WIDE.U32 R4, R4, -0x326172a9, RZ ;  /* 0xcd9e8d5704047825 */ /* 0x000fe200078e00ff */
[C---:B------:R-:W-:Y:S02]  /*3ea0*/  LOP3.LUT R26, R7.reuse, UR4, R22, 0x96, !PT ;  /* 0x00000004071a7c12 */ /* 0x040fe4000f8e9616 */
[----:B------:R-:W-:Y:S01]  /*3eb0*/  LOP3.LUT R24, R7, UR4, R20, 0x96, !PT ;  /* 0x0000000407187c12 */ /* 0x000fe2000f8e9614 */
[----:B------:R-:W-:Y:S01]  /*3ec0*/  IMAD.WIDE.U32 R12, R13, -0x2daee0ad, RZ ;  /* 0xd2511f530d0c7825 */ /* 0x000fe200078e00ff */
[C---:B------:R-:W-:Y:S02]  /*3ed0*/  LOP3.LUT R22, R5.reuse, UR4, R22, 0x96, !PT ;  /* 0x0000000405167c12 */ /* 0x040fe4000f8e9616 */
[----:B------:R-:W-:Y:S01]  /*3ee0*/  LOP3.LUT R20, R5, UR4, R20, 0x96, !PT ;  /* 0x0000000405147c12 */ /* 0x000fe2000f8e9614 */
[----:B------:R-:W-:Y:S01]  /*3ef0*/  UIADD3 UR4, UR9, 0x76cf5d0a, URZ ;  /* 0x76cf5d0a09047890 */ /* 0x000fe2000fffe03f */
[----:B------:R-:W-:Y:S04]  /*3f00*/  IMAD.WIDE.U32 R26, R26, -0x2daee0ad, RZ ;  /* 0xd2511f531a1a7825 */ /* 0x000fe800078e00ff */
[----:B------:R-:W-:Y:S01]  /*3f10*/  IMAD.WIDE.U32 R24, R24, -0x2daee0ad, RZ ;  /* 0xd2511f5318187825 */ /* 0x000fe200078e00ff */
[--C-:B------:R-:W-:Y:S02]  /*3f20*/  LOP3.LUT R0, R19, UR4, R10.reuse, 0x96, !PT ;  /* 0x0000000413007c12 */ /* 0x100fe4000f8e960a */
[----:B------:R-:W-:Y:S01]  /*3f30*/  LOP3.LUT R5, R17, UR4, R10, 0x96, !PT ;  /* 0x0000000411057c12 */ /* 0x000fe2000f8e960a */
[----:B------:R-:W-:Y:S01]  /*3f40*/  IMAD.WIDE.U32 R22, R22, -0x2daee0ad, RZ ;  /* 0xd2511f5316167825 */ /* 0x000fe200078e00ff */
[--C-:B------:R-:W-:Y:S02]  /*3f50*/  LOP3.LUT R10, R15, UR4, R8.reuse, 0x96, !PT ;  /* 0x000000040f0a7c12 */ /* 0x100fe4000f8e9608 */
[----:B------:R-:W-:Y:S01]  /*3f60*/  LOP3.LUT R8, R13, UR4, R8, 0x96, !PT ;  /* 0x000000040d087c12 */ /* 0x000fe2000f8e9608 */
[----:B------:R-:W-:Y:S01]  /*3f70*/  UIADD3 UR4, UR9, 0x32370b8f, URZ ;  /* 0x32370b8f09047890 */ /* 0x000fe2000fffe03f */
[----:B------:R-:W-:Y:S04]  /*3f80*/  IMAD.WIDE.U32 R20, R20, -0x2daee0ad, RZ ;  /* 0xd2511f5314147825 */ /* 0x000fe800078e00ff */
[----:B------:R-:W-:Y:S01]  /*3f90*/  IMAD.WIDE.U32 R10, R10, -0x326172a9, RZ ;  /* 0xcd9e8d570a0a7825 */ /* 0x000fe200078e00ff */
[----:B------:R-:W-:Y:S02]  /*3fa0*/  LOP3.LUT R34, R27, UR4, R18, 0x96, !PT ;  /* 0x000000041b227c12 */ /* 0x000fe4000f8e9612 */
[----:B------:R-:W-:Y:S01]  /*3fb0*/  LOP3.LUT R32, R25, UR4, R16, 0x96, !PT ;  /* 0x0000000419207c12 */ /* 0x000fe2000f8e9610 */
[----:B------:R-:W-:Y:S01]  /*3fc0*/  IMAD.WIDE.U32 R8, R8, -0x326172a9, RZ ;  /* 0xcd9e8d5708087825 */ /* 0x000fe200078e00ff */
[----:B------:R-:W-:Y:S02]  /*3fd0*/  LOP3.LUT R30, R23, UR4, R14, 0x96, !PT ;  /* 0x00000004171e7c12 */ /* 0x000fe4000f8e960e */
[----:B------:R-:W-:Y:S01]  /*3fe0*/  LOP3.LUT R28, R21, UR4, R12, 0x96, !PT ;  /* 0x00000004151c7c12 */ /* 0x000fe2000f8e960c */
[----:B------:R-:W-:Y:S01]  /*3ff0*/  UIADD3 UR4, UR11, -0x255992d5, URZ ;  /* 0xdaa66d2b0b047890 */ /* 0x000fe2000fffe03f */
[----:B------:R-:W-:Y:S04]  /*4000*/  IMAD.WIDE.U32 R14, R0, -0x326172a9, RZ ;  /* 0xcd9e8d57000e7825 */ /* 0x000fe800078e00ff */
[----:B------:R-:W-:Y:S01]  /*4010*/  IMAD.WIDE.U32 R12, R5, -0x326172a9, RZ ;  /* 0xcd9e8d57050c7825 */ /* 0x000fe200078e00ff */
[--C-:B------:R-:W-:Y:S03]  /*4020*/  LOP3.LUT R0, R15, UR4, R6.reuse, 0x96, !PT ;  /* 0x000000040f007c12 */ /* 0x100fe6000f8e9606 */
[----:B------:R-:W-:Y:S01]  /*4030*/  IMAD.WIDE.U32 R34, R34, -0x326172a9, RZ ;  /* 0xcd9e8d5722227825 */ /* 0x000fe200078e00ff */
[----:B------:R-:W-:Y:S02]  /*4040*/  LOP3.LUT R5, R13, UR4, R6, 0x96, !PT ;  /* 0x000000040d057c12 */ /* 0x000fe4000f8e9606 */
[--C-:B------:R-:W-:Y:S01]  /*4050*/  LOP3.LUT R6, R11, UR4, R4.reuse, 0x96, !PT ;  /* 0x000000040b067c12 */ /* 0x100fe2000f8e9604 */
[----:B------:R-:W-:Y:S01]  /*4060*/  IMAD.WIDE.U32 R32, R32, -0x326172a9, RZ ;  /* 0xcd9e8d5720207825 */ /* 0x000fe200078e00ff */
[----:B------:R-:W-:Y:S01]  /*4070*/  LOP3.LUT R4, R9, UR4, R4, 0x96, !PT ;  /* 0x0000000409047c12 */ /* 0x000fe2000f8e9604 */
[----:B------:R-:W-:Y:S02]  /*4080*/  UIADD3 UR4, UR11, 0x78dde6e4, URZ ;  /* 0x78dde6e40b047890 */ /* 0x000fe4000fffe03f */
[----:B------:R-:W-:Y:S04]  /*4090*/  IMAD.WIDE.U32 R30, R30, -0x326172a9, RZ ;  /* 0xcd9e8d571e1e7825 */ /* 0x000fe800078e00ff */
[----:B------:R-:W-:Y:S01]  /*40a0*/  LOP3.LUT R18, R35, UR4, R14, 0x96, !PT ;  /* 0x0000000423127c12 */ /* 0x000fe2000f8e960e */
[----:B------:R-:W-:Y:S01]  /*40b0*/  IMAD.WIDE.U32 R28, R28, -0x326172a9, RZ ;  /* 0xcd9e8d571c1c7825 */ /* 0x000fe200078e00ff */
[----:B------:R-:W-:Y:S02]  /*40c0*/  LOP3.LUT R16, R33, UR4, R12, 0x96, !PT ;  /* 0x0000000421107c12 */ /* 0x000fe4000f8e960c */
[----:B------:R-:W-:Y:S01]  /*40d0*/  LOP3.LUT R14, R31, UR4, R10, 0x96, !PT ;  /* 0x000000041f0e7c12 */ /* 0x000fe2000f8e960a */
[----:B------:R-:W-:Y:S01]  /*40e0*/  IMAD.WIDE.U32 R18, R18, -0x2daee0ad, RZ ;  /* 0xd2511f5312127825 */ /* 0x000fe200078e00ff */
[----:B------:R-:W-:Y:S01]  /*40f0*/  LOP3.LUT R12, R29, UR4, R8, 0x96, !PT ;  /* 0x000000041d0c7c12 */ /* 0x000fe2000f8e9608 */
[----:B------:R-:W-:Y:S02]  /*4100*/  UIADD3 UR4, UR9, -0x126145ec, URZ ;  /* 0xed9eba1409047890 */ /* 0x000fe4000fffe03f */
[----:B------:R-:W-:Y:S04]  /*4110*/  IMAD.WIDE.U32 R10, R0, -0x2daee0ad, RZ ;  /* 0xd2511f53000a7825 */ /* 0x000fe800078e00ff */
[----:B------:R-:W-:Y:S01]  /*4120*/  IMAD.WIDE.U32 R8, R5, -0x2daee0ad, RZ ;  /* 0xd2511f5305087825 */ /* 0x000fe200078e00ff */
[----:B------:R-:W-:Y:S03]  /*4130*/  LOP3.LUT R11, R11, UR4, R26, 0x96, !PT ;  /* 0x000000040b0b7c12 */ /* 0x000fe6000f8e961a */
[----:B------:R-:W-:Y:S01]  /*4140*/  IMAD.WIDE.U32 R6, R6, -0x2daee0ad, RZ ;  /* 0xd2511f5306067825 */ /* 0x000fe200078e00ff */
[----:B------:R-:W-:Y:S03]  /*4150*/  LOP3.LUT R9, R9, UR4, R24, 0x96, !PT ;  /* 0x0000000409097c12 */ /* 0x000fe6000f8e9618 */
[----:B------:R-:W-:Y:S01]  /*4160*/  IMAD.WIDE.U32 R4, R4, -0x2daee0ad, RZ ;  /* 0xd2511f5304047825 */ /* 0x000fe200078e00ff */
[----:B------:R-:W-:Y:S03]  /*4170*/  LOP3.LUT R7, R7, UR4, R22, 0x96, !PT ;  /* 0x0000000407077c12 */ /* 0x000fe6000f8e9616 */
[----:B------:R-:W-:Y:S01]  /*4180*/  IMAD.WIDE.U32 R16, R16, -0x2daee0ad, RZ ;  /* 0xd2511f5310107825 */ /* 0x000fe200078e00ff */
[----:B------:R-:W-:Y:S01]  /*4190*/  LOP3.LUT R5, R5, UR4, R20, 0x96, !PT ;  /* 0x0000000405057c12 */ /* 0x000fe2000f8e9614 */
[----:B------:R-:W-:Y:S02]  /*41a0*/  UIADD3 UR4, UR9, -0x56f99767, URZ ;  /* 0xa906689909047890 */ /* 0x000fe4000fffe03f */
[----:B------:R-:W-:Y:S04]  /*41b0*/  IMAD.WIDE.U32 R14, R14, -0x2daee0ad, RZ ;  /* 0xd2511f530e0e7825 */ /* 0x000fe800078e00ff */
[----:B------:R-:W-:Y:S01]  /*41c0*/  LOP3.LUT R174, R19, UR4, R10, 0x96, !PT ;  /* 0x0000000413ae7c12 */ /* 0x000fe2000f8e960a */
[----:B------:R-:W-:Y:S01]  /*41d0*/  IMAD.WIDE.U32 R12, R12, -0x2daee0ad, RZ ;  /* 0xd2511f530c0c7825 */ /* 0x000fe200078e00ff */
[----:B------:R-:W-:Y:S02]  /*41e0*/  LOP3.LUT R182, R17, UR4, R8, 0x96, !PT ;  /* 0x0000000411b67c12 */ /* 0x000fe4000f8e9608 */
[----:B------:R-:W-:Y:S01]  /*41f0*/  LOP3.LUT R180, R15, UR4, R6, 0x96, !PT ;  /* 0x000000040fb47c12 */ /* 0x000fe2000f8e9606 */
[----:B------:R-:W-:Y:S01]  /*4200*/  IMAD.IADD R0, R153, 0x1, R144 ;  /* 0x0000000199007824 */ /* 0x000fe200078e0290 */
[----:B------:R-:W-:Y:S01]  /*4210*/  LOP3.LUT R178, R13, UR4, R4, 0x96, !PT ;  /* 0x000000040db27c12 */ /* 0x000fe2000f8e9604 */
[----:B------:R-:W-:Y:S01]  /*4220*/  UIADD3 UR4, UR11, 0x1715609d, URZ ;  /* 0x1715609d0b047890 */ /* 0x000fe2000fffe03f */
[----:B------:R-:W-:Y:S02]  /*4230*/  IMAD.WIDE.U32 R10, R11, -0x326172a9, RZ ;  /* 0xcd9e8d570b0a7825 */ /* 0x000fe400078e00ff */
[----:B------:R-:W-:Y:S02]  /*4240*/  LDSM.16.M88.4 R104, [R0] ;  /* 0x000000000068783b */ /* 0x000fe40000000200 */
[----:B------:R-:W-:Y:S01]  /*4250*/  IMAD.WIDE.U32 R8, R9, -0x326172a9, RZ ;  /* 0xcd9e8d5709087825 */ /* 0x000fe200078e00ff */
[----:B------:R-:W-:Y:S03]  /*4260*/  LOP3.LUT R176, R11, UR4, R34, 0x96, !PT ;  /* 0x000000040bb07c12 */ /* 0x000fe6000f8e9622 */
[----:B------:R-:W-:Y:S01]  /*4270*/  IMAD.WIDE.U32 R6, R7, -0x326172a9, RZ ;  /* 0xcd9e8d5707067825 */ /* 0x000fe200078e00ff */
[----:B------:R-:W-:Y:S02]  /*4280*/  LOP3.LUT R172, R9, UR4, R32, 0x96, !PT ;  /* 0x0000000409ac7c12 */ /* 0x000fe4000f8e9620 */
[----:B------:R-:W-:Y:S01]  /*4290*/  LDSM.16.M88.4 R32, [R145+0x6400] ;  /* 0x006400009120783b */ /* 0x000fe20000000200 */
[----:B------:R-:W-:Y:S01]  /*42a0*/  IMAD.WIDE.U32 R4, R5, -0x326172a9, RZ ;  /* 0xcd9e8d5705047825 */ /* 0x000fe200078e00ff */
[----:B------:R-:W-:Y:S03]  /*42b0*/  LOP3.LUT R168, R7, UR4, R30, 0x96, !PT ;  /* 0x0000000407a87c12 */ /* 0x000fe6000f8e961e */
        /* <DEDUP_REMOVED lines=18> */
[----:B------:R-:W1:Y:S01]  /*43e0*/  LDSM.16.M88.4 R16, [R145+0x6000] ;  /* 0x006000009110783b */ /* 0x000e620000000200 */
[----:B------:R-:W-:Y:S01]  /*43f0*/  LOP3.LUT R186, R169, UR4, R14, 0x96, !PT ;  /* 0x00000004a9ba7c12 */ /* 0x000fe2000f8e960e */
[----:B------:R-:W-:Y:S04]  /*4400*/  UIADD3 UR4, UR17, 0x80, UR6 ;  /* 0x0000008011047890 */ /* 0x000fe8000fffe006 */
[----:B------:R-:W-:Y:S02]  /*4410*/  UIADD3 UR5, UR4, -UR10, URZ ;  /* 0x8000000a04057290 */ /* 0x000fe4000fffe03f */
[----:B------:R-:W-:Y:S04]  /*4420*/  USHF.L.U32 UR4, UR8, 0x7, URZ ;  /* 0x0000000708047899 */ /* 0x000fe8000800063f */
[----:B------:R-:W-:Y:S02]  /*4430*/  UISETP.GE.AND UP0, UPT, UR4, UR5, UPT ;  /* 0x000000050400728c */ /* 0x000fe4000bf06270 */
[----:B------:R-:W-:Y:S01]  /*4440*/  IMAD.U32 R165, RZ, RZ, UR4 ;  /* 0x00000004ffa57e24 */ /* 0x000fe2000f8e00ff */
[----:B------:R-:W-:Y:S03]  /*4450*/  UIADD3 UR4, UR6, 0x80, URZ ;  /* 0x0000008006047890 */ /* 0x000fe6000fffe03f */
[----:B------:R-:W-:Y:S02]  /*4460*/  ULDC.64 UR6, c[0x0][0x118] ;  /* 0x0000460000067ab9 */ /* 0x000fe40000000a00 */
[----:B------:R-:W-:Y:S03]  /*4470*/  UISETP.LT.AND UP0, UPT, UR4, UR10, UP0 ;  /* 0x0000000a0400728c */ /* 0x000fe60008701270 */
[----:B------:R-:W-:Y:S03]  /*4480*/  ULDC.U8 UR4, c[0x0][0x2d8] ;  /* 0x0000b60000047ab9 */ /* 0x000fe60000000000 */
[----:B------:R-:W-:Y:S11]  /*4490*/  PLOP3.LUT P3, PT, PT, PT, UP0, 0x80, 0x0 ;  /* 0x000000000000781c */ /* 0x000ff60003f6f008 */
[----:B------:R-:W-:Y:S02]  /*44a0*/  @!UPT UIADD3 URZ, URZ, URZ, URZ ;  /* 0x0000003f3f3ff290 */ /* 0x000fe4000fffe03f */
[----:B------:R-:W2:Y:S01]  /*44b0*/  @!P3 S2R R159, SR_TID.X ;  /* 0x00000000009fb919 */ /* 0x000ea20000002100 */
[-C--:B-1----:R-:W-:Y:S08]  /*44c0*/  HMMA.16816.F32.BF16 R4, R64, R16.reuse, RZ ;  /* 0x000000104004723c */ /* 0x082ff000000418ff */
        /* <DEDUP_REMOVED lines=15> */
[----:B------:R2:W1:Y:S07]  /*45c0*/  LDSM.16.M88.4 R100, [R0+0x1000] ;  /* 0x001000000064783b */ /* 0x00046e0000000200 */
[-C--:B------:R-:W-:Y:S01]  /*45d0*/  HMMA.16816.F32.BF16 R4, R104, R108.reuse, R4 ;  /* 0x0000006c6804723c */ /* 0x080fe20000041804 */
[----:B--2---:R-:W-:Y:S03]  /*45e0*/  @!P3 IMAD.SHL.U32 R0, R159, 0x2, RZ ;  /* 0x000000029f00b824 */ /* 0x004fe600078e00ff */
[----:B------:R-:W-:Y:S02]  /*45f0*/  IMAD.U32 R159, RZ, RZ, UR17 ;  /* 0x00000011ff9f7e24 */ /* 0x000fe4000f8e00ff */
[----:B------:R-:W-:Y:S03]  /*4600*/  @!P3 LOP3.LUT R0, R0, 0x6, RZ, 0xc0, !PT ;  /* 0x000000060000b812 */ /* 0x000fe600078ec0ff */
[----:B------:R-:W-:Y:S03]  /*4610*/  @!P3 IADD3 R159, -R159, 0x1, R243 ;  /* 0x000000019f9fb810 */ /* 0x000fe60007ffe1f3 */
[----:B------:R-:W-:Y:S01]  /*4620*/  @!P3 IMAD R0, R252, 0x40, R0 ;  /* 0x00000040fc00b824 */ /* 0x000fe200078e0200 */
[----:B------:R-:W-:Y:S03]  /*4630*/  @!P3 IADD3 R165, R165, UR10, R159 ;  /* 0x0000000aa5a5bc10 */ /* 0x000fe6000fffe09f */
[----:B------:R-:W-:Y:S01]  /*4640*/  @!P3 IMAD R0, R160, 0x80, R0 ;  /* 0x00000080a000b824 */ /* 0x000fe200078e0200 */
[C---:B------:R-:W-:Y:S02]  /*4650*/  @!P3 IMNMX R163, R165.reuse, UR10, PT ;  /* 0x0000000aa5a3bc17 */ /* 0x040fe4000b800200 */
[----:B------:R-:W-:Y:S01]  /*4660*/  @!P3 IADD3 R160, R165, 0x8, RZ ;  /* 0x00000008a5a0b810 */ /* 0x000fe20007ffe0ff */
[C---:B-1----:R-:W-:Y:S01]  /*4670*/  HMMA.16816.F32.BF16 R8, R100.reuse, R108, R8 ;  /* 0x0000006c6408723c */ /* 0x042fe20000041808 */
[C---:B------:R-:W-:Y:S02]  /*4680*/  @!P3 IADD3 R166, R0.reuse, 0x1, RZ ;  /* 0x0000000100a6b810 */ /* 0x040fe40007ffe0ff */
[-C--:B------:R-:W-:Y:S02]  /*4690*/  @!P3 ISETP.GE.AND P1, PT, R0, R163.reuse, PT ;  /* 0x000000a30000b20c */ /* 0x080fe40003f26270 */
[----:B------:R-:W-:Y:S02]  /*46a0*/  @!P3 ISETP.GE.AND P0, PT, R166, R163, PT ;  /* 0x000000a3a600b20c */ /* 0x000fe40003f06270 */
[----:B------:R-:W-:Y:S01]  /*46b0*/  @!P3 IMNMX R160, R160, UR10, PT ;  /* 0x0000000aa0a0bc17 */ /* 0x000fe2000b800200 */
[-C--:B------:R-:W-:Y:S01]  /*46c0*/  HMMA.16816.F32.BF16 R12, R100, R110.reuse, R12 ;  /* 0x0000006e640c723c */ /* 0x080fe2000004180c */
[----:B------:R-:W-:Y:S02]  /*46d0*/  @!P3 FSEL R5, R5, -INF , !P0 ;  /* 0xff8000000505b808 */ /* 0x000fe40004000000 */
[----:B------:R-:W-:Y:S01]  /*46e0*/  FSETP.NEU.FTZ.AND P0, PT, R249, -INF , PT ;  /* 0xff800000f900780b */ /* 0x000fe20003f1d000 */
[----:B------:R-:W-:Y:S01]  /*46f0*/  FMUL.FTZ R108, R247, 1.4426950216293334961 ;  /* 0x3fb8aa3bf76c7820 */ /* 0x000fe20000410000 */
[----:B------:R-:W-:Y:S01]  /*4700*/  @!P3 FSEL R4, R4, -INF , !P1 ;  /* 0xff8000000404b808 */ /* 0x000fe20004800000 */
[--C-:B------:R-:W-:Y:S01]  /*4710*/  FFMA.FTZ R5, R5, c[0x0][0x23c], -R164.reuse ;  /* 0x00008f0005057a23 */ /* 0x100fe200000108a4 */
[-C--:B------:R-:W-:Y:S01]  /*4720*/  @!P3 ISETP.GE.AND P1, PT, R0, R160.reuse, PT ;  /* 0x000000a00000b20c */ /* 0x080fe20003f26270 */
[C---:B------:R-:W-:Y:S01]  /*4730*/  HMMA.16816.F32.BF16 R16, R104.reuse, R110, R16 ;  /* 0x0000006e6810723c */ /* 0x040fe20000041810 */
[----:B------:R-:W-:Y:S01]  /*4740*/  FSEL R162, R162, RZ, P0 ;  /* 0x000000ffa2a27208 */ /* 0x000fe20000000000 */
[----:B------:R-:W-:Y:S01]  /*4750*/  MUFU.EX2 R213, R5 ;  /* 0x0000000500d57308 */ /* 0x000fe20000000800 */
[-C--:B------:R-:W-:Y:S01]  /*4760*/  @!P3 ISETP.GE.AND P0, PT, R166, R160.reuse, PT ;  /* 0x000000a0a600b20c */ /* 0x080fe20003f06270 */
[----:B------:R-:W-:Y:S01]  /*4770*/  FFMA.FTZ R4, R4, c[0x0][0x23c], -R164 ;  /* 0x00008f0004047a23 */ /* 0x000fe200000108a4 */
[----:B------:R-:W-:Y:S02]  /*4780*/  @!P3 FSEL R6, R6, -INF , !P1 ;  /* 0xff8000000606b808 */ /* 0x000fe40004800000 */
[----:B------:R-:W-:Y:S02]  /*4790*/  @!P3 FSEL R7, R7, -INF , !P0 ;  /* 0xff8000000707b808 */ /* 0x000fe40004000000 */
[----:B------:R-:W-:Y:S02]  /*47a0*/  @!P3 IADD3 R159, R165, 0x40, RZ ;  /* 0x00000040a59fb810 */ /* 0x000fe40007ffe0ff */
[----:B------:R-:W-:Y:S01]  /*47b0*/  FSETP.NEU.FTZ.AND P0, PT, R246, -INF , PT ;  /* 0xff800000f600780b */ /* 0x000fe20003f1d000 */
[--C-:B------:R-:W-:Y:S01]  /*47c0*/  FFMA.FTZ R6, R6, c[0x0][0x23c], -R162.reuse ;  /* 0x00008f0006067a23 */ /* 0x100fe200000108a2 */
[----:B------:R-:W-:Y:S01]  /*47d0*/  @!P3 IMNMX R159, R159, UR10, PT ;  /* 0x0000000a9f9fbc17 */ /* 0x000fe2000b800200 */
[----:B------:R-:W-:Y:S01]  /*47e0*/  FFMA.FTZ R7, R7, c[0x0][0x23c], -R162 ;  /* 0x00008f0007077a23 */ /* 0x000fe200000108a2 */
[----:B------:R-:W-:Y:S01]  /*47f0*/  FSEL R161, R161, RZ, P0 ;  /* 0x000000ffa1a17208 */ /* 0x000fe20000000000 */
[----:B------:R-:W-:Y:S01]  /*4800*/  MUFU.EX2 R215, R4 ;  /* 0x0000000400d77308 */ /* 0x000fe20000000800 */
[-C--:B------:R-:W-:Y:S02]  /*4810*/  @!P3 ISETP.GE.AND P0, PT, R166, R159.reuse, PT ;  /* 0x0000009fa600b20c */ /* 0x080fe40003f06270 */
[----:B------:R-:W-:Y:S02]  /*4820*/  @!P3 ISETP.GE.AND P1, PT, R0, R159, PT ;  /* 0x0000009f0000b20c */ /* 0x000fe40003f26270 */
[----:B------:R-:W-:Y:S02]  /*4830*/  @!P3 FSEL R9, R9, -INF , !P0 ;  /* 0xff8000000909b808 */ /* 0x000fe40004000000 */
[----:B------:R-:W-:Y:S02]  /*4840*/  @!P3 FSEL R8, R8, -INF , !P1 ;  /* 0xff8000000808b808 */ /* 0x000fe40004800000 */
[----:B------:R-:W-:Y:S01]  /*4850*/  @!P3 IADD3 R109, R165, 0x48, RZ ;  /* 0x00000048a56db810 */ /* 0x000fe20007ffe0ff */
[----:B------:R-:W-:Y:S01]  /*4860*/  MUFU.EX2 R218, R6 ;  /* 0x0000000600da7308 */ /* 0x000fe20000000800 */
[----:B------:R-:W-:Y:S01]  /*4870*/  FSETP.NEU.FTZ.AND P0, PT, R247, -INF , PT ;  /* 0xff800000f700780b */ /* 0x000fe20003f1d000 */
[--C-:B------:R-:W-:Y:S01]  /*4880*/  FFMA.FTZ R9, R9, c[0x0][0x23c], -R161.reuse ;  /* 0x00008f0009097a23 */ /* 0x100fe200000108a1 */
[----:B------:R-:W-:Y:S01]  /*4890*/  @!P3 IMNMX R109, R109, UR10, PT ;  /* 0x0000000a6d6dbc17 */ /* 0x000fe2000b800200 */
[--C-:B------:R-:W-:Y:S01]  /*48a0*/  FFMA.FTZ R8, R8, c[0x0][0x23c], -R161.reuse ;  /* 0x00008f0008087a23 */ /* 0x100fe200000108a1 */
[----:B------:R-:W-:Y:S02]  /*48b0*/  FSEL R108, R108, RZ, P0 ;  /* 0x000000ff6c6c7208 */ /* 0x000fe40000000000 */
[-C--:B------:R-:W-:Y:S02]  /*48c0*/  @!P3 ISETP.GE.AND P1, PT, R0, R109.reuse, PT ;  /* 0x0000006d0000b20c */ /* 0x080fe40003f26270 */
[----:B------:R-:W-:Y:S01]  /*48d0*/  @!P3 ISETP.GE.AND P0, PT, R166, R109, PT ;  /* 0x0000006da600b20c */ /* 0x000fe20003f06270 */
[----:B------:R1:W-:Y:S01]  /*48e0*/  MUFU.EX2 R217, R7 ;  /* 0x0000000700d97308 */ /* 0x0003e20000000800 */
[----:B------:R-:W-:Y:S02]  /*48f0*/  @!P3 FSEL R10, R10, -INF , !P1 ;  /* 0xff8000000a0ab808 */ /* 0x000fe40004800000 */
[----:B------:R-:W-:Y:S03]  /*4900*/  @!P3 FSEL R11, R11, -INF , !P0 ;  /* 0xff8000000b0bb808 */ /* 0x000fe60004000000 */
[--C-:B------:R-:W-:Y:S02]  /*4910*/  FFMA.FTZ R10, R10, c[0x0][0x23c], -R108.reuse ;  /* 0x00008f000a0a7a23 */ /* 0x100fe4000001086c */
[--C-:B------:R-:W-:Y:S02]  /*4920*/  FFMA.FTZ R11, R11, c[0x0][0x23c], -R108.reuse ;  /* 0x00008f000b0b7a23 */ /* 0x100fe4000001086c */
[----:B------:R2:W-:Y:S10]  /*4930*/  MUFU.EX2 R222, R9 ;  /* 0x0000000900de7308 */ /* 0x0005f40000000800 */
[----:B------:R3:W-:Y:S01]  /*4940*/  MUFU.EX2 R221, R8 ;  /* 0x0000000800dd7308 */ /* 0x0007e20000000800 */
[----:B-1----:R-:W1:Y:S09]  /*4950*/  LDSM.16.M88.4 R4, [R146+0x6400] ;  /* 0x006400009204783b */ /* 0x002e720000000200 */
[----:B------:R-:W-:Y:S01]  /*4960*/  MUFU.EX2 R225, R10 ;  /* 0x0000000a00e17308 */ /* 0x000fe20000000800 */
[----:B--2---:R-:W-:Y:S04]  /*4970*/  @!P3 IADD3 R9, R0, 0x8, RZ ;  /* 0x000000080009b810 */ /* 0x004fe80007ffe0ff */
[-C--:B------:R-:W-:Y:S05]  /*4980*/  @!P3 ISETP.GE.AND P0, PT, R9, R159.reuse, PT ;  /* 0x0000009f0900b20c */ /* 0x080fea0003f06270 */
[----:B------:R-:W-:Y:S01]  /*4990*/  MUFU.EX2 R226, R11 ;  /* 0x0000000b00e27308 */ /* 0x000fe20000000800 */
[----:B------:R-:W-:Y:S02]  /*49a0*/  @!P3 FSEL R12, R12, -INF , !P0 ;  /* 0xff8000000c0cb808 */ /* 0x000fe40004000000 */
[----:B---3--:R-:W-:Y:S03]  /*49b0*/  @!P3 IADD3 R8, R0, 0x9, RZ ;  /* 0x000000090008b810 */ /* 0x008fe60007ffe0ff */
[--C-:B------:R-:W-:Y:S01]  /*49c0*/  FFMA.FTZ R12, R12, c[0x0][0x23c], -R161.reuse ;  /* 0x00008f000c0c7a23 */ /* 0x100fe200000108a1 */
[----:B------:R-:W-:Y:S03]  /*49d0*/  @!P3 ISETP.GE.AND P0, PT, R8, R159, PT ;  /* 0x0000009f0800b20c */ /* 0x000fe60003f06270 */
[----:B------:R2:W-:Y:S01]  /*49e0*/  MUFU.EX2 R220, R12 ;  /* 0x0000000c00dc7308 */ /* 0x0005e20000000800 */
[----:B------:R-:W-:Y:S02]  /*49f0*/  @!P3 FSEL R13, R13, -INF , !P0 ;  /* 0xff8000000d0db808 */ /* 0x000fe40004000000 */
[-C--:B------:R-:W-:Y:S03]  /*4a00*/  @!P3 ISETP.GE.AND P0, PT, R9, R109.reuse, PT ;  /* 0x0000006d0900b20c */ /* 0x080fe60003f06270 */
[--C-:B------:R-:W-:Y:S01]  /*4a10*/  FFMA.FTZ R13, R13, c[0x0][0x23c], -R161.reuse ;  /* 0x00008f000d0d7a23 */ /* 0x100fe200000108a1 */
[----:B------:R-:W-:Y:S02]  /*4a20*/  @!P3 FSEL R14, R14, -INF , !P0 ;  /* 0xff8000000e0eb808 */ /* 0x000fe40004000000 */
[----:B------:R-:W-:Y:S01]  /*4a30*/  @!P3 ISETP.GE.AND P0, PT, R8, R109, PT ;  /* 0x0000006d0800b20c */ /* 0x000fe20003f06270 */
[----:B------:R3:W-:Y:S02]  /*4a40*/  MUFU.EX2 R219, R13 ;  /* 0x0000000d00db7308 */ /* 0x0007e40000000800 */
[--C-:B------:R-:W-:Y:S01]  /*4a50*/  FFMA.FTZ R14, R14, c[0x0][0x23c], -R108.reuse ;  /* 0x00008f000e0e7a23 */ /* 0x100fe2000001086c */
[----:B------:R-:W-:Y:S01]  /*4a60*/  @!P3 FSEL R15, R15, -INF , !P0 ;  /* 0xff8000000f0fb808 */ /* 0x000fe20004000000 */
[-C--:B-1----:R-:W-:Y:S01]  /*4a70*/  HMMA.16816.F32.BF16 R20, R104, R4.reuse, R20 ;  /* 0x000000046814723c */ /* 0x082fe20000041814 */
[-C--:B------:R-:W-:Y:S03]  /*4a80*/  @!P3 ISETP.GE.AND P0, PT, R9, R163.reuse, PT ;  /* 0x000000a30900b20c */ /* 0x080fe60003f06270 */
[----:B------:R-:W-:Y:S01]  /*4a90*/  FFMA.FTZ R15, R15, c[0x0][0x23c], -R108 ;  /* 0x00008f000f0f7a23 */ /* 0x000fe2000001086c */
[----:B------:R-:W-:Y:S01]  /*4aa0*/  @!P3 FSEL R16, R16, -INF , !P0 ;  /* 0xff8000001010b808 */ /* 0x000fe20004000000 */
[----:B------:R1:W-:Y:S01]  /*4ab0*/  MUFU.EX2 R223, R14 ;  /* 0x0000000e00df7308 */ /* 0x0003e20000000800 */
[-C--:B------:R-:W-:Y:S01]  /*4ac0*/  @!P3 ISETP.GE.AND P0, PT, R8, R163.reuse, PT ;  /* 0x000000a30800b20c */ /* 0x080fe20003f06270 */
[C---:B------:R-:W-:Y:S04]  /*4ad0*/  HMMA.16816.F32.BF16 R24, R100.reuse, R4, R24 ;  /* 0x000000046418723c */ /* 0x040fe80000041818 */
[----:B------:R-:W-:Y:S01]  /*4ae0*/  @!P3 FSEL R17, R17, -INF , !P0 ;  /* 0xff8000001111b808 */ /* 0x000fe20004000000 */
[--C-:B------:R-:W-:Y:S01]  /*4af0*/  FFMA.FTZ R16, R16, c[0x0][0x23c], -R164.reuse ;  /* 0x00008f0010107a23 */ /* 0x100fe200000108a4 */
[-C--:B------:R-:W-:Y:S02]  /*4b00*/  @!P3 ISETP.GE.AND P0, PT, R9, R160.reuse, PT ;  /* 0x000000a00900b20c */ /* 0x080fe40003f06270 */
[----:B--2---:R-:W-:Y:S01]  /*4b10*/  @!P3 IADD3 R12, R0, 0x11, RZ ;  /* 0x00000011000cb810 */ /* 0x004fe20007ffe0ff */
[-C--:B------:R-:W-:Y:S01]  /*4b20*/  HMMA.16816.F32.BF16 R28, R100, R6.reuse, R28 ;  /* 0x00000006641c723c */ /* 0x080fe2000004181c */
[----:B------:R2:W-:Y:S02]  /*4b30*/  MUFU.EX2 R224, R15 ;  /* 0x0000000f00e07308 */ /* 0x0005e40000000800 */
[----:B------:R-:W-:Y:S01]  /*4b40*/  @!P3 FSEL R18, R18, -INF , !P0 ;  /* 0xff8000001212b808 */ /* 0x000fe20004000000 */
[----:B------:R-:W-:Y:S01]  /*4b50*/  FFMA.FTZ R17, R17, c[0x0][0x23c], -R164 ;  /* 0x00008f0011117a23 */ /* 0x000fe200000108a4 */
[-C--:B------:R-:W-:Y:S02]  /*4b60*/  @!P3 ISETP.GE.AND P0, PT, R8, R160.reuse, PT ;  /* 0x000000a00800b20c */ /* 0x080fe40003f06270 */
[----:B---3--:R-:W-:Y:S01]  /*4b70*/  @!P3 IADD3 R13, R0, 0x10, RZ ;  /* 0x00000010000db810 */ /* 0x008fe20007ffe0ff */
[----:B------:R-:W3:Y:S01]  /*4b80*/  LDSM.16.M88.4 R8, [R146+0x6800] ;  /* 0x006800009208783b */ /* 0x000ee20000000200 */
[----:B------:R-:W-:Y:S01]  /*4b90*/  @!P3 FSEL R19, R19, -INF , !P0 ;  /* 0xff8000001313b808 */ /* 0x000fe20004000000 */
[C---:B------:R-:W-:Y:S01]  /*4ba0*/  HMMA.16816.F32.BF16 R32, R104.reuse, R6, R32 ;  /* 0x000000066820723c */ /* 0x040fe20000041820 */
[-C--:B------:R-:W-:Y:S01]  /*4bb0*/  @!P3 ISETP.GE.AND P0, PT, R13, R163.reuse, PT ;  /* 0x000000a30d00b20c */ /* 0x080fe20003f06270 */
[----:B------:R-:W-:Y:S01]  /*4bc0*/  FFMA.FTZ R18, R18, c[0x0][0x23c], -R162 ;  /* 0x00008f0012127a23 */ /* 0x000fe200000108a2 */
[----:B-1----:R-:W-:Y:S01]  /*4bd0*/  SHF.R.U32.HI R14, RZ, 0x18, R176 ;  /* 0x00000018ff0e7819 */ /* 0x002fe200000116b0 */
[----:B------:R-:W-:Y:S01]  /*4be0*/  FFMA.FTZ R19, R19, c[0x0][0x23c], -R162 ;  /* 0x00008f0013137a23 */ /* 0x000fe200000108a2 */
[----:B------:R-:W-:Y:S01]  /*4bf0*/  @!P3 FSEL R20, R20, -INF , !P0 ;  /* 0xff8000001414b808 */ /* 0x000fe20004000000 */
[----:B------:R1:W4:Y:S01]  /*4c00*/  MUFU.EX2 R206, R16 ;  /* 0x0000001000ce7308 */ /* 0x0003220000000800 */
[----:B------:R-:W-:Y:S02]  /*4c10*/  @!P3 ISETP.GE.AND P0, PT, R12, R163, PT ;  /* 0x000000a30c00b20c */ /* 0x000fe40003f06270 */
[C---:B------:R-:W-:Y:S02]  /*4c20*/  @!P3 ISETP.GE.AND P4, PT, R13.reuse, R109, PT ;  /* 0x0000006d0d00b20c */ /* 0x040fe40003f86270 */
[-C--:B------:R-:W-:Y:S01]  /*4c30*/  @!P3 ISETP.GE.AND P1, PT, R13, R159.reuse, PT ;  /* 0x0000009f0d00b20c */ /* 0x080fe20003f26270 */
[--C-:B------:R-:W-:Y:S01]  /*4c40*/  FFMA.FTZ R20, R20, c[0x0][0x23c], -R164.reuse ;  /* 0x00008f0014147a23 */ /* 0x100fe200000108a4 */
[----:B------:R-:W-:Y:S02]  /*4c50*/  @!P3 FSEL R21, R21, -INF , !P0 ;  /* 0xff8000001515b808 */ /* 0x000fe40004000000 */
[----:B--2---:R-:W-:Y:S01]  /*4c60*/  LOP3.LUT R15, R182, 0xff, RZ, 0xc0, !PT ;  /* 0x000000ffb60f7812 */ /* 0x004fe200078ec0ff */
[----:B------:R2:W-:Y:S01]  /*4c70*/  MUFU.EX2 R203, R17 ;  /* 0x0000001100cb7308 */ /* 0x0005e20000000800 */
[-C--:B------:R-:W-:Y:S01]  /*4c80*/  @!P3 ISETP.GE.AND P0, PT, R13, R160.reuse, PT ;  /* 0x000000a00d00b20c */ /* 0x080fe20003f06270 */
[----:B------:R-:W-:Y:S01]  /*4c90*/  FFMA.FTZ R21, R21, c[0x0][0x23c], -R164 ;  /* 0x00008f0015157a23 */ /* 0x000fe200000108a4 */
[----:B------:R-:W-:Y:S02]  /*4ca0*/  SHF.R.U32.HI R13, RZ, 0x18, R168 ;  /* 0x00000018ff0d7819 */ /* 0x000fe400000116a8 */
[C---:B------:R-:W-:Y:S02]  /*4cb0*/  @!P3 IADD3 R5, R0.reuse, 0x18, RZ ;  /* 0x000000180005b810 */ /* 0x040fe40007ffe0ff */
[----:B------:R-:W-:Y:S02]  /*4cc0*/  @!P3 IADD3 R4, R0, 0x19, RZ ;  /* 0x000000190004b810 */ /* 0x000fe40007ffe0ff */
[CC--:B------:R-:W-:Y:S01]  /*4cd0*/  @!P3 ISETP.GE.AND P2, PT, R12.reuse, R160.reuse, PT ;  /* 0x000000a00c00b20c */ /* 0x0c0fe20003f46270 */
[----:B------:R-:W-:Y:S01]  /*4ce0*/  MUFU.EX2 R200, R21 ;  /* 0x0000001500c87308 */ /* 0x000fe20000000800 */
[----:B------:R-:W-:Y:S02]  /*4cf0*/  @!P3 ISETP.GE.AND P5, PT, R12, R159, PT ;  /* 0x0000009f0c00b20c */ /* 0x000fe40003fa6270 */
[----:B------:R-:W-:Y:S02]  /*4d00*/  @!P3 FSEL R22, R22, -INF , !P0 ;  /* 0xff8000001616b808 */ /* 0x000fe40004000000 */
[----:B-1----:R-:W-:Y:S02]  /*4d10*/  SHF.R.U32.HI R16, RZ, 0x18, R182 ;  /* 0x00000018ff107819 */ /* 0x002fe400000116b6 */
[----:B------:R-:W-:Y:S01]  /*4d20*/  @!P3 ISETP.GE.AND P0, PT, R12, R109, PT ;  /* 0x0000006d0c00b20c */ /* 0x000fe20003f06270 */
[----:B------:R-:W-:Y:S01]  /*4d30*/  FFMA.FTZ R22, R22, c[0x0][0x23c], -R162 ;  /* 0x00008f0016167a23 */ /* 0x000fe200000108a2 */
[----:B------:R-:W-:Y:S01]  /*4d40*/  LOP3.LUT R12, R174, 0xffff, RZ, 0xc0, !PT ;  /* 0x0000ffffae0c7812 */ /* 0x000fe200078ec0ff */
[----:B------:R1:W-:Y:S01]  /*4d50*/  MUFU.EX2 R212, R18 ;  /* 0x0000001200d47308 */ /* 0x0003e20000000800 */
[-C--:B------:R-:W-:Y:S01]  /*4d60*/  @!P3 ISETP.GE.AND P6, PT, R5, R159.reuse, PT ;  /* 0x0000009f0500b20c */ /* 0x080fe20003fc6270 */
[-C--:B---3--:R-:W-:Y:S01]  /*4d70*/  HMMA.16816.F32.BF16 R36, R104, R8.reuse, R36 ;  /* 0x000000086824723c */ /* 0x088fe20000041824 */
[----:B------:R-:W-:Y:S02]  /*4d80*/  @!P3 FSEL R26, R26, -INF , !P4 ;  /* 0xff8000001a1ab808 */ /* 0x000fe40006000000 */
[----:B--2---:R-:W-:Y:S02]  /*4d90*/  LOP3.LUT R17, R176, 0xffff, RZ, 0xc0, !PT ;  /* 0x0000ffffb0117812 */ /* 0x004fe400078ec0ff */
[----:B------:R-:W-:Y:S01]  /*4da0*/  @!P3 ISETP.GE.AND P4, PT, R4, R159, PT ;  /* 0x0000009f0400b20c */ /* 0x000fe20003f86270 */
[----:B------:R-:W-:Y:S01]  /*4db0*/  FFMA.FTZ R26, R26, c[0x0][0x23c], -R108 ;  /* 0x00008f001a1a7a23 */ /* 0x000fe2000001086c */
[----:B------:R-:W-:Y:S01]  /*4dc0*/  @!P3 FSEL R23, R23, -INF , !P2 ;  /* 0xff8000001717b808 */ /* 0x000fe20005000000 */
[C---:B------:R-:W-:Y:S01]  /*4dd0*/  HMMA.16816.F32.BF16 R40, R100.reuse, R8, R40 ;  /* 0x000000086428723c */ /* 0x040fe20000041828 */
[----:B------:R-:W-:Y:S01]  /*4de0*/  @!P3 ISETP.GE.AND P2, PT, R5, R109, PT ;  /* 0x0000006d0500b20c */ /* 0x000fe20003f46270 */
[----:B------:R-:W-:Y:S02]  /*4df0*/  MUFU.EX2 R205, R22 ;  /* 0x0000001600cd7308 */ /* 0x000fe40000000800 */
[----:B------:R-:W-:Y:S01]  /*4e00*/  @!P3 FSEL R24, R24, -INF , !P1 ;  /* 0xff8000001818b808 */ /* 0x000fe20004800000 */
[----:B------:R-:W-:Y:S01]  /*4e10*/  FFMA.FTZ R23, R23, c[0x0][0x23c], -R162 ;  /* 0x00008f0017177a23 */ /* 0x000fe200000108a2 */
[----:B------:R-:W-:Y:S02]  /*4e20*/  @!P3 ISETP.GE.AND P1, PT, R5, R163, PT ;  /* 0x000000a30500b20c */ /* 0x000fe40003f26270 */
[----:B------:R-:W-:Y:S01]  /*4e30*/  @!P3 FSEL R25, R25, -INF , !P5 ;  /* 0xff8000001919b808 */ /* 0x000fe20006800000 */
[-C--:B------:R-:W-:Y:S01]  /*4e40*/  HMMA.16816.F32.BF16 R44, R100, R10.reuse, R44 ;  /* 0x0000000a642c723c */ /* 0x080fe2000004182c */
[-C--:B------:R-:W-:Y:S02]  /*4e50*/  @!P3 ISETP.GE.AND P5, PT, R5, R160.reuse, PT ;  /* 0x000000a00500b20c */ /* 0x080fe40003fa6270 */
[----:B------:R-:W-:Y:S01]  /*4e60*/  @!P3 FSEL R27, R27, -INF , !P0 ;  /* 0xff8000001b1bb808 */ /* 0x000fe20004000000 */
[--C-:B------:R-:W-:Y:S01]  /*4e70*/  FFMA.FTZ R24, R24, c[0x0][0x23c], -R161.reuse ;  /* 0x00008f0018187a23 */ /* 0x100fe200000108a1 */
[----:B-1----:R-:W-:Y:S01]  /*4e80*/  LOP3.LUT R18, R168, 0xffff, RZ, 0xc0, !PT ;  /* 0x0000ffffa8127812 */ /* 0x002fe200078ec0ff */
[--C-:B------:R-:W-:Y:S01]  /*4e90*/  FFMA.FTZ R25, R25, c[0x0][0x23c], -R161.reuse ;  /* 0x00008f0019197a23 */ /* 0x100fe200000108a1 */
[----:B------:R-:W-:Y:S01]  /*4ea0*/  @!P3 ISETP.GE.AND P0, PT, R4, R109, PT ;  /* 0x0000006d0400b20c */ /* 0x000fe20003f06270 */
[C---:B------:R-:W-:Y:S01]  /*4eb0*/  HMMA.16816.F32.BF16 R48, R104.reuse, R10, R48 ;  /* 0x0000000a6830723c */ /* 0x040fe20000041830 */
[----:B------:R-:W-:Y:S01]  /*4ec0*/  @!P3 FSEL R28, R28, -INF , !P6 ;  /* 0xff8000001c1cb808 */ /* 0x000fe20007000000 */
[----:B------:R1:W-:Y:S01]  /*4ed0*/  MUFU.EX2 R198, R20 ;  /* 0x0000001400c67308 */ /* 0x0003e20000000800 */
[-C--:B------:R-:W-:Y:S01]  /*4ee0*/  @!P3 ISETP.GE.AND P6, PT, R4, R163.reuse, PT ;  /* 0x000000a30400b20c */ /* 0x080fe20003fc6270 */
[----:B------:R-:W-:Y:S01]  /*4ef0*/  FFMA.FTZ R27, R27, c[0x0][0x23c], -R108 ;  /* 0x00008f001b1b7a23 */ /* 0x000fe2000001086c */
[----:B------:R-:W-:Y:S01]  /*4f00*/  @!P3 FSEL R29, R29, -INF , !P4 ;  /* 0xff8000001d1db808 */ /* 0x000fe20006000000 */
[--C-:B------:R-:W-:Y:S01]  /*4f10*/  FFMA.FTZ R28, R28, c[0x0][0x23c], -R161.reuse ;  /* 0x00008f001c1c7a23 */ /* 0x100fe200000108a1 */
[----:B------:R-:W-:Y:S02]  /*4f20*/  LOP3.LUT R11, R168, 0xff, RZ, 0xc0, !PT ;  /* 0x000000ffa80b7812 */ /* 0x000fe400078ec0ff */
[-C--:B------:R-:W-:Y:S02]  /*4f30*/  @!P3 ISETP.GE.AND P4, PT, R4, R160.reuse, PT ;  /* 0x000000a00400b20c */ /* 0x080fe40003f86270 */
[----:B------:R-:W2:Y:S01]  /*4f40*/  LDSM.16.M88.4 R4, [R146+0x6c00] ;  /* 0x006c00009204783b */ /* 0x000ea20000000200 */
[----:B------:R-:W-:Y:S01]  /*4f50*/  SHF.R.U32.HI R168, RZ, 0x10, R168 ;  /* 0x00000010ffa87819 */ /* 0x000fe200000116a8 */
[----:B------:R-:W-:Y:S01]  /*4f60*/  FFMA.FTZ R29, R29, c[0x0][0x23c], -R161 ;  /* 0x00008f001d1d7a23 */ /* 0x000fe200000108a1 */
[----:B------:R-:W-:Y:S01]  /*4f70*/  @!P3 IADD3 R8, R0, 0x20, RZ ;  /* 0x000000200008b810 */ /* 0x000fe20007ffe0ff */
[----:B------:R-:W-:Y:S01]  /*4f80*/  MUFU.EX2 R208, R24 ;  /* 0x0000001800d07308 */ /* 0x000fe20000000800 */
[----:B------:R-:W-:Y:S02]  /*4f90*/  LOP3.LUT R10, R176, 0xff, RZ, 0xc0, !PT ;  /* 0x000000ffb00a7812 */ /* 0x000fe400078ec0ff */
[----:B------:R-:W-:Y:S02]  /*4fa0*/  @!P3 IADD3 R9, R0, 0x21, RZ ;  /* 0x000000210009b810 */ /* 0x000fe40007ffe0ff */
[----:B------:R-:W-:Y:S02]  /*4fb0*/  SHF.R.U32.HI R176, RZ, 0x10, R176 ;  /* 0x00000010ffb07819 */ /* 0x000fe400000116b0 */
[----:B------:R-:W-:Y:S02]  /*4fc0*/  @!P3 FSEL R30, R30, -INF , !P2 ;  /* 0xff8000001e1eb808 */ /* 0x000fe40005000000 */
[-C--:B------:R-:W-:Y:S01]  /*4fd0*/  @!P3 ISETP.GE.AND P2, PT, R8, R163.reuse, PT ;  /* 0x000000a30800b20c */ /* 0x080fe20003f46270 */
[----:B------:R3:W2:Y:S01]  /*4fe0*/  MUFU.EX2 R211, R19 ;  /* 0x0000001300d37308 */ /* 0x0006a20000000800 */
[----:B-1----:R-:W-:Y:S01]  /*4ff0*/  SHF.R.U32.HI R20, RZ, 0x10, R182 ;  /* 0x00000010ff147819 */ /* 0x002fe200000116b6 */
[----:B------:R-:W-:Y:S01]  /*5000*/  FFMA.FTZ R30, R30, c[0x0][0x23c], -R108 ;  /* 0x00008f001e1e7a23 */ /* 0x000fe2000001086c */
[----:B------:R-:W-:Y:S02]  /*5010*/  @!P3 FSEL R34, R34, -INF , !P5 ;  /* 0xff8000002222b808 */ /* 0x000fe40006800000 */
[----:B------:R-:W-:Y:S02]  /*5020*/  @!P3 ISETP.GE.AND P5, PT, R9, R163, PT ;  /* 0x000000a30900b20c */ /* 0x000fe40003fa6270 */
[----:B------:R-:W-:Y:S01]  /*5030*/  @!P3 FSEL R31, R31, -INF , !P0 ;  /* 0xff8000001f1fb808 */ /* 0x000fe20004000000 */
[----:B------:R-:W-:Y:S01]  /*5040*/  FFMA.FTZ R34, R34, c[0x0][0x23c], -R162 ;  /* 0x00008f0022227a23 */ /* 0x000fe200000108a2 */
[-C--:B------:R-:W-:Y:S01]  /*5050*/  @!P3 ISETP.GE.AND P0, PT, R8, R160.reuse, PT ;  /* 0x000000a00800b20c */ /* 0x080fe20003f06270 */
[----:B------:R-:W-:Y:S01]  /*5060*/  MUFU.EX2 R202, R23 ;  /* 0x0000001700ca7308 */ /* 0x000fe20000000800 */
[----:B------:R-:W-:Y:S01]  /*5070*/  @!P3 FSEL R32, R32, -INF , !P1 ;  /* 0xff8000002020b808 */ /* 0x000fe20004800000 */
[----:B------:R-:W-:Y:S01]  /*5080*/  FFMA.FTZ R31, R31, c[0x0][0x23c], -R108 ;  /* 0x00008f001f1f7a23 */ /* 0x000fe2000001086c */
[----:B------:R-:W-:Y:S02]  /*5090*/  @!P3 ISETP.GE.AND P1, PT, R8, R159, PT ;  /* 0x0000009f0800b20c */ /* 0x000fe40003f26270 */
[----:B------:R-:W-:Y:S01]  /*50a0*/  @!P3 FSEL R33, R33, -INF , !P6 ;  /* 0xff8000002121b808 */ /* 0x000fe20007000000 */
[--C-:B------:R-:W-:Y:S01]  /*50b0*/  FFMA.FTZ R32, R32, c[0x0][0x23c], -R164.reuse ;  /* 0x00008f0020207a23 */ /* 0x100fe200000108a4 */
[----:B------:R-:W-:Y:S02]  /*50c0*/  @!P3 ISETP.GE.AND P6, PT, R8, R109, PT ;  /* 0x0000006d0800b20c */ /* 0x000fe40003fc6270 */
[----:B------:R-:W-:Y:S01]  /*50d0*/  @!P3 FSEL R35, R35, -INF , !P4 ;  /* 0xff8000002323b808 */ /* 0x000fe20006000000 */
[----:B------:R-:W-:Y:S01]  /*50e0*/  FFMA.FTZ R33, R33, c[0x0][0x23c], -R164 ;  /* 0x00008f0021217a23 */ /* 0x000fe200000108a4 */
[-C--:B------:R-:W-:Y:S01]  /*50f0*/  @!P3 ISETP.GE.AND P4, PT, R9, R160.reuse, PT ;  /* 0x000000a00900b20c */ /* 0x080fe20003f86270 */
[----:B------:R-:W-:Y:S01]  /*5100*/  MUFU.EX2 R191, R34 ;  /* 0x0000002200bf7308 */ /* 0x000fe20000000800 */
[----:B------:R-:W-:Y:S01]  /*5110*/  @!P3 FSEL R36, R36, -INF , !P2 ;  /* 0xff8000002424b808 */ /* 0x000fe20005000000 */
[----:B------:R-:W-:Y:S01]  /*5120*/  FFMA.FTZ R35, R35, c[0x0][0x23c], -R162 ;  /* 0x00008f0023237a23 */ /* 0x000fe200000108a2 */
[----:B---3--:R-:W-:Y:S01]  /*5130*/  LOP3.LUT R19, R182, 0xffff, RZ, 0xc0, !PT ;  /* 0x0000ffffb6137812 */ /* 0x008fe200078ec0ff */
[-C--:B--2---:R-:W-:Y:S01]  /*5140*/  HMMA.16816.F32.BF16 R52, R104, R4.reuse, R52 ;  /* 0x000000046834723c */ /* 0x084fe20000041834 */
[----:B------:R-:W-:Y:S01]  /*5150*/  @!P3 ISETP.GE.AND P2, PT, R9, R159, PT ;  /* 0x0000009f0900b20c */ /* 0x000fe20003f46270 */
[--C-:B------:R-:W-:Y:S01]  /*5160*/  FFMA.FTZ R36, R36, c[0x0][0x23c], -R164.reuse ;  /* 0x00008f0024247a23 */ /* 0x100fe200000108a4 */
[----:B------:R-:W-:Y:S02]  /*5170*/  @!P3 FSEL R37, R37, -INF , !P5 ;  /* 0xff8000002525b808 */ /* 0x000fe40006800000 */
[----:B------:R-:W-:Y:S01]  /*5180*/  @!P3 ISETP.GE.AND P5, PT, R9, R109, PT ;  /* 0x0000006d0900b20c */ /* 0x000fe20003fa6270 */
[----:B------:R-:W1:Y:S01]  /*5190*/  MUFU.EX2 R204, R28 ;  /* 0x0000001c00cc7308 */ /* 0x000e620000000800 */
[C---:B------:R-:W-:Y:S01]  /*51a0*/  @!P3 IADD3 R9, R0.reuse, 0x28, RZ ;  /* 0x000000280009b810 */ /* 0x040fe20007ffe0ff */
[C---:B------:R-:W-:Y:S01]  /*51b0*/  HMMA.16816.F32.BF16 R56, R100.reuse, R4, R56 ;  /* 0x000000046438723c */ /* 0x040fe20000041838 */
[----:B------:R-:W-:Y:S03]  /*51c0*/  @!P3 IADD3 R8, R0, 0x29, RZ ;  /* 0x000000290008b810 */ /* 0x000fe60007ffe0ff */
[----:B------:R-:W-:Y:S01]  /*51d0*/  @!P3 FSEL R38, R38, -INF , !P0 ;  /* 0xff8000002626b808 */ /* 0x000fe20004000000 */
[----:B------:R-:W-:Y:S01]  /*51e0*/  FFMA.FTZ R37, R37, c[0x0][0x23c], -R164 ;  /* 0x00008f0025257a23 */ /* 0x000fe200000108a4 */
[-C--:B------:R-:W-:Y:S02]  /*51f0*/  @!P3 ISETP.GE.AND P0, PT, R9, R159.reuse, PT ;  /* 0x0000009f0900b20c */ /* 0x080fe40003f06270 */
[----:B------:R-:W-:Y:S01]  /*5200*/  SHF.R.U32.HI R5, RZ, 0x10, R167 ;  /* 0x00000010ff057819 */ /* 0x000fe200000116a7 */
[-C--:B------:R-:W-:Y:S01]  /*5210*/  HMMA.16816.F32.BF16 R60, R100, R6.reuse, R60 ;  /* 0x00000006643c723c */ /* 0x080fe2000004183c */
[----:B------:R-:W-:Y:S02]  /*5220*/  MUFU.EX2 R188, R35 ;  /* 0x0000002300bc7308 */ /* 0x000fe40000000800 */
[----:B------:R-:W-:Y:S01]  /*5230*/  @!P3 FSEL R42, R42, -INF , !P6 ;  /* 0xff8000002a2ab808 */ /* 0x000fe20007000000 */
[--C-:B------:R-:W-:Y:S01]  /*5240*/  FFMA.FTZ R38, R38, c[0x0][0x23c], -R162.reuse ;  /* 0x00008f0026267a23 */ /* 0x100fe200000108a2 */
[----:B------:R-:W-:Y:S02]  /*5250*/  @!P3 ISETP.GE.AND P6, PT, R8, R159, PT ;  /* 0x0000009f0800b20c */ /* 0x000fe40003fc6270 */
[----:B------:R-:W-:Y:S01]  /*5260*/  @!P3 FSEL R39, R39, -INF , !P4 ;  /* 0xff8000002727b808 */ /* 0x000fe20006000000 */
[----:B------:R-:W-:Y:S01]  /*5270*/  HMMA.16816.F32.BF16 R64, R104, R6, R64 ;  /* 0x000000066840723c */ /* 0x000fe20000041840 */
[-C--:B------:R-:W-:Y:S02]  /*5280*/  @!P3 ISETP.GE.AND P4, PT, R9, R109.reuse, PT ;  /* 0x0000006d0900b20c */ /* 0x080fe40003f86270 */
[----:B------:R-:W-:Y:S01]  /*5290*/  MUFU.EX2 R214, R27 ;  /* 0x0000001b00d67308 */ /* 0x000fe20000000800 */
[----:B------:R-:W-:Y:S01]  /*52a0*/  @!P3 FSEL R41, R41, -INF , !P2 ;  /* 0xff8000002929b808 */ /* 0x000fe20005000000 */
[----:B------:R-:W-:Y:S01]  /*52b0*/  FFMA.FTZ R39, R39, c[0x0][0x23c], -R162 ;  /* 0x00008f0027277a23 */ /* 0x000fe200000108a2 */
[-C--:B------:R-:W-:Y:S01]  /*52c0*/  @!P3 ISETP.GE.AND P2, PT, R9, R160.reuse, PT ;  /* 0x000000a00900b20c */ /* 0x080fe20003f46270 */
[--C-:B------:R-:W-:Y:S01]  /*52d0*/  FFMA.FTZ R42, R42, c[0x0][0x23c], -R108.reuse ;  /* 0x00008f002a2a7a23 */ /* 0x100fe2000001086c */
[----:B------:R-:W-:Y:S01]  /*52e0*/  LOP3.LUT R6, R180, 0xffff, RZ, 0xc0, !PT ;  /* 0x0000ffffb4067812 */ /* 0x000fe200078ec0ff */
[--C-:B------:R-:W-:Y:S03]  /*52f0*/  FFMA.FTZ R41, R41, c[0x0][0x23c], -R161.reuse ;  /* 0x00008f0029297a23 */ /* 0x100fe600000108a1 */
[----:B------:R-:W-:Y:S01]  /*5300*/  @!P3 FSEL R43, R43, -INF , !P5 ;  /* 0xff8000002b2bb808 */ /* 0x000fe20006800000 */
[----:B------:R-:W-:Y:S01]  /*5310*/  MUFU.EX2 R192, R32 ;  /* 0x0000002000c07308 */ /* 0x000fe20000000800 */
[----:B------:R-:W-:Y:S02]  /*5320*/  @!P3 ISETP.GE.AND P5, PT, R8, R109, PT ;  /* 0x0000006d0800b20c */ /* 0x000fe40003fa6270 */
[----:B------:R-:W-:Y:S01]  /*5330*/  @!P3 FSEL R44, R44, -INF , !P0 ;  /* 0xff8000002c2cb808 */ /* 0x000fe20004000000 */
[--C-:B------:R-:W-:Y:S01]  /*5340*/  FFMA.FTZ R43, R43, c[0x0][0x23c], -R108.reuse ;  /* 0x00008f002b2b7a23 */ /* 0x100fe2000001086c */
[-C--:B------:R-:W-:Y:S02]  /*5350*/  @!P3 ISETP.GE.AND P0, PT, R8, R163.reuse, PT ;  /* 0x000000a30800b20c */ /* 0x080fe40003f06270 */
[----:B------:R-:W-:Y:S01]  /*5360*/  @!P3 FSEL R45, R45, -INF , !P6 ;  /* 0xff8000002d2db808 */ /* 0x000fe20007000000 */
[--C-:B------:R-:W-:Y:S01]  /*5370*/  FFMA.FTZ R44, R44, c[0x0][0x23c], -R161.reuse ;  /* 0x00008f002c2c7a23 */ /* 0x100fe200000108a1 */
[-C--:B------:R-:W-:Y:S01]  /*5380*/  @!P3 ISETP.GE.AND P6, PT, R8, R160.reuse, PT ;  /* 0x000000a00800b20c */ /* 0x080fe20003fc6270 */
[----:B------:R-:W-:Y:S01]  /*5390*/  MUFU.EX2 R201, R29 ;  /* 0x0000001d00c97308 */ /* 0x000fe20000000800 */
[C---:B------:R-:W-:Y:S01]  /*53a0*/  @!P3 IADD3 R8, R0.reuse, 0x30, RZ ;  /* 0x000000300008b810 */ /* 0x040fe20007ffe0ff */
[--C-:B------:R-:W-:Y:S01]  /*53b0*/  FFMA.FTZ R45, R45, c[0x0][0x23c], -R161.reuse ;  /* 0x00008f002d2d7a23 */ /* 0x100fe200000108a1 */
[----:B------:R-:W-:Y:S02]  /*53c0*/  @!P3 IADD3 R4, R0, 0x31, RZ ;  /* 0x000000310004b810 */ /* 0x000fe40007ffe0ff */
[----:B------:R-:W-:Y:S02]  /*53d0*/  @!P3 FSEL R46, R46, -INF , !P4 ;  /* 0xff8000002e2eb808 */ /* 0x000fe40006000000 */
[-C--:B------:R-:W-:Y:S02]  /*53e0*/  @!P3 ISETP.GE.AND P4, PT, R8, R163.reuse, PT ;  /* 0x000000a30800b20c */ /* 0x080fe40003f86270 */
[----:B------:R-:W-:Y:S01]  /*53f0*/  @!P3 FSEL R50, R50, -INF , !P2 ;  /* 0xff8000003232b808 */ /* 0x000fe20005000000 */
[----:B------:R-:W-:Y:S01]  /*5400*/  FFMA.FTZ R46, R46, c[0x0][0x23c], -R108 ;  /* 0x00008f002e2e7a23 */ /* 0x000fe2000001086c */
[-C--:B------:R-:W-:Y:S01]  /*5410*/  @!P3 ISETP.GE.AND P2, PT, R4, R163.reuse, PT ;  /* 0x000000a30400b20c */ /* 0x080fe20003f46270 */
[----:B------:R-:W-:Y:S01]  /*5420*/  MUFU.EX2 R190, R33 ;  /* 0x0000002100be7308 */ /* 0x000fe20000000800 */
[----:B------:R-:W-:Y:S01]  /*5430*/  @!P3 FSEL R40, R40, -INF , !P1 ;  /* 0xff8000002828b808 */ /* 0x000fe20004800000 */
[----:B------:R-:W-:Y:S01]  /*5440*/  FFMA.FTZ R50, R50, c[0x0][0x23c], -R162 ;  /* 0x00008f0032327a23 */ /* 0x000fe200000108a2 */
[----:B------:R-:W-:Y:S02]  /*5450*/  @!P3 ISETP.GE.AND P1, PT, R9, R163, PT ;  /* 0x000000a30900b20c */ /* 0x000fe40003f26270 */
[----:B------:R-:W-:Y:S01]  /*5460*/  SHF.R.U32.HI R9, RZ, 0x18, R180 ;  /* 0x00000018ff097819 */ /* 0x000fe200000116b4 */
[--C-:B------:R-:W-:Y:S01]  /*5470*/  FFMA.FTZ R40, R40, c[0x0][0x23c], -R161.reuse ;  /* 0x00008f0028287a23 */ /* 0x100fe200000108a1 */
[----:B------:R-:W-:Y:S02]  /*5480*/  @!P3 FSEL R47, R47, -INF , !P5 ;  /* 0xff8000002f2fb808 */ /* 0x000fe40006800000 */
[-C--:B------:R-:W-:Y:S01]  /*5490*/  @!P3 ISETP.GE.AND P5, PT, R8, R160.reuse, PT ;  /* 0x000000a00800b20c */ /* 0x080fe20003fa6270 */
[----:B------:R-:W-:Y:S01]  /*54a0*/  MUFU.EX2 R209, R30 ;  /* 0x0000001e00d17308 */ /* 0x000fe20000000800 */
[----:B------:R-:W-:Y:S01]  /*54b0*/  @!P3 FSEL R51, R51, -INF , !P6 ;  /* 0xff8000003333b808 */ /* 0x000fe20007000000 */
[----:B------:R-:W-:Y:S01]  /*54c0*/  FFMA.FTZ R47, R47, c[0x0][0x23c], -R108 ;  /* 0x00008f002f2f7a23 */ /* 0x000fe2000001086c */
[-C--:B------:R-:W-:Y:S02]  /*54d0*/  @!P3 ISETP.GE.AND P6, PT, R4, R160.reuse, PT ;  /* 0x000000a00400b20c */ /* 0x080fe40003fc6270 */
[----:B------:R-:W-:Y:S01]  /*54e0*/  @!P3 FSEL R52, R52, -INF , !P4 ;  /* 0xff8000003434b808 */ /* 0x000fe20006000000 */
[----:B------:R-:W-:Y:S01]  /*54f0*/  FFMA.FTZ R51, R51, c[0x0][0x23c], -R162 ;  /* 0x00008f0033337a23 */ /* 0x000fe200000108a2 */
[----:B------:R-:W-:Y:S02]  /*5500*/  @!P3 ISETP.GE.AND P4, PT, R4, R159, PT ;  /* 0x0000009f0400b20c */ /* 0x000fe40003f86270 */
[----:B------:R-:W-:Y:S01]  /*5510*/  @!P3 FSEL R53, R53, -INF , !P2 ;  /* 0xff8000003535b808 */ /* 0x000fe20005000000 */
[--C-:B------:R-:W-:Y:S01]  /*5520*/  FFMA.FTZ R52, R52, c[0x0][0x23c], -R164.reuse ;  /* 0x00008f0034347a23 */ /* 0x100fe200000108a4 */
[----:B------:R-:W-:Y:S01]  /*5530*/  @!P3 ISETP.GE.AND P2, PT, R4, R109, PT ;  /* 0x0000006d0400b20c */ /* 0x000fe20003f46270 */
[----:B------:R-:W2:Y:S01]  /*5540*/  MUFU.EX2 R210, R31 ;  /* 0x0000001f00d27308 */ /* 0x000ea20000000800 */
[C---:B------:R-:W-:Y:S01]  /*5550*/  @!P3 IADD3 R4, R0.reuse, 0x38, RZ ;  /* 0x000000380004b810 */ /* 0x040fe20007ffe0ff */
[--C-:B------:R-:W-:Y:S01]  /*5560*/  FFMA.FTZ R53, R53, c[0x0][0x23c], -R164.reuse ;  /* 0x00008f0035357a23 */ /* 0x100fe200000108a4 */
[----:B------:R-:W-:Y:S02]  /*5570*/  @!P3 IADD3 R0, R0, 0x39, RZ ;  /* 0x000000390000b810 */ /* 0x000fe40007ffe0ff */
[----:B------:R-:W-:Y:S02]  /*5580*/  @!P3 FSEL R48, R48, -INF , !P1 ;  /* 0xff8000003030b808 */ /* 0x000fe40004800000 */
[----:B------:R-:W-:Y:S02]  /*5590*/  @!P3 ISETP.GE.AND P1, PT, R8, R159, PT ;  /* 0x0000009f0800b20c */ /* 0x000fe40003f26270 */
[----:B------:R-:W-:Y:S01]  /*55a0*/  @!P3 FSEL R49, R49, -INF , !P0 ;  /* 0xff8000003131b808 */ /* 0x000fe20004000000 */
[--C-:B------:R-:W-:Y:S01]  /*55b0*/  FFMA.FTZ R48, R48, c[0x0][0x23c], -R164.reuse ;  /* 0x00008f0030307a23 */ /* 0x100fe200000108a4 */
[----:B------:R-:W-:Y:S01]  /*55c0*/  @!P3 ISETP.GE.AND P0, PT, R8, R109, PT ;  /* 0x0000006d0800b20c */ /* 0x000fe20003f06270 */
[----:B------:R-:W-:Y:S01]  /*55d0*/  MUFU.EX2 R181, R36 ;  /* 0x0000002400b57308 */ /* 0x000fe20000000800 */
[----:B------:R-:W-:Y:S01]  /*55e0*/  @!P3 FSEL R54, R54, -INF , !P5 ;  /* 0xff8000003636b808 */ /* 0x000fe20006800000 */
[----:B------:R-:W-:Y:S01]  /*55f0*/  FFMA.FTZ R49, R49, c[0x0][0x23c], -R164 ;  /* 0x00008f0031317a23 */ /* 0x000fe200000108a4 */
[----:B------:R-:W-:Y:S02]  /*5600*/  SHF.R.U32.HI R8, RZ, 0x10, R180 ;  /* 0x00000010ff087819 */ /* 0x000fe400000116b4 */
[-C--:B------:R-:W-:Y:S01]  /*5610*/  @!P3 ISETP.GE.AND P5, PT, R4, R159.reuse, PT ;  /* 0x0000009f0400b20c */ /* 0x080fe20003fa6270 */
[--C-:B------:R-:W-:Y:S01]  /*5620*/  FFMA.FTZ R54, R54, c[0x0][0x23c], -R162.reuse ;  /* 0x00008f0036367a23 */ /* 0x100fe200000108a2 */
[----:B------:R-:W-:Y:S02]  /*5630*/  @!P3 FSEL R55, R55, -INF , !P6 ;  /* 0xff8000003737b808 */ /* 0x000fe40007000000 */
[----:B------:R-:W-:Y:S01]  /*5640*/  @!P3 ISETP.GE.AND P6, PT, R0, R159, PT ;  /* 0x0000009f0000b20c */ /* 0x000fe20003fc6270 */
[----:B------:R-:W-:Y:S01]  /*5650*/  MUFU.EX2 R175, R48 ;  /* 0x0000003000af7308 */ /* 0x000fe20000000800 */
[----:B------:R-:W-:Y:S01]  /*5660*/  @!P3 FSEL R56, R56, -INF , !P1 ;  /* 0xff8000003838b808 */ /* 0x000fe20004800000 */
[----:B------:R-:W-:Y:S01]  /*5670*/  FFMA.FTZ R55, R55, c[0x0][0x23c], -R162 ;  /* 0x00008f0037377a23 */ /* 0x000fe200000108a2 */
[-C--:B------:R-:W-:Y:S02]  /*5680*/  @!P3 ISETP.GE.AND P1, PT, R4, R109.reuse, PT ;  /* 0x0000006d0400b20c */ /* 0x080fe40003f26270 */
[----:B------:R-:W-:Y:S01]  /*5690*/  @!P3 FSEL R57, R57, -INF , !P4 ;  /* 0xff8000003939b808 */ /* 0x000fe20006000000 */
[--C-:B------:R-:W-:Y:S01]  /*56a0*/  FFMA.FTZ R56, R56, c[0x0][0x23c], -R161.reuse ;  /* 0x00008f0038387a23 */ /* 0x100fe200000108a1 */
[----:B------:R-:W-:Y:S01]  /*56b0*/  @!P3 ISETP.GE.AND P4, PT, R0, R109, PT ;  /* 0x0000006d0000b20c */ /* 0x000fe20003f86270 */
[----:B------:R-:W-:Y:S01]  /*56c0*/  IMAD.U32 R109, RZ, RZ, UR13 ;  /* 0x0000000dff6d7e24 */ /* 0x000fe2000f8e00ff */
[----:B------:R-:W-:Y:S01]  /*56d0*/  @!P3 FSEL R58, R58, -INF , !P0 ;  /* 0xff8000003a3ab808 */ /* 0x000fe20004000000 */
[--C-:B------:R-:W-:Y:S01]  /*56e0*/  FFMA.FTZ R57, R57, c[0x0][0x23c], -R161.reuse ;  /* 0x00008f0039397a23 */ /* 0x100fe200000108a1 */
[-C--:B------:R-:W-:Y:S01]  /*56f0*/  @!P3 ISETP.GE.AND P0, PT, R4, R163.reuse, PT ;  /* 0x000000a30400b20c */ /* 0x080fe20003f06270 */
[----:B------:R-:W-:Y:S01]  /*5700*/  MUFU.EX2 R177, R37 ;  /* 0x0000002500b17308 */ /* 0x000fe20000000800 */
[----:B------:R-:W-:Y:S01]  /*5710*/  @!P3 FSEL R59, R59, -INF , !P2 ;  /* 0xff8000003b3bb808 */ /* 0x000fe20005000000 */
[--C-:B------:R-:W-:Y:S01]  /*5720*/  FFMA.FTZ R58, R58, c[0x0][0x23c], -R108.reuse ;  /* 0x00008f003a3a7a23 */ /* 0x100fe2000001086c */
[----:B------:R-:W-:Y:S02]  /*5730*/  @!P3 ISETP.GE.AND P2, PT, R0, R163, PT ;  /* 0x000000a30000b20c */ /* 0x000fe40003f46270 */
[----:B------:R-:W-:Y:S01]  /*5740*/  @!P3 FSEL R60, R60, -INF , !P5 ;  /* 0xff8000003c3cb808 */ /* 0x000fe20006800000 */
[----:B------:R-:W-:Y:S01]  /*5750*/  FFMA.FTZ R59, R59, c[0x0][0x23c], -R108 ;  /* 0x00008f003b3b7a23 */ /* 0x000fe2000001086c */
[-C--:B------:R-:W-:Y:S02]  /*5760*/  @!P3 ISETP.GE.AND P5, PT, R4, R160.reuse, PT ;  /* 0x000000a00400b20c */ /* 0x080fe40003fa6270 */
[----:B------:R-:W-:Y:S01]  /*5770*/  LOP3.LUT R4, R174, 0xff, RZ, 0xc0, !PT ;  /* 0x000000ffae047812 */ /* 0x000fe200078ec0ff */
[--C-:B------:R-:W-:Y:S01]  /*5780*/  FFMA.FTZ R60, R60, c[0x0][0x23c], -R161.reuse ;  /* 0x00008f003c3c7a23 */ /* 0x100fe200000108a1 */
[----:B------:R-:W-:Y:S01]  /*5790*/  @!P3 FSEL R61, R61, -INF , !P6 ;  /* 0xff8000003d3db808 */ /* 0x000fe20007000000 */
[----:B------:R-:W-:Y:S01]  /*57a0*/  MUFU.EX2 R187, R38 ;  /* 0x0000002600bb7308 */ /* 0x000fe20000000800 */
[----:B------:R-:W-:Y:S02]  /*57b0*/  @!P3 ISETP.GE.AND P6, PT, R0, R160, PT ;  /* 0x000000a00000b20c */ /* 0x000fe40003fc6270 */
[----:B------:R-:W-:Y:S01]  /*57c0*/  SHF.R.U32.HI R0, RZ, 0x18, R174 ;  /* 0x00000018ff007819 */ /* 0x000fe200000116ae */
[----:B------:R-:W-:Y:S01]  /*57d0*/  FFMA.FTZ R161, R61, c[0x0][0x23c], -R161 ;  /* 0x00008f003da17a23 */ /* 0x000fe200000108a1 */
[----:B------:R-:W-:Y:S02]  /*57e0*/  @!P3 FSEL R62, R62, -INF , !P1 ;  /* 0xff8000003e3eb808 */ /* 0x000fe40004800000 */
[----:B------:R-:W-:Y:S02]  /*57f0*/  ISETP.LE.U32.AND P1, PT, R4, UR4, PT ;  /* 0x0000000404007c0c */ /* 0x000fe4000bf23070 */
[----:B------:R-:W-:Y:S01]  /*5800*/  LOP3.LUT R4, R167, 0xffff, RZ, 0xc0, !PT ;  /* 0x0000ffffa7047812 */ /* 0x000fe200078ec0ff */
[----:B------:R-:W-:Y:S01]  /*5810*/  MUFU.EX2 R159, R60 ;  /* 0x0000003c009f7308 */ /* 0x000fe20000000800 */
[----:B------:R-:W-:Y:S01]  /*5820*/  @!P3 FSEL R63, R63, -INF , !P4 ;  /* 0xff8000003f3fb808 */ /* 0x000fe20006000000 */
[----:B------:R-:W-:Y:S01]  /*5830*/  FFMA.FTZ R62, R62, c[0x0][0x23c], -R108 ;  /* 0x00008f003e3e7a23 */ /* 0x000fe2000001086c */
[----:B------:R-:W-:Y:S02]  /*5840*/  SHF.R.U32.HI R4, RZ, 0x8, R4 ;  /* 0x00000008ff047819 */ /* 0x000fe40000011604 */
[----:B------:R-:W-:Y:S01]  /*5850*/  ISETP.LE.U32.AND P4, PT, R0, UR4, PT ;  /* 0x0000000400007c0c */ /* 0x000fe2000bf83070 */
[----:B------:R-:W-:Y:S01]  /*5860*/  FFMA.FTZ R108, R63, c[0x0][0x23c], -R108 ;  /* 0x00008f003f6c7a23 */ /* 0x000fe2000001086c */
[----:B------:R-:W-:Y:S02]  /*5870*/  LOP3.LUT R0, R167, 0xff, RZ, 0xc0, !PT ;  /* 0x000000ffa7007812 */ /* 0x000fe400078ec0ff */
[----:B------:R-:W-:Y:S01]  /*5880*/  @!P3 FSEL R64, R64, -INF , !P0 ;  /* 0xff8000004040b808 */ /* 0x000fe20004000000 */
[----:B------:R-:W-:Y:S01]  /*5890*/  MUFU.EX2 R160, R62 ;  /* 0x0000003e00a07308 */ /* 0x000fe20000000800 */
[----:B------:R-:W-:Y:S01]  /*58a0*/  ISETP.LE.U32.AND P0, PT, R0, UR4, PT ;  /* 0x0000000400007c0c */ /* 0x000fe2000bf03070 */
[----:B----4-:R-:W-:Y:S01]  /*58b0*/  @!P1 FADD.FTZ R206, -R206, -RZ ;  /* 0x800000ffcece9221 */ /* 0x010fe20000010100 */
[----:B------:R-:W-:Y:S01]  /*58c0*/  SHF.R.U32.HI R0, RZ, 0x18, R167 ;  /* 0x00000018ff007819 */ /* 0x000fe200000116a7 */
[--C-:B------:R-:W-:Y:S01]  /*58d0*/  FFMA.FTZ R64, R64, c[0x0][0x23c], -R164.reuse ;  /* 0x00008f0040407a23 */ /* 0x100fe200000108a4 */
[----:B------:R-:W-:Y:S02]  /*58e0*/  @!P3 FSEL R65, R65, -INF , !P2 ;  /* 0xff8000004141b808 */ /* 0x000fe40005000000 */
[----:B------:R-:W-:Y:S01]  /*58f0*/  ISETP.LE.U32.AND P2, PT, R0, UR4, PT ;  /* 0x0000000400007c0c */ /* 0x000fe2000bf43070 */
[----:B------:R-:W-:Y:S01]  /*5900*/  @!P4 FADD.FTZ R211, -R211, -RZ ;  /* 0x800000ffd3d3c221 */ /* 0x000fe20000010100 */
[----:B------:R-:W-:Y:S01]  /*5910*/  LOP3.LUT R0, R4, 0xffff, RZ, 0xc0, !PT ;  /* 0x0000ffff04007812 */ /* 0x000fe200078ec0ff */
[----:B------:R-:W-:Y:S01]  /*5920*/  FFMA.FTZ R164, R65, c[0x0][0x23c], -R164 ;  /* 0x00008f0041a47a23 */ /* 0x000fe200000108a4 */
[----:B------:R-:W-:Y:S01]  /*5930*/  @!P3 FSEL R66, R66, -INF , !P5 ;  /* 0xff8000004242b808 */ /* 0x000fe20006800000 */
[----:B------:R-:W-:Y:S01]  /*5940*/  MUFU.EX2 R163, R64 ;  /* 0x0000004000a37308 */ /* 0x000fe20000000800 */
[----:B------:R-:W-:Y:S01]  /*5950*/  LOP3.LUT R4, R184, 0xff, RZ, 0xc0, !PT ;  /* 0x000000ffb8047812 */ /* 0x000fe200078ec0ff */
[----:B------:R-:W-:Y:S01]  /*5960*/  @!P0 FADD.FTZ R215, -R215, -RZ ;  /* 0x800000ffd7d78221 */ /* 0x000fe20000010100 */
[----:B------:R-:W-:Y:S01]  /*5970*/  ISETP.LE.U32.AND P5, PT, R0, UR4, PT ;  /* 0x0000000400007c0c */ /* 0x000fe2000bfa3070 */
[----:B------:R-:W-:Y:S01]  /*5980*/  FFMA.FTZ R66, R66, c[0x0][0x23c], -R162 ;  /* 0x00008f0042427a23 */ /* 0x000fe200000108a2 */
[----:B------:R-:W-:Y:S02]  /*5990*/  LOP3.LUT R0, R184, 0xffff, RZ, 0xc0, !PT ;  /* 0x0000ffffb8007812 */ /* 0x000fe400078ec0ff */
[----:B------:R-:W-:Y:S01]  /*59a0*/  LOP3.LUT R5, R5, 0xff, RZ, 0xc0, !PT ;  /* 0x000000ff05057812 */ /* 0x000fe200078ec0ff */
[----:B------:R-:W-:Y:S01]  /*59b0*/  @!P2 FADD.FTZ R217, -R217, -RZ ;  /* 0x800000ffd9d9a221 */ /* 0x000fe20000010100 */
[----:B------:R-:W-:Y:S01]  /*59c0*/  @!P3 FSEL R67, R67, -INF , !P6 ;  /* 0xff8000004343b808 */ /* 0x000fe20007000000 */
[----:B------:R-:W-:Y:S01]  /*59d0*/  MUFU.EX2 R111, R66 ;  /* 0x00000042006f7308 */ /* 0x000fe20000000800 */
[----:B------:R-:W-:Y:S02]  /*59e0*/  ISETP.LE.U32.AND P6, PT, R5, UR4, PT ;  /* 0x0000000405007c0c */ /* 0x000fe4000bfc3070 */
[----:B------:R-:W-:Y:S01]  /*59f0*/  SHF.R.U32.HI R5, RZ, 0x8, R0 ;  /* 0x00000008ff057819 */ /* 0x000fe20000011600 */
[----:B------:R-:W-:Y:S01]  /*5a00*/  FFMA.FTZ R162, R67, c[0x0][0x23c], -R162 ;  /* 0x00008f0043a27a23 */ /* 0x000fe200000108a2 */
[----:B------:R-:W-:Y:S01]  /*5a10*/  ISETP.LE.U32.AND P3, PT, R4, UR4, PT ;  /* 0x0000000404007c0c */ /* 0x000fe2000bf63070 */
[----:B------:R-:W-:Y:S01]  /*5a20*/  @!P5 FADD.FTZ R213, -R213, -RZ ;  /* 0x800000ffd5d5d221 */ /* 0x000fe20000010100 */
[----:B------:R-:W-:Y:S02]  /*5a30*/  SHF.R.U32.HI R0, RZ, 0x18, R184 ;  /* 0x00000018ff007819 */ /* 0x000fe400000116b8 */
[----:B------:R-:W-:Y:S01]  /*5a40*/  SHF.R.U32.HI R174, RZ, 0x10, R174 ;  /* 0x00000010ffae7819 */ /* 0x000fe200000116ae */
[----:B------:R-:W-:Y:S01]  /*5a50*/  MUFU.EX2 R189, R40 ;  /* 0x0000002800bd7308 */ /* 0x000fe20000000800 */
[----:B------:R-:W-:Y:S02]  /*5a60*/  LOP3.LUT R5, R5, 0xffff, RZ, 0xc0, !PT ;  /* 0x0000ffff05057812 */ /* 0x000fe400078ec0ff */
[----:B------:R-:W-:Y:S01]  /*5a70*/  ISETP.LE.U32.AND P0, PT, R0, UR4, PT ;  /* 0x0000000400007c0c */ /* 0x000fe2000bf03070 */
[----:B------:R-:W-:Y:S01]  /*5a80*/  @!P6 FADD.FTZ R218, -R218, -RZ ;  /* 0x800000ffdadae221 */ /* 0x000fe20000010100 */
[----:B------:R-:W-:Y:S02]  /*5a90*/  SHF.R.U32.HI R4, RZ, 0x10, R184 ;  /* 0x00000010ff047819 */ /* 0x000fe400000116b8 */
[----:B------:R-:W-:Y:S01]  /*5aa0*/  ISETP.LE.U32.AND P5, PT, R5, UR4, PT ;  /* 0x0000000405007c0c */ /* 0x000fe2000bfa3070 */
[----:B------:R-:W-:Y:S01]  /*5ab0*/  @!P3 FADD.FTZ R221, -R221, -RZ ;  /* 0x800000ffddddb221 */ /* 0x000fe20000010100 */
[----:B------:R-:W-:Y:S01]  /*5ac0*/  LOP3.LUT R0, R4, 0xff, RZ, 0xc0, !PT ;  /* 0x000000ff04007812 */ /* 0x000fe200078ec0ff */
[----:B------:R-:W-:Y:S01]  /*5ad0*/  MUFU.EX2 R162, R162 ;  /* 0x000000a200a27308 */ /* 0x000fe20000000800 */
[----:B------:R-:W-:Y:S02]  /*5ae0*/  LOP3.LUT R7, R180, 0xff, RZ, 0xc0, !PT ;  /* 0x000000ffb4077812 */ /* 0x000fe400078ec0ff */
[----:B------:R-:W-:Y:S02]  /*5af0*/  LOP3.LUT R4, R8, 0xff, RZ, 0xc0, !PT ;  /* 0x000000ff08047812 */ /* 0x000fe400078ec0ff */
[----:B------:R-:W-:Y:S01]  /*5b00*/  ISETP.LE.U32.AND P6, PT, R0, UR4, PT ;  /* 0x0000000400007c0c */ /* 0x000fe2000bfc3070 */
[----:B------:R-:W-:Y:S01]  /*5b10*/  @!P0 FADD.FTZ R226, -R226, -RZ ;  /* 0x800000ffe2e28221 */ /* 0x000fe20000010100 */
[----:B------:R-:W-:Y:S02]  /*5b20*/  ISETP.LE.U32.AND P0, PT, R9, UR4, PT ;  /* 0x0000000409007c0c */ /* 0x000fe4000bf03070 */
[----:B------:R-:W-:Y:S01]  /*5b30*/  SHF.R.U32.HI R0, RZ, 0x8, R6 ;  /* 0x00000008ff007819 */ /* 0x000fe20000011606 */
[----:B------:R-:W-:Y:S01]  /*5b40*/  @!P5 FADD.FTZ R222, -R222, -RZ ;  /* 0x800000ffdeded221 */ /* 0x000fe20000010100 */
[--C-:B------:R-:W-:Y:S01]  /*5b50*/  SHF.R.U32.HI R5, RZ, 0x10, R185.reuse ;  /* 0x00000010ff057819 */ /* 0x100fe200000116b9 */
[----:B------:R-:W-:Y:S01]  /*5b60*/  MUFU.EX2 R180, R39 ;  /* 0x0000002700b47308 */ /* 0x000fe20000000800 */
[----:B------:R-:W-:Y:S02]  /*5b70*/  ISETP.LE.U32.AND P5, PT, R4, UR4, PT ;  /* 0x0000000404007c0c */ /* 0x000fe4000bfa3070 */
[----:B------:R-:W-:Y:S02]  /*5b80*/  LOP3.LUT R0, R0, 0xffff, RZ, 0xc0, !PT ;  /* 0x0000ffff00007812 */ /* 0x000fe400078ec0ff */
[----:B------:R-:W-:Y:S01]  /*5b90*/  ISETP.LE.U32.AND P2, PT, R7, UR4, PT ;  /* 0x0000000407007c0c */ /* 0x000fe2000bf43070 */
[----:B------:R-:W-:Y:S01]  /*5ba0*/  @!P6 FADD.FTZ R225, -R225, -RZ ;  /* 0x800000ffe1e1e221 */ /* 0x000fe20000010100 */
[----:B------:R-:W-:Y:S01]  /*5bb0*/  LOP3.LUT R4, R174, 0xff, RZ, 0xc0, !PT ;  /* 0x000000ffae047812 */ /* 0x000fe200078ec0ff */
[----:B------:R-:W-:Y:S01]  /*5bc0*/  @!P0 FADD.FTZ R224, -R224, -RZ ;  /* 0x800000ffe0e08221 */ /* 0x000fe20000010100 */
[----:B------:R-:W-:Y:S01]  /*5bd0*/  ISETP.LE.U32.AND P3, PT, R0, UR4, PT ;  /* 0x0000000400007c0c */ /* 0x000fe2000bf63070 */
[----:B------:R-:W-:Y:S01]  /*5be0*/  MUFU.EX2 R174, R49 ;  /* 0x0000003100ae7308 */ /* 0x000fe20000000800 */
[----:B------:R-:W-:Y:S02]  /*5bf0*/  SHF.R.U32.HI R0, RZ, 0x8, R12 ;  /* 0x00000008ff007819 */ /* 0x000fe4000001160c */
[----:B------:R-:W-:Y:S01]  /*5c00*/  ISETP.LE.U32.AND P0, PT, R4, UR4, PT ;  /* 0x0000000404007c0c */ /* 0x000fe2000bf03070 */
[----:B------:R-:W-:Y:S01]  /*5c10*/  @!P5 FADD.FTZ R223, -R223, -RZ ;  /* 0x800000ffdfdfd221 */ /* 0x000fe20000010100 */
[----:B------:R-:W-:Y:S02]  /*5c20*/  LOP3.LUT R0, R0, 0xffff, RZ, 0xc0, !PT ;  /* 0x0000ffff00007812 */ /* 0x000fe400078ec0ff */
[----:B------:R-:W-:Y:S01]  /*5c30*/  LOP3.LUT R7, R178, 0xffff, RZ, 0xc0, !PT ;  /* 0x0000ffffb2077812 */ /* 0x000fe200078ec0ff */
[----:B------:R-:W-:Y:S01]  /*5c40*/  @!P2 FADD.FTZ R220, -R220, -RZ ;  /* 0x800000ffdcdca221 */ /* 0x000fe20000010100 */
[----:B------:R-:W-:Y:S01]  /*5c50*/  LOP3.LUT R4, R185, 0xffff, RZ, 0xc0, !PT ;  /* 0x0000ffffb9047812 */ /* 0x000fe200078ec0ff */
[----:B------:R-:W-:Y:S01]  /*5c60*/  MUFU.EX2 R184, R41 ;  /* 0x0000002900b87308 */ /* 0x000fe20000000800 */
[----:B------:R-:W-:Y:S01]  /*5c70*/  ISETP.LE.U32.AND P5, PT, R0, UR4, PT ;  /* 0x0000000400007c0c */ /* 0x000fe2000bfa3070 */
[----:B------:R-:W-:Y:S01]  /*5c80*/  @!P3 FADD.FTZ R219, -R219, -RZ ;  /* 0x800000ffdbdbb221 */ /* 0x000fe20000010100 */
[----:B------:R-:W-:Y:S02]  /*5c90*/  LOP3.LUT R0, R185, 0xff, RZ, 0xc0, !PT ;  /* 0x000000ffb9007812 */ /* 0x000fe400078ec0ff */
[----:B------:R-:W-:Y:S01]  /*5ca0*/  SHF.R.U32.HI R6, RZ, 0x8, R4 ;  /* 0x00000008ff067819 */ /* 0x000fe20000011604 */
[----:B------:R-:W-:Y:S01]  /*5cb0*/  @!P0 FADD.FTZ R212, -R212, -RZ ;  /* 0x800000ffd4d48221 */ /* 0x000fe20000010100 */
[----:B------:R-:W-:Y:S02]  /*5cc0*/  LOP3.LUT R4, R5, 0xff, RZ, 0xc0, !PT ;  /* 0x000000ff05047812 */ /* 0x000fe400078ec0ff */
[----:B------:R-:W-:Y:S01]  /*5cd0*/  ISETP.LE.U32.AND P1, PT, R0, UR4, PT ;  /* 0x0000000400007c0c */ /* 0x000fe2000bf23070 */
[----:B------:R-:W-:Y:S01]  /*5ce0*/  MUFU.EX2 R161, R161 ;  /* 0x000000a100a17308 */ /* 0x000fe20000000800 */
[----:B------:R-:W-:Y:S02]  /*5cf0*/  SHF.R.U32.HI R5, RZ, 0x18, R185 ;  /* 0x00000018ff057819 */ /* 0x000fe400000116b9 */
[----:B------:R-:W-:Y:S01]  /*5d00*/  LOP3.LUT R0, R6, 0xffff, RZ, 0xc0, !PT ;  /* 0x0000ffff06007812 */ /* 0x000fe200078ec0ff */
[----:B------:R-:W-:Y:S01]  /*5d10*/  @!P5 FADD.FTZ R203, -R203, -RZ ;  /* 0x800000ffcbcbd221 */ /* 0x000fe20000010100 */
[----:B------:R-:W-:Y:S02]  /*5d20*/  ISETP.LE.U32.AND P6, PT, R11, UR4, PT ;  /* 0x000000040b007c0c */ /* 0x000fe4000bfc3070 */
[----:B------:R-:W-:Y:S02]  /*5d30*/  ISETP.LE.U32.AND P5, PT, R4, UR4, PT ;  /* 0x0000000404007c0c */ /* 0x000fe4000bfa3070 */
[----:B------:R-:W-:Y:S01]  /*5d40*/  LOP3.LUT R4, R186, 0xff, RZ, 0xc0, !PT ;  /* 0x000000ffba047812 */ /* 0x000fe200078ec0ff */
[----:B------:R-:W-:Y:S01]  /*5d50*/  MUFU.EX2 R195, R42 ;  /* 0x0000002a00c37308 */ /* 0x000fe20000000800 */
[----:B------:R-:W-:Y:S01]  /*5d60*/  ISETP.LE.U32.AND P0, PT, R0, UR4, PT ;  /* 0x0000000400007c0c */ /* 0x000fe2000bf03070 */
[----:B------:R-:W-:Y:S01]  /*5d70*/  @!P1 FADD.FTZ R198, -R198, -RZ ;  /* 0x800000ffc6c69221 */ /* 0x000fe20000010100 */
[----:B------:R-:W-:Y:S02]  /*5d80*/  LOP3.LUT R0, R186, 0xffff, RZ, 0xc0, !PT ;  /* 0x0000ffffba007812 */ /* 0x000fe400078ec0ff */
[----:B------:R-:W-:Y:S02]  /*5d90*/  ISETP.LE.U32.AND P1, PT, R4, UR4, PT ;  /* 0x0000000404007c0c */ /* 0x000fe4000bf23070 */
[----:B------:R-:W-:Y:S01]  /*5da0*/  SHF.R.U32.HI R4, RZ, 0x10, R186 ;  /* 0x00000010ff047819 */ /* 0x000fe200000116ba */
[----:B-1----:R-:W-:Y:S01]  /*5db0*/  @!P6 FADD.FTZ R204, -R204, -RZ ;  /* 0x800000ffcccce221 */ /* 0x002fe20000010100 */
[----:B------:R-:W-:Y:S01]  /*5dc0*/  SHF.R.U32.HI R0, RZ, 0x8, R0 ;  /* 0x00000008ff007819 */ /* 0x000fe20000011600 */
[----:B------:R-:W-:Y:S01]  /*5dd0*/  @!P5 FADD.FTZ R205, -R205, -RZ ;  /* 0x800000ffcdcdd221 */ /* 0x000fe20000010100 */
[----:B------:R-:W-:Y:S01]  /*5de0*/  ISETP.LE.U32.AND P2, PT, R13, UR4, PT ;  /* 0x000000040d007c0c */ /* 0x000fe2000bf43070 */
[----:B------:R-:W-:Y:S01]  /*5df0*/  MUFU.EX2 R194, R43 ;  /* 0x0000002b00c27308 */ /* 0x000fe20000000800 */
[----:B------:R-:W-:Y:S01]  /*5e00*/  ISETP.LE.U32.AND P4, PT, R5, UR4, PT ;  /* 0x0000000405007c0c */ /* 0x000fe2000bf83070 */
[----:B------:R-:W-:Y:S01]  /*5e10*/  @!P0 FADD.FTZ R200, -R200, -RZ ;  /* 0x800000ffc8c88221 */ /* 0x000fe20000010100 */
[----:B------:R-:W-:Y:S02]  /*5e20*/  ISETP.LE.U32.AND P5, PT, R14, UR4, PT ;  /* 0x000000040e007c0c */ /* 0x000fe4000bfa3070 */
[----:B------:R-:W-:Y:S01]  /*5e30*/  LOP3.LUT R0, R0, 0xffff, RZ, 0xc0, !PT ;  /* 0x0000ffff00007812 */ /* 0x000fe200078ec0ff */
[----:B------:R-:W-:Y:S01]  /*5e40*/  @!P1 FADD.FTZ R208, -R208, -RZ ;  /* 0x800000ffd0d09221 */ /* 0x000fe20000010100 */
[----:B------:R-:W-:Y:S02]  /*5e50*/  ISETP.LE.U32.AND P3, PT, R10, UR4, PT ;  /* 0x000000040a007c0c */ /* 0x000fe4000bf63070 */
[----:B------:R-:W-:Y:S01]  /*5e60*/  ISETP.LE.U32.AND P0, PT, R0, UR4, PT ;  /* 0x0000000400007c0c */ /* 0x000fe2000bf03070 */
[----:B------:R-:W1:Y:S01]  /*5e70*/  MUFU.EX2 R207, R25 ;  /* 0x0000001900cf7308 */ /* 0x000e620000000800 */
[----:B------:R-:W-:Y:S01]  /*5e80*/  LOP3.LUT R0, R4, 0xff, RZ, 0xc0, !PT ;  /* 0x000000ff04007812 */ /* 0x000fe200078ec0ff */
[----:B--2---:R-:W-:Y:S01]  /*5e90*/  @!P2 FADD.FTZ R210, -R210, -RZ ;  /* 0x800000ffd2d2a221 */ /* 0x004fe20000010100 */
[----:B------:R-:W-:Y:S01]  /*5ea0*/  SHF.R.U32.HI R5, RZ, 0x18, R193 ;  /* 0x00000018ff057819 */ /* 0x000fe200000116c1 */
[----:B------:R-:W-:Y:S01]  /*5eb0*/  @!P4 FADD.FTZ R202, -R202, -RZ ;  /* 0x800000ffcacac221 */ /* 0x000fe20000010100 */
[----:B------:R-:W-:Y:S01]  /*5ec0*/  SHF.R.U32.HI R4, RZ, 0x18, R186 ;  /* 0x00000018ff047819 */ /* 0x000fe200000116ba */
[----:B------:R-:W-:Y:S01]  /*5ed0*/  @!P5 FADD.FTZ R188, -R188, -RZ ;  /* 0x800000ffbcbcd221 */ /* 0x000fe20000010100 */
[----:B------:R-:W-:Y:S02]  /*5ee0*/  ISETP.LE.U32.AND P4, PT, R0, UR4, PT ;  /* 0x0000000400007c0c */ /* 0x000fe4000bf83070 */
[----:B------:R-:W-:Y:S01]  /*5ef0*/  SHF.R.U32.HI R0, RZ, 0x8, R18 ;  /* 0x00000008ff007819 */ /* 0x000fe20000011612 */
[----:B------:R-:W-:Y:S01]  /*5f00*/  @!P3 FADD.FTZ R192, -R192, -RZ ;  /* 0x800000ffc0c0b221 */ /* 0x000fe20000010100 */
[----:B------:R-:W-:Y:S01]  /*5f10*/  ISETP.LE.U32.AND P1, PT, R4, UR4, PT ;  /* 0x0000000404007c0c */ /* 0x000fe2000bf23070 */
[----:B------:R-:W2:Y:S01]  /*5f20*/  MUFU.EX2 R216, R26 ;  /* 0x0000001a00d87308 */ /* 0x000ea20000000800 */
[----:B------:R-:W-:Y:S02]  /*5f30*/  LOP3.LUT R4, R168, 0xff, RZ, 0xc0, !PT ;  /* 0x000000ffa8047812 */ /* 0x000fe400078ec0ff */
[----:B------:R-:W-:Y:S02]  /*5f40*/  LOP3.LUT R0, R0, 0xffff, RZ, 0xc0, !PT ;  /* 0x0000ffff00007812 */ /* 0x000fe400078ec0ff */
[----:B------:R-:W-:Y:S02]  /*5f50*/  SHF.R.U32.HI R9, RZ, 0x18, R178 ;  /* 0x00000018ff097819 */ /* 0x000fe400000116b2 */
[----:B------:R-:W-:Y:S02]  /*5f60*/  ISETP.LE.U32.AND P6, PT, R0, UR4, PT ;  /* 0x0000000400007c0c */ /* 0x000fe4000bfc3070 */
[----:B------:R-:W-:Y:S01]  /*5f70*/  SHF.R.U32.HI R0, RZ, 0x8, R17 ;  /* 0x00000008ff007819 */ /* 0x000fe20000011611 */
[----:B------:R-:W-:Y:S01]  /*5f80*/  MUFU.EX2 R182, R45 ;  /* 0x0000002d00b67308 */ /* 0x000fe20000000800 */
[----:B------:R-:W-:Y:S01]  /*5f90*/  ISETP.LE.U32.AND P3, PT, R5, UR4, PT ;  /* 0x0000000405007c0c */ /* 0x000fe2000bf63070 */
[----:B------:R-:W-:Y:S01]  /*5fa0*/  @!P1 FADD.FTZ R214, -R214, -RZ ;  /* 0x800000ffd6d69221 */ /* 0x000fe20000010100 */
[----:B------:R-:W-:Y:S01]  /*5fb0*/  LOP3.LUT R8, R172, 0xff, RZ, 0xc0, !PT ;  /* 0x000000ffac087812 */ /* 0x000fe200078ec0ff */
[----:B-1----:R-:W-:Y:S01]  /*5fc0*/  @!P0 FADD.FTZ R207, -R207, -RZ ;  /* 0x800000ffcfcf8221 */ /* 0x002fe20000010100 */
[----:B------:R-:W-:Y:S02]  /*5fd0*/  ISETP.LE.U32.AND P1, PT, R4, UR4, PT ;  /* 0x0000000404007c0c */ /* 0x000fe4000bf23070 */
[----:B------:R-:W-:Y:S02]  /*5fe0*/  LOP3.LUT R4, R176, 0xff, RZ, 0xc0, !PT ;  /* 0x000000ffb0047812 */ /* 0x000fe400078ec0ff */
[----:B------:R-:W-:Y:S01]  /*5ff0*/  LOP3.LUT R0, R0, 0xffff, RZ, 0xc0, !PT ;  /* 0x0000ffff00007812 */ /* 0x000fe200078ec0ff */
[----:B------:R-:W-:Y:S01]  /*6000*/  @!P6 FADD.FTZ R201, -R201, -RZ ;  /* 0x800000ffc9c9e221 */ /* 0x000fe20000010100 */
[----:B------:R-:W-:Y:S01]  /*6010*/  ISETP.LE.U32.AND P0, PT, R15, UR4, PT ;  /* 0x000000040f007c0c */ /* 0x000fe2000bf03070 */
[----:B------:R-:W1:Y:S01]  /*6020*/  MUFU.EX2 R186, R47 ;  /* 0x0000002f00ba7308 */ /* 0x000e620000000800 */
[----:B------:R-:W-:Y:S01]  /*6030*/  ISETP.LE.U32.AND P6, PT, R4, UR4, PT ;  /* 0x0000000404007c0c */ /* 0x000fe2000bfc3070 */
[----:B------:R-:W-:Y:S01]  /*6040*/  @!P3 FADD.FTZ R180, -R180, -RZ ;  /* 0x800000ffb4b4b221 */ /* 0x000fe20000010100 */
[----:B------:R-:W-:Y:S01]  /*6050*/  LOP3.LUT R10, R172, 0xffff, RZ, 0xc0, !PT ;  /* 0x0000ffffac0a7812 */ /* 0x000fe200078ec0ff */
[----:B--2---:R-:W-:Y:S01]  /*6060*/  @!P4 FADD.FTZ R216, -R216, -RZ ;  /* 0x800000ffd8d8c221 */ /* 0x004fe20000010100 */
[----:B------:R-:W-:Y:S01]  /*6070*/  LOP3.LUT R4, R193, 0xff, RZ, 0xc0, !PT ;  /* 0x000000ffc1047812 */ /* 0x000fe200078ec0ff */
[----:B------:R-:W-:Y:S01]  /*6080*/  @!P1 FADD.FTZ R209, -R209, -RZ ;  /* 0x800000ffd1d19221 */ /* 0x000fe20000010100 */
[----:B------:R-:W-:Y:S02]  /*6090*/  SHF.R.U32.HI R15, RZ, 0x18, R172 ;  /* 0x00000018ff0f7819 */ /* 0x000fe400000116ac */
[----:B------:R-:W-:Y:S01]  /*60a0*/  ISETP.LE.U32.AND P1, PT, R0, UR4, PT ;  /* 0x0000000400007c0c */ /* 0x000fe2000bf23070 */
[----:B------:R-:W2:Y:S01]  /*60b0*/  MUFU.EX2 R173, R50 ;  /* 0x0000003200ad7308 */ /* 0x000ea20000000800 */
[C---:B------:R-:W-:Y:S01]  /*60c0*/  LOP3.LUT R12, R170.reuse, 0xff, RZ, 0xc0, !PT ;  /* 0x000000ffaa0c7812 */ /* 0x040fe200078ec0ff */
[----:B------:R-:W-:Y:S01]  /*60d0*/  @!P0 FADD.FTZ R175, -R175, -RZ ;  /* 0x800000ffafaf8221 */ /* 0x000fe20000010100 */
[----:B------:R-:W-:Y:S01]  /*60e0*/  LOP3.LUT R0, R193, 0xffff, RZ, 0xc0, !PT ;  /* 0x0000ffffc1007812 */ /* 0x000fe200078ec0ff */
[----:B------:R-:W-:Y:S01]  /*60f0*/  @!P6 FADD.FTZ R191, -R191, -RZ ;  /* 0x800000ffbfbfe221 */ /* 0x000fe20000010100 */
[----:B------:R-:W-:Y:S02]  /*6100*/  SHF.R.U32.HI R14, RZ, 0x18, R170 ;  /* 0x00000018ff0e7819 */ /* 0x000fe400000116aa */
[----:B------:R-:W-:Y:S02]  /*6110*/  SHF.R.U32.HI R0, RZ, 0x8, R0 ;  /* 0x00000008ff007819 */ /* 0x000fe40000011600 */
[----:B------:R-:W-:Y:S01]  /*6120*/  LOP3.LUT R13, R170, 0xffff, RZ, 0xc0, !PT ;  /* 0x0000ffffaa0d7812 */ /* 0x000fe200078ec0ff */
[----:B------:R-:W3:Y:S01]  /*6130*/  MUFU.EX2 R185, R46 ;  /* 0x0000002e00b97308 */ /* 0x000ee20000000800 */
[----:B------:R-:W-:Y:S01]  /*6140*/  ISETP.LE.U32.AND P2, PT, R4, UR4, PT ;  /* 0x0000000404007c0c */ /* 0x000fe2000bf43070 */
[----:B------:R-:W-:Y:S01]  /*6150*/  @!P1 FADD.FTZ R190, -R190, -RZ ;  /* 0x800000ffbebe9221 */ /* 0x000fe20000010100 */
[----:B------:R-:W-:Y:S02]  /*6160*/  SHF.R.U32.HI R11, RZ, 0x10, R170 ;  /* 0x00000010ff0b7819 */ /* 0x000fe400000116aa */
[----:B------:R-:W-:Y:S02]  /*6170*/  LOP3.LUT R0, R0, 0xffff, RZ, 0xc0, !PT ;  /* 0x0000ffff00007812 */ /* 0x000fe400078ec0ff */
[----:B------:R-:W-:Y:S02]  /*6180*/  SHF.R.U32.HI R4, RZ, 0x10, R193 ;  /* 0x00000010ff047819 */ /* 0x000fe400000116c1 */
[----:B------:R-:W-:Y:S01]  /*6190*/  ISETP.LE.U32.AND P6, PT, R0, UR4, PT ;  /* 0x0000000400007c0c */ /* 0x000fe2000bfc3070 */
[----:B------:R-:W-:Y:S01]  /*61a0*/  MUFU.EX2 R183, R44 ;  /* 0x0000002c00b77308 */ /* 0x000fe20000000800 */
[----:B------:R-:W-:Y:S02]  /*61b0*/  LOP3.LUT R4, R4, 0xff, RZ, 0xc0, !PT ;  /* 0x000000ff04047812 */ /* 0x000fe400078ec0ff */
[----:B------:R-:W-:Y:S01]  /*61c0*/  LOP3.LUT R0, R196, 0xffff, RZ, 0xc0, !PT ;  /* 0x0000ffffc4007812 */ /* 0x000fe200078ec0ff */
[----:B------:R-:W-:Y:S01]  /*61d0*/  @!P2 FADD.FTZ R181, -R181, -RZ ;  /* 0x800000ffb5b5a221 */ /* 0x000fe20000010100 */
[----:B------:R-:W-:Y:S02]  /*61e0*/  ISETP.LE.U32.AND P5, PT, R4, UR4, PT ;  /* 0x0000000404007c0c */ /* 0x000fe4000bfa3070 */
[----:B------:R-:W-:Y:S02]  /*61f0*/  LOP3.LUT R4, R196, 0xff, RZ, 0xc0, !PT ;  /* 0x000000ffc4047812 */ /* 0x000fe400078ec0ff */
[----:B------:R-:W-:Y:S01]  /*6200*/  SHF.R.U32.HI R0, RZ, 0x8, R0 ;  /* 0x00000008ff007819 */ /* 0x000fe20000011600 */
[----:B------:R-:W-:Y:S01]  /*6210*/  MUFU.EX2 R170, R53 ;  /* 0x0000003500aa7308 */ /* 0x000fe20000000800 */
[----:B------:R-:W-:Y:S01]  /*6220*/  ISETP.LE.U32.AND P2, PT, R4, UR4, PT ;  /* 0x0000000404007c0c */ /* 0x000fe2000bf43070 */
[----:B------:R-:W-:Y:S01]  /*6230*/  @!P6 FADD.FTZ R177, -R177, -RZ ;  /* 0x800000ffb1b1e221 */ /* 0x000fe20000010100 */
[----:B------:R-:W-:Y:S02]  /*6240*/  LOP3.LUT R4, R0, 0xffff, RZ, 0xc0, !PT ;  /* 0x0000ffff00047812 */ /* 0x000fe400078ec0ff */
[--C-:B------:R-:W-:Y:S02]  /*6250*/  SHF.R.U32.HI R5, RZ, 0x10, R196.reuse ;  /* 0x00000010ff057819 */ /* 0x100fe400000116c4 */
[----:B------:R-:W-:Y:S01]  /*6260*/  ISETP.LE.U32.AND P6, PT, R4, UR4, PT ;  /* 0x0000000404007c0c */ /* 0x000fe2000bfc3070 */
[----:B------:R-:W-:Y:S01]  /*6270*/  @!P5 FADD.FTZ R187, -R187, -RZ ;  /* 0x800000ffbbbbd221 */ /* 0x000fe20000010100 */
[----:B------:R-:W-:Y:S01]  /*6280*/  LOP3.LUT R0, R5, 0xff, RZ, 0xc0, !PT ;  /* 0x000000ff05007812 */ /* 0x000fe200078ec0ff */
[----:B------:R-:W4:Y:S01]  /*6290*/  MUFU.EX2 R168, R55 ;  /* 0x0000003700a87308 */ /* 0x000f220000000800 */
[----:B------:R-:W-:Y:S02]  /*62a0*/  SHF.R.U32.HI R5, RZ, 0x10, R197 ;  /* 0x00000010ff057819 */ /* 0x000fe400000116c5 */
[----:B------:R-:W-:Y:S01]  /*62b0*/  ISETP.LE.U32.AND P5, PT, R0, UR4, PT ;  /* 0x0000000400007c0c */ /* 0x000fe2000bfa3070 */
[----:B------:R-:W-:Y:S01]  /*62c0*/  @!P2 FADD.FTZ R189, -R189, -RZ ;  /* 0x800000ffbdbda221 */ /* 0x000fe20000010100 */
[----:B------:R-:W-:Y:S02]  /*62d0*/  ISETP.LE.U32.AND P2, PT, R9, UR4, PT ;  /* 0x0000000409007c0c */ /* 0x000fe4000bf43070 */
[----:B------:R-:W-:Y:S02]  /*62e0*/  SHF.R.U32.HI R4, RZ, 0x18, R196 ;  /* 0x00000018ff047819 */ /* 0x000fe400000116c4 */
[----:B------:R-:W-:Y:S01]  /*62f0*/  LOP3.LUT R5, R5, 0xff, RZ, 0xc0, !PT ;  /* 0x000000ff05057812 */ /* 0x000fe200078ec0ff */
[----:B------:R-:W-:Y:S01]  /*6300*/  @!P6 FADD.FTZ R184, -R184, -RZ ;  /* 0x800000ffb8b8e221 */ /* 0x000fe20000010100 */
[----:B------:R-:W-:Y:S01]  /*6310*/  SHF.R.U32.HI R0, RZ, 0x8, R7 ;  /* 0x00000008ff007819 */ /* 0x000fe20000011607 */
[----:B------:R-:W-:Y:S01]  /*6320*/  MUFU.EX2 R166, R57 ;  /* 0x0000003900a67308 */ /* 0x000fe20000000800 */
[----:B------:R-:W-:Y:S02]  /*6330*/  ISETP.LE.U32.AND P3, PT, R4, UR4, PT ;  /* 0x0000000404007c0c */ /* 0x000fe4000bf63070 */
[----:B------:R-:W-:Y:S01]  /*6340*/  LOP3.LUT R0, R0, 0xffff, RZ, 0xc0, !PT ;  /* 0x0000ffff00007812 */ /* 0x000fe200078ec0ff */
[----:B------:R-:W-:Y:S01]  /*6350*/  @!P5 FADD.FTZ R195, -R195, -RZ ;  /* 0x800000ffc3c3d221 */ /* 0x000fe20000010100 */
[----:B------:R-:W-:Y:S01]  /*6360*/  LOP3.LUT R6, R178, 0xff, RZ, 0xc0, !PT ;  /* 0x000000ffb2067812 */ /* 0x000fe200078ec0ff */
[----:B-1----:R-:W-:Y:S01]  /*6370*/  @!P2 FADD.FTZ R186, -R186, -RZ ;  /* 0x800000ffbabaa221 */ /* 0x002fe20000010100 */
[----:B------:R-:W-:Y:S02]  /*6380*/  SHF.R.U32.HI R178, RZ, 0x10, R178 ;  /* 0x00000010ffb27819 */ /* 0x000fe400000116b2 */
[----:B------:R-:W-:Y:S01]  /*6390*/  ISETP.LE.U32.AND P6, PT, R0, UR4, PT ;  /* 0x0000000400007c0c */ /* 0x000fe2000bfc3070 */
[----:B------:R-:W-:Y:S01]  /*63a0*/  MUFU.EX2 R176, R58 ;  /* 0x0000003a00b07308 */ /* 0x000fe20000000800 */
[----:B------:R-:W-:Y:S02]  /*63b0*/  LOP3.LUT R0, R20, 0xff, RZ, 0xc0, !PT ;  /* 0x000000ff14007812 */ /* 0x000fe400078ec0ff */
[----:B------:R-:W-:Y:S01]  /*63c0*/  LOP3.LUT R4, R178, 0xff, RZ, 0xc0, !PT ;  /* 0x000000ffb2047812 */ /* 0x000fe200078ec0ff */
[----:B------:R-:W-:Y:S01]  /*63d0*/  @!P3 FADD.FTZ R194, -R194, -RZ ;  /* 0x800000ffc2c2b221 */ /* 0x000fe20000010100 */
[----:B------:R-:W-:Y:S02]  /*63e0*/  ISETP.LE.U32.AND P3, PT, R0, UR4, PT ;  /* 0x0000000400007c0c */ /* 0x000fe4000bf63070 */
[----:B------:R-:W-:Y:S02]  /*63f0*/  ISETP.LE.U32.AND P5, PT, R4, UR4, PT ;  /* 0x0000000404007c0c */ /* 0x000fe4000bfa3070 */
[----:B------:R-:W-:Y:S01]  /*6400*/  SHF.R.U32.HI R4, RZ, 0x8, R19 ;  /* 0x00000008ff047819 */ /* 0x000fe20000011613 */
[----:B------:R-:W-:Y:S01]  /*6410*/  MUFU.EX2 R164, R164 ;  /* 0x000000a400a47308 */ /* 0x000fe20000000800 */
[----:B------:R-:W-:Y:S01]  /*6420*/  ISETP.LE.U32.AND P4, PT, R16, UR4, PT ;  /* 0x0000000410007c0c */ /* 0x000fe2000bf83070 */
[----:B------:R-:W-:Y:S01]  /*6430*/  @!P6 FADD.FTZ R182, -R182, -RZ ;  /* 0x800000ffb6b6e221 */ /* 0x000fe20000010100 */
[----:B------:R-:W-:Y:S02]  /*6440*/  LOP3.LUT R0, R4, 0xffff, RZ, 0xc0, !PT ;  /* 0x0000ffff04007812 */ /* 0x000fe400078ec0ff */
[----:B------:R-:W-:Y:S02]  /*6450*/  LOP3.LUT R4, R197, 0xff, RZ, 0xc0, !PT ;  /* 0x000000ffc5047812 */ /* 0x000fe400078ec0ff */
[----:B------:R-:W-:Y:S01]  /*6460*/  SHF.R.U32.HI R16, RZ, 0x10, R172 ;  /* 0x00000010ff107819 */ /* 0x000fe200000116ac */
[----:B--2---:R-:W-:Y:S01]  /*6470*/  @!P3 FADD.FTZ R173, -R173, -RZ ;  /* 0x800000ffadadb221 */ /* 0x004fe20000010100 */
[----:B------:R-:W-:Y:S01]  /*6480*/  ISETP.LE.U32.AND P3, PT, R5, UR4, PT ;  /* 0x0000000405007c0c */ /* 0x000fe2000bf63070 */
[----:B---3--:R-:W-:Y:S01]  /*6490*/  @!P5 FADD.FTZ R185, -R185, -RZ ;  /* 0x800000ffb9b9d221 */ /* 0x008fe20000010100 */
[----:B------:R-:W-:Y:S01]  /*64a0*/  ISETP.LE.U32.AND P6, PT, R0, UR4, PT ;  /* 0x0000000400007c0c */ /* 0x000fe2000bfc3070 */
[----:B------:R-:W1:Y:S01]  /*64b0*/  MUFU.EX2 R172, R51 ;  /* 0x0000003300ac7308 */ /* 0x000e620000000800 */
[----:B------:R-:W-:Y:S02]  /*64c0*/  ISETP.LE.U32.AND P5, PT, R4, UR4, PT ;  /* 0x0000000404007c0c */ /* 0x000fe4000bfa3070 */
[----:B------:R-:W-:Y:S02]  /*64d0*/  SHF.R.U32.HI R0, RZ, 0x18, R197 ;  /* 0x00000018ff007819 */ /* 0x000fe400000116c5 */
[----:B------:R-:W-:Y:S02]  /*64e0*/  LOP3.LUT R4, R199, 0xff, RZ, 0xc0, !PT ;  /* 0x000000ffc7047812 */ /* 0x000fe400078ec0ff */
[----:B------:R-:W-:Y:S02]  /*64f0*/  ISETP.LE.U32.AND P2, PT, R0, UR4, PT ;  /* 0x0000000400007c0c */ /* 0x000fe4000bf43070 */
[----:B------:R-:W-:Y:S01]  /*6500*/  ISETP.LE.U32.AND P0, PT, R4, UR4, PT ;  /* 0x0000000404007c0c */ /* 0x000fe2000bf03070 */
[----:B------:R-:W2:Y:S01]  /*6510*/  MUFU.EX2 R171, R52 ;  /* 0x0000003400ab7308 */ /* 0x000ea20000000800 */
[----:B------:R-:W-:Y:S01]  /*6520*/  LOP3.LUT R0, R197, 0xffff, RZ, 0xc0, !PT ;  /* 0x0000ffffc5007812 */ /* 0x000fe200078ec0ff */
[----:B------:R-:W-:Y:S01]  /*6530*/  @!P6 FADD.FTZ R174, -R174, -RZ ;  /* 0x800000ffaeaee221 */ /* 0x000fe20000010100 */
[----:B------:R-:W-:Y:S02]  /*6540*/  LOP3.LUT R4, R199, 0xffff, RZ, 0xc0, !PT ;  /* 0x0000ffffc7047812 */ /* 0x000fe400078ec0ff */
[----:B------:R-:W-:Y:S02]  /*6550*/  SHF.R.U32.HI R0, RZ, 0x8, R0 ;  /* 0x00000008ff007819 */ /* 0x000fe40000011600 */
[----:B------:R-:W-:Y:S02]  /*6560*/  SHF.R.U32.HI R4, RZ, 0x8, R4 ;  /* 0x00000008ff047819 */ /* 0x000fe40000011604 */
[----:B------:R-:W-:Y:S01]  /*6570*/  LOP3.LUT R0, R0, 0xffff, RZ, 0xc0, !PT ;  /* 0x0000ffff00007812 */ /* 0x000fe200078ec0ff */
[----:B----4-:R-:W-:Y:S01]  /*6580*/  @!P2 FADD.FTZ R168, -R168, -RZ ;  /* 0x800000ffa8a8a221 */ /* 0x010fe20000010100 */
[----:B------:R-:W-:Y:S01]  /*6590*/  LOP3.LUT R4, R4, 0xffff, RZ, 0xc0, !PT ;  /* 0x0000ffff04047812 */ /* 0x000fe200078ec0ff */
[----:B------:R-:W3:Y:S01]  /*65a0*/  MUFU.EX2 R169, R54 ;  /* 0x0000003600a97308 */ /* 0x000ee20000000800 */
[----:B------:R-:W-:Y:S01]  /*65b0*/  ISETP.LE.U32.AND P1, PT, R6, UR4, PT ;  /* 0x0000000406007c0c */ /* 0x000fe2000bf23070 */
[----:B-1----:R-:W-:Y:S01]  /*65c0*/  @!P4 FADD.FTZ R172, -R172, -RZ ;  /* 0x800000ffacacc221 */ /* 0x002fe20000010100 */
[----:B------:R-:W-:Y:S02]  /*65d0*/  ISETP.LE.U32.AND P4, PT, R4, UR4, PT ;  /* 0x0000000404007c0c */ /* 0x000fe4000bf83070 */
[----:B------:R-:W-:Y:S02]  /*65e0*/  ISETP.LE.U32.AND P6, PT, R0, UR4, PT ;  /* 0x0000000400007c0c */ /* 0x000fe4000bfc3070 */
[----:B------:R-:W-:Y:S02]  /*65f0*/  SHF.R.U32.HI R4, RZ, 0x8, R10 ;  /* 0x00000008ff047819 */ /* 0x000fe4000001160a */
[--C-:B------:R-:W-:Y:S01]  /*6600*/  SHF.R.U32.HI R0, RZ, 0x10, R199.reuse ;  /* 0x00000010ff007819 */ /* 0x100fe200000116c7 */
[----:B------:R-:W1:Y:S01]  /*6610*/  MUFU.EX2 R167, R56 ;  /* 0x0000003800a77308 */ /* 0x000e620000000800 */
[----:B------:R-:W-:Y:S01]  /*6620*/  LOP3.LUT R5, R11, 0xff, RZ, 0xc0, !PT ;  /* 0x000000ff0b057812 */ /* 0x000fe200078ec0ff */
[----:B--2---:R-:W-:Y:S01]  /*6630*/  @!P5 FADD.FTZ R171, -R171, -RZ ;  /* 0x800000ffababd221 */ /* 0x004fe20000010100 */
[----:B------:R-:W-:Y:S01]  /*6640*/  LOP3.LUT R0, R0, 0xff, RZ, 0xc0, !PT ;  /* 0x000000ff00007812 */ /* 0x000fe200078ec0ff */
[----:B------:R-:W-:Y:S01]  /*6650*/  @!P1 FADD.FTZ R183, -R183, -RZ ;  /* 0x800000ffb7b79221 */ /* 0x000fe20000010100 */
[----:B------:R-:W-:Y:S01]  /*6660*/  ISETP.LE.U32.AND P1, PT, R8, UR4, PT ;  /* 0x0000000408007c0c */ /* 0x000fe2000bf23070 */
[----:B------:R-:W-:Y:S01]  /*6670*/  @!P4 FADD.FTZ R166, -R166, -RZ ;  /* 0x800000ffa6a6c221 */ /* 0x000fe20000010100 */
[----:B------:R-:W-:Y:S01]  /*6680*/  F2FP.RELU.BF16.PACK_AB R6, R213, R215 ;  /* 0x000000d7d506723e */ /* 0x000fe200000018ff */
[----:B------:R-:W-:Y:S01]  /*6690*/  @!P6 FADD.FTZ R170, -R170, -RZ ;  /* 0x800000ffaaaae221 */ /* 0x000fe20000010100 */
[----:B------:R-:W-:Y:S01]  /*66a0*/  ISETP.LE.U32.AND P5, PT, R15, UR4, PT ;  /* 0x000000040f007c0c */ /* 0x000fe2000bfa3070 */
[----:B------:R-:W2:Y:S01]  /*66b0*/  MUFU.EX2 R165, R59 ;  /* 0x0000003b00a57308 */ /* 0x000ea20000000800 */
[----:B------:R-:W-:Y:S01]  /*66c0*/  ISETP.LE.U32.AND P6, PT, R0, UR4, PT ;  /* 0x0000000400007c0c */ /* 0x000fe2000bfc3070 */
[----:B------:R4:W-:Y:S01]  /*66d0*/  STS [R233+0x10000], R6 ;  /* 0x01000006e9007388 */ /* 0x0009e20000000800 */
[----:B------:R-:W-:Y:S01]  /*66e0*/  LOP3.LUT R0, R4, 0xffff, RZ, 0xc0, !PT ;  /* 0x0000ffff04007812 */ /* 0x000fe200078ec0ff */
[----:B---3--:R-:W-:Y:S01]  /*66f0*/  @!P3 FADD.FTZ R169, -R169, -RZ ;  /* 0x800000ffa9a9b221 */ /* 0x008fe20000010100 */
[----:B------:R-:W-:Y:S02]  /*6700*/  ISETP.LE.U32.AND P3, PT, R12, UR4, PT ;  /* 0x000000040c007c0c */ /* 0x000fe4000bf63070 */
[----:B------:R-:W-:Y:S01]  /*6710*/  LOP3.LUT R4, R16, 0xff, RZ, 0xc0, !PT ;  /* 0x000000ff10047812 */ /* 0x000fe200078ec0ff */
[----:B------:R-:W-:Y:S01]  /*6720*/  @!P1 FADD.FTZ R163, -R163, -RZ ;  /* 0x800000ffa3a39221 */ /* 0x000fe20000010100 */
[----:B------:R-:W-:Y:S01]  /*6730*/  ISETP.LE.U32.AND P2, PT, R0, UR4, PT ;  /* 0x0000000400007c0c */ /* 0x000fe2000bf43070 */
[----:B------:R3:W3:Y:S01]  /*6740*/  MUFU.EX2 R110, R108 ;  /* 0x0000006c006e7308 */ /* 0x0006e20000000800 */
[----:B------:R-:W-:Y:S01]  /*6750*/  F2FP.RELU.BF16.PACK_AB R7, R200, R198 ;  /* 0x000000c6c807723e */ /* 0x000fe200000018ff */
[----:B------:R-:W-:Y:S01]  /*6760*/  @!P5 FADD.FTZ R162, -R162, -RZ ;  /* 0x800000ffa2a2d221 */ /* 0x000fe20000010100 */
[----:B------:R-:W-:Y:S01]  /*6770*/  SHF.R.U32.HI R0, RZ, 0x18, R199 ;  /* 0x00000018ff007819 */ /* 0x000fe200000116c7 */
[----:B-1----:R-:W-:Y:S01]  /*6780*/  @!P0 FADD.FTZ R167, -R167, -RZ ;  /* 0x800000ffa7a78221 */ /* 0x002fe20000010100 */
[----:B------:R-:W-:Y:S01]  /*6790*/  ISETP.LE.U32.AND P1, PT, R5, UR4, PT ;  /* 0x0000000405007c0c */ /* 0x000fe2000bf23070 */
[----:B------:R-:W-:Y:S01]  /*67a0*/  @!P6 FADD.FTZ R176, -R176, -RZ ;  /* 0x800000ffb0b0e221 */ /* 0x000fe20000010100 */
[----:B------:R-:W-:Y:S01]  /*67b0*/  F2FP.RELU.BF16.PACK_AB R5, R217, R218 ;  /* 0x000000dad905723e */ /* 0x000fe200000018ff */
[----:B------:R-:W-:Y:S01]  /*67c0*/  @!P3 FADD.FTZ R159, -R159, -RZ ;  /* 0x800000ff9f9fb221 */ /* 0x000fe20000010100 */
[----:B------:R-:W-:Y:S02]  /*67d0*/  ISETP.LE.U32.AND P4, PT, R0, UR4, PT ;  /* 0x0000000400007c0c */ /* 0x000fe4000bf83070 */
[----:B------:R-:W-:Y:S01]  /*67e0*/  ISETP.LE.U32.AND P6, PT, R4, UR4, PT ;  /* 0x0000000404007c0c */ /* 0x000fe2000bfc3070 */
[----:B------:R1:W-:Y:S01]  /*67f0*/  STS [R233+0x10400], R5 ;  /* 0x01040005e9007388 */ /* 0x0003e20000000800 */
[----:B------:R-:W-:Y:S01]  /*6800*/  SHF.R.U32.HI R0, RZ, 0x8, R13 ;  /* 0x00000008ff007819 */ /* 0x000fe2000001160d */
[----:B------:R-:W-:Y:S01]  /*6810*/  @!P2 FADD.FTZ R164, -R164, -RZ ;  /* 0x800000ffa4a4a221 */ /* 0x000fe20000010100 */
[----:B------:R-:W-:Y:S02]  /*6820*/  F2FP.RELU.BF16.PACK_AB R4, R203, R206 ;  /* 0x000000cecb04723e */ /* 0x000fe400000018ff */
[----:B------:R-:W-:Y:S01]  /*6830*/  ISETP.LE.U32.AND P0, PT, R14, UR4, PT ;  /* 0x000000040e007c0c */ /* 0x000fe2000bf03070 */
[----:B------:R-:W-:Y:S01]  /*6840*/  @!P1 FADD.FTZ R160, -R160, -RZ ;  /* 0x800000ffa0a09221 */ /* 0x000fe20000010100 */
[----:B------:R-:W-:Y:S01]  /*6850*/  LOP3.LUT R0, R0, 0xffff, RZ, 0xc0, !PT ;  /* 0x0000ffff00007812 */ /* 0x000fe200078ec0ff */
[----:B------:R1:W-:Y:S01]  /*6860*/  STS [R234+0x10000], R4 ;  /* 0x01000004ea007388 */ /* 0x0003e20000000800 */
[----:B----4-:R-:W-:Y:S01]  /*6870*/  F2FP.RELU.BF16.PACK_AB R6, R222, R221 ;  /* 0x000000ddde06723e */ /* 0x010fe200000018ff */
[----:B--2---:R-:W-:Y:S01]  /*6880*/  @!P4 FADD.FTZ R165, -R165, -RZ ;  /* 0x800000ffa5a5c221 */ /* 0x004fe20000010100 */
[----:B------:R-:W-:Y:S01]  /*6890*/  ISETP.LE.U32.AND P2, PT, R0, UR4, PT ;  /* 0x0000000400007c0c */ /* 0x000fe2000bf43070 */
[----:B---3--:R-:W-:Y:S01]  /*68a0*/  IMAD.U32 R108, RZ, RZ, UR16 ;  /* 0x00000010ff6c7e24 */ /* 0x008fe2000f8e00ff */
[----:B------:R-:W-:Y:S01]  /*68b0*/  F2FP.RELU.BF16.PACK_AB R0, R211, R212 ;  /* 0x000000d4d300723e */ /* 0x000fe200000018ff */
[----:B------:R-:W-:Y:S01]  /*68c0*/  @!P6 FADD.FTZ R111, -R111, -RZ ;  /* 0x800000ff6f6fe221 */ /* 0x000fe20000010100 */
[----:B------:R-:W-:Y:S02]  /*68d0*/  FSETP.GE.FTZ.AND P1, PT, R203, RZ, PT ;  /* 0x000000ffcb00720b */ /* 0x000fe40003f36000 */
[----:B------:R-:W-:Y:S01]  /*68e0*/  FSETP.GE.FTZ.AND P3, PT, R213, RZ, PT ;  /* 0x000000ffd500720b */ /* 0x000fe20003f76000 */
[----:B------:R2:W-:Y:S01]  /*68f0*/  STS [R234+0x10400], R0 ;  /* 0x01040000ea007388 */ /* 0x0005e20000000800 */
[----:B------:R-:W-:Y:S01]  /*6900*/  FSETP.GE.FTZ.AND P4, PT, R215, RZ, PT ;  /* 0x000000ffd700720b */ /* 0x000fe20003f96000 */
[----:B------:R-:W-:Y:S01]  /*6910*/  @!P0 FADD.FTZ R110, -R110, -RZ ;  /* 0x800000ff6e6e8221 */ /* 0x000fe20000010100 */
[----:B------:R-:W-:Y:S01]  /*6920*/  LEA R108, P0, R243, R108, 0x2 ;  /* 0x0000006cf36c7211 */ /* 0x000fe200078010ff */
[----:B------:R3:W-:Y:S02]  /*6930*/  STS [R233+0x12000], R6 ;  /* 0x01200006e9007388 */ /* 0x0007e40000000800 */
[----:B------:R-:W-:Y:S01]  /*6940*/  @!P2 FADD.FTZ R161, -R161, -RZ ;  /* 0x800000ffa1a1a221 */ /* 0x000fe20000010100 */
[----:B-1----:R-:W-:Y:S02]  /*6950*/  F2FP.RELU.BF16.PACK_AB R5, R226, R225 ;  /* 0x000000e1e205723e */ /* 0x002fe400000018ff */
[----:B------:R-:W-:Y:S02]  /*6960*/  LEA.HI.X.SX32 R109, R243, R109, 0x2, P0 ;  /* 0x0000006df36d7211 */ /* 0x000fe400000f16ff */
[----:B------:R-:W-:Y:S01]  /*6970*/  FSETP.GE.FTZ.AND P0, PT, R198, RZ, PT ;  /* 0x000000ffc600720b */ /* 0x000fe20003f16000 */
[----:B------:R1:W-:Y:S01]  /*6980*/  STS [R233+0x12400], R5 ;  /* 0x01240005e9007388 */ /* 0x0003e20000000800 */
[----:B------:R-:W-:Y:S02]  /*6990*/  FSETP.GE.FTZ.AND P2, PT, R206, RZ, PT ;  /* 0x000000ffce00720b */ /* 0x000fe40003f56000 */
[----:B------:R-:W-:Y:S05]  /*69a0*/  F2FP.RELU.BF16.PACK_AB R4, R219, R220 ;  /* 0x000000dcdb04723e */ /* 0x000fea00000018ff */
[----:B------:R4:W-:Y:S01]  /*69b0*/  STS [R234+0x12000], R4 ;  /* 0x01200004ea007388 */ /* 0x0009e20000000800 */
[----:B--2---:R-:W-:Y:S02]  /*69c0*/  F2FP.RELU.BF16.PACK_AB R0, R224, R223 ;  /* 0x000000dfe000723e */ /* 0x004fe400000018ff */
[----:B---3--:R-:W-:Y:S03]  /*69d0*/  F2FP.RELU.BF16.PACK_AB R6, R202, R205 ;  /* 0x000000cdca06723e */ /* 0x008fe600000018ff */
[----:B------:R2:W-:Y:S04]  /*69e0*/  STS [R234+0x12400], R0 ;  /* 0x01240000ea007388 */ /* 0x0005e80000000800 */
[----:B------:R3:W-:Y:S01]  /*69f0*/  STS [R235+0x10000], R7 ;  /* 0x01000007eb007388 */ /* 0x0007e20000000800 */
[----:B-1----:R-:W-:Y:S03]  /*6a00*/  F2FP.RELU.BF16.PACK_AB R5, R207, R208 ;  /* 0x000000d0cf05723e */ /* 0x002fe600000018ff */
[----:B------:R1:W-:Y:S01]  /*6a10*/  STS [R235+0x10400], R6 ;  /* 0x01040006eb007388 */ /* 0x0003e20000000800 */
[----:B----4-:R-:W-:Y:S05]  /*6a20*/  F2FP.RELU.BF16.PACK_AB R4, R190, R192 ;  /* 0x000000c0be04723e */ /* 0x010fea00000018ff */
[----:B------:R4:W-:Y:S01]  /*6a30*/  STS [R232+0x10000], R4 ;  /* 0x01000004e8007388 */ /* 0x0009e20000000800 */
[----:B--2---:R-:W-:Y:S02]  /*6a40*/  F2FP.RELU.BF16.PACK_AB R0, R188, R191 ;  /* 0x000000bfbc00723e */ /* 0x004fe400000018ff */
[----:B---3--:R-:W-:Y:S03]  /*6a50*/  F2FP.RELU.BF16.PACK_AB R7, R180, R187 ;  /* 0x000000bbb407723e */ /* 0x008fe600000018ff */
[----:B------:R2:W-:Y:S01]  /*6a60*/  STS [R232+0x10400], R0 ;  /* 0x01040000e8007388 */ /* 0x0005e20000000800 */
[----:B-1----:R-:W-:Y:S03]  /*6a70*/  F2FP.RELU.BF16.PACK_AB R6, R214, R216 ;  /* 0x000000d8d606723e */ /* 0x002fe600000018ff */
[----:B------:R1:W-:Y:S04]  /*6a80*/  STS [R235+0x12000], R5 ;  /* 0x01200005eb007388 */ /* 0x0003e80000000800 */
[----:B------:R3:W-:Y:S01]  /*6a90*/  STS [R235+0x12400], R6 ;  /* 0x01240006eb007388 */ /* 0x0007e20000000800 */
[----:B----4-:R-:W-:Y:S05]  /*6aa0*/  F2FP.RELU.BF16.PACK_AB R4, R210, R209 ;  /* 0x000000d1d204723e */ /* 0x010fea00000018ff */
[----:B------:R4:W-:Y:S01]  /*6ab0*/  STS [R232+0x12400], R4 ;  /* 0x01240004e8007388 */ /* 0x0009e20000000800 */
[----:B--2---:R-:W-:Y:S02]  /*6ac0*/  F2FP.RELU.BF16.PACK_AB R0, R177, R181 ;  /* 0x000000b5b100723e */ /* 0x004fe400000018ff */
[----:B-1----:R-:W-:Y:S02]  /*6ad0*/  F2FP.RELU.BF16.PACK_AB R5, R201, R204 ;  /* 0x000000ccc905723e */ /* 0x002fe400000018ff */
[----:B---3--:R-:W-:Y:S03]  /*6ae0*/  F2FP.RELU.BF16.PACK_AB R6, R184, R189 ;  /* 0x000000bdb806723e */ /* 0x008fe600000018ff */
[----:B------:R1:W-:Y:S04]  /*6af0*/  STS [R232+0x12000], R5 ;  /* 0x01200005e8007388 */ /* 0x0003e80000000800 */
[----:B------:R2:W-:Y:S04]  /*6b00*/  STS [R228+0x10000], R0 ;  /* 0x01000000e4007388 */ /* 0x0005e80000000800 */
[----:B------:R3:W-:Y:S01]  /*6b10*/  STS [R228+0x10400], R7 ;  /* 0x01040007e4007388 */ /* 0x0007e20000000800 */
[----:B----4-:R-:W-:Y:S05]  /*6b20*/  F2FP.RELU.BF16.PACK_AB R4, R174, R175 ;  /* 0x000000afae04723e */ /* 0x010fea00000018ff */
[----:B------:R4:W-:Y:S01]  /*6b30*/  STS [R229+0x10000], R4 ;  /* 0x01000004e5007388 */ /* 0x0009e20000000800 */
[----:B-1----:R-:W-:Y:S02]  /*6b40*/  F2FP.RELU.BF16.PACK_AB R5, R194, R195 ;  /* 0x000000c3c205723e */ /* 0x002fe400000018ff */
[----:B--2---:R-:W-:Y:S02]  /*6b50*/  F2FP.RELU.BF16.PACK_AB R0, R172, R173 ;  /* 0x000000adac00723e */ /* 0x004fe400000018ff */
[----:B---3--:R-:W-:Y:S03]  /*6b60*/  F2FP.RELU.BF16.PACK_AB R7, R182, R183 ;  /* 0x000000b7b607723e */ /* 0x008fe600000018ff */
[----:B------:R1:W-:Y:S04]  /*6b70*/  STS [R229+0x10400], R0 ;  /* 0x01040000e5007388 */ /* 0x0003e80000000800 */
[----:B------:R2:W-:Y:S01]  /*6b80*/  STS [R228+0x12000], R6 ;  /* 0x01200006e4007388 */ /* 0x0005e20000000800 */
[----:B----4-:R-:W-:Y:S03]  /*6b90*/  F2FP.RELU.BF16.PACK_AB R4, R168, R169 ;  /* 0x000000a9a804723e */ /* 0x010fe600000018ff */
[----:B------:R3:W-:Y:S04]  /*6ba0*/  STS [R228+0x12400], R5 ;  /* 0x01240005e4007388 */ /* 0x0007e80000000800 */
[----:B------:R4:W-:Y:S01]  /*6bb0*/  STS [R229+0x12000], R7 ;  /* 0x01200007e5007388 */ /* 0x0009e20000000800 */
[----:B-1----:R-:W-:Y:S02]  /*6bc0*/  F2FP.RELU.BF16.PACK_AB R0, R164, R163 ;  /* 0x000000a3a400723e */ /* 0x002fe400000018ff */
[----:B--2---:R-:W-:Y:S02]  /*6bd0*/  F2FP.RELU.BF16.PACK_AB R6, R186, R185 ;  /* 0x000000b9ba06723e */ /* 0x004fe400000018ff */
[----:B---3--:R-:W-:Y:S03]  /*6be0*/  F2FP.RELU.BF16.PACK_AB R5, R170, R171 ;  /* 0x000000abaa05723e */ /* 0x008fe600000018ff */
[----:B------:R1:W-:Y:S01]  /*6bf0*/  STS [R229+0x12400], R6 ;  /* 0x01240006e5007388 */ /* 0x0003e20000000800 */
[----:B----4-:R-:W-:Y:S03]  /*6c00*/  F2FP.RELU.BF16.PACK_AB R7, R166, R167 ;  /* 0x000000a7a607723e */ /* 0x010fe600000018ff */
[----:B------:R2:W-:Y:S04]  /*6c10*/  STS [R231+0x10000], R5 ;  /* 0x01000005e7007388 */ /* 0x0005e80000000800 */
[----:B------:R3:W-:Y:S04]  /*6c20*/  STS [R231+0x10400], R4 ;  /* 0x01040004e7007388 */ /* 0x0007e80000000800 */
[----:B------:R4:W-:Y:S01]  /*6c30*/  STS [R230+0x10000], R0 ;  /* 0x01000000e6007388 */ /* 0x0009e20000000800 */
[----:B-1----:R-:W-:Y:S02]  /*6c40*/  F2FP.RELU.BF16.PACK_AB R6, R165, R176 ;  /* 0x000000b0a506723e */ /* 0x002fe400000018ff */
[----:B--2---:R-:W-:Y:S02]  /*6c50*/  F2FP.RELU.BF16.PACK_AB R5, R162, R111 ;  /* 0x0000006fa205723e */ /* 0x004fe400000018ff */
[----:B---3--:R-:W-:Y:S03]  /*6c60*/  F2FP.RELU.BF16.PACK_AB R4, R161, R159 ;  /* 0x0000009fa104723e */ /* 0x008fe600000018ff */
[----:B------:R-:W-:Y:S01]  /*6c70*/  STS [R230+0x10400], R5 ;  /* 0x01040005e6007388 */ /* 0x000fe20000000800 */
[----:B----4-:R-:W-:Y:S03]  /*6c80*/  F2FP.RELU.BF16.PACK_AB R0, R110, R160 ;  /* 0x000000a06e00723e */ /* 0x010fe600000018ff */
[----:B------:R-:W-:Y:S04]  /*6c90*/  STS [R231+0x12000], R7 ;  /* 0x01200007e7007388 */ /* 0x000fe80000000800 */
[----:B------:R-:W-:Y:S04]  /*6ca0*/  STS [R231+0x12400], R6 ;  /* 0x01240006e7007388 */ /* 0x000fe80000000800 */
[----:B------:R1:W-:Y:S04]  /*6cb0*/  STS [R230+0x12400], R0 ;  /* 0x01240000e6007388 */ /* 0x0003e80000000800 */
[----:B------:R-:W-:Y:S04]  /*6cc0*/  STS [R230+0x12000], R4 ;  /* 0x01200004e6007388 */ /* 0x000fe80000000800 */
[----:B------:R-:W2:Y:S08]  /*6cd0*/  LDSM.16.M88.4 R64, [R150+0x4000] ;  /* 0x004000009640783b */ /* 0x000eb00000000200 */
[----:B------:R-:W3:Y:S08]  /*6ce0*/  LDSM.16.M88.4 R60, [R150+0x5000] ;  /* 0x00500000963c783b */ /* 0x000ef00000000200 */
[----:B------:R-:W3:Y:S08]  /*6cf0*/  LDSM.16.M88.4 R100, [R151+0x4000] ;  /* 0x004000009764783b */ /* 0x000ef00000000200 */
[----:B------:R-:W3:Y:S08]  /*6d00*/  LDSM.16.M88.4 R104, [R151+0x5000] ;  /* 0x005000009768783b */ /* 0x000ef00000000200 */
[----:B-1----:R-:W4:Y:S01]  /*6d10*/  LDG.E R0, [R108.64+0x120] ;  /* 0x000120246c007981 */ /* 0x002f22000c1e1900 */
[-C--:B--2---:R-:W-:Y:S08]  /*6d20*/  HMMA.16816.F32.BF16 R4, R64, R112.reuse, RZ ;  /* 0x000000704004723c */ /* 0x084ff000000418ff */
        /* <DEDUP_REMOVED lines=15> */
[-C--:B------:R-:W-:Y:S08]  /*6e20*/  HMMA.16816.F32.BF16 R4, R100, R128.reuse, R4 ;  /* 0x000000806404723c */ /* 0x080ff00000041804 */
[C---:B------:R-:W-:Y:S08]  /*6e30*/  HMMA.16816.F32.BF16 R8, R104.reuse, R128, R8 ;  /* 0x000000806808723c */ /* 0x040ff00000041808 */
        /* <DEDUP_REMOVED lines=12> */
[-C--:B------:R-:W-:Y:S01]  /*6f00*/  HMMA.16816.F32.BF16 R60, R104, R142.reuse, R60 ;  /* 0x0000008e683c723c */ /* 0x080fe2000004183c */
[----:B------:R-:W2:Y:S04]  /*6f10*/  LDG.E R106, [R108.64] ;  /* 0x000000246c6a7981 */ /* 0x000ea8000c1e1900 */
[----:B------:R-:W3:Y:S03]  /*6f20*/  LDG.E R105, [R108.64+0x20] ;  /* 0x000020246c697981 */ /* 0x000ee6000c1e1900 */
[----:B------:R-:W-:Y:S01]  /*6f30*/  HMMA.16816.F32.BF16 R64, R100, R142, R64 ;  /* 0x0000008e6440723c */ /* 0x000fe20000041840 */
[----:B------:R-:W3:Y:S03]  /*6f40*/  LDG.E R104, [R108.64+0x100] ;  /* 0x000100246c687981 */ /* 0x000ee6000c1e1900 */
[C---:B----4-:R-:W-:Y:S02]  /*6f50*/  FADD.FTZ R26, -R0.reuse, R26 ;  /* 0x0000001a001a7221 */ /* 0x050fe40000010100 */
[----:B------:R-:W-:Y:S02]  /*6f60*/  FADD.FTZ R42, -R0, R42 ;  /* 0x0000002a002a7221 */ /* 0x000fe40000010100 */
[C---:B--2---:R-:W-:Y:S04]  /*6f70*/  FADD.FTZ R101, -R106.reuse, R4 ;  /* 0x000000046a657221 */ /* 0x044fe80000010100 */
[C---:B------:R-:W-:Y:S02]  /*6f80*/  FADD.FTZ R100, -R106.reuse, R5 ;  /* 0x000000056a647221 */ /* 0x040fe40000010100 */
[C---:B------:R-:W-:Y:S02]  /*6f90*/  FADD.FTZ R5, -R106.reuse, R17 ;  /* 0x000000116a057221 */ /* 0x040fe40000010100 */
[----:B------:R-:W-:Y:S01]  /*6fa0*/  FADD.FTZ R4, -R106, R20 ;  /* 0x000000146a047221 */ /* 0x000fe20000010100 */
[-C--:B------:R-:W-:Y:S01]  /*6fb0*/  FSEL R17, R100, R106.reuse, P3 ;  /* 0x0000006a64117208 */ /* 0x080fe20001800000 */
[C---:B------:R-:W-:Y:S01]  /*6fc0*/  FADD.FTZ R16, -R106.reuse, R16 ;  /* 0x000000106a107221 */ /* 0x040fe20000010100 */
[-C--:B------:R-:W-:Y:S01]  /*6fd0*/  FSEL R5, R5, R106.reuse, P1 ;  /* 0x0000006a05057208 */ /* 0x080fe20000800000 */
[----:B------:R-:W-:Y:S01]  /*6fe0*/  FADD.FTZ R48, -R106, R48 ;  /* 0x000000306a307221 */ /* 0x000fe20000010100 */
[-C--:B------:R-:W-:Y:S01]  /*6ff0*/  FSEL R4, R4, R106.reuse, P0 ;  /* 0x0000006a04047208 */ /* 0x080fe20000000000 */
[----:B------:R-:W-:Y:S01]  /*7000*/  FMUL.FTZ R213, R213, R17 ;  /* 0x00000011d5d57220 */ /* 0x000fe20000410000 */
[----:B------:R-:W-:Y:S01]  /*7010*/  FSEL R16, R16, R106, P2 ;  /* 0x0000006a10107208 */ /* 0x000fe20001000000 */
[----:B------:R-:W-:Y:S01]  /*7020*/  FMUL.FTZ R203, R203, R5 ;  /* 0x00000005cbcb7220 */ /* 0x000fe20000410000 */
[----:B------:R-:W-:Y:S01]  /*7030*/  FSETP.GE.FTZ.AND P1, PT, R181, RZ, PT ;  /* 0x000000ffb500720b */ /* 0x000fe20003f36000 */
[----:B------:R-:W-:Y:S01]  /*7040*/  FMUL.FTZ R198, R198, R4 ;  /* 0x00000004c6c67220 */ /* 0x000fe20000410000 */
[----:B------:R-:W-:Y:S01]  /*7050*/  FSETP.GE.FTZ.AND P0, PT, R177, RZ, PT ;  /* 0x000000ffb100720b */ /* 0x000fe20003f16000 */
[----:B------:R-:W-:Y:S01]  /*7060*/  FADD.FTZ R5, -R106, R36 ;  /* 0x000000246a057221 */ /* 0x000fe20000010100 */
[----:B------:R-:W-:Y:S01]  /*7070*/  FSETP.GE.FTZ.AND P3, PT, R192, RZ, PT ;  /* 0x000000ffc000720b */ /* 0x000fe20003f76000 */
[----:B------:R-:W-:Y:S01]  /*7080*/  FADD.FTZ R4, -R106, R37 ;  /* 0x000000256a047221 */ /* 0x000fe20000010100 */
[----:B------:R-:W-:Y:S01]  /*7090*/  FSETP.GE.FTZ.AND P2, PT, R190, RZ, PT ;  /* 0x000000ffbe00720b */ /* 0x000fe20003f56000 */
[----:B------:R-:W-:Y:S01]  /*70a0*/  FMUL.FTZ R206, R206, R16 ;  /* 0x00000010cece7220 */ /* 0x000fe20000410000 */
[-C--:B------:R-:W-:Y:S01]  /*70b0*/  FSEL R5, R5, R106.reuse, P1 ;  /* 0x0000006a05057208 */ /* 0x080fe20000800000 */
[----:B------:R-:W-:Y:S01]  /*70c0*/  FADD.FTZ R17, -R106, R32 ;  /* 0x000000206a117221 */ /* 0x000fe20000010100 */
[----:B------:R-:W-:Y:S01]  /*70d0*/  FSEL R4, R4, R106, P0 ;  /* 0x0000006a04047208 */ /* 0x000fe20000000000 */
[----:B------:R-:W-:Y:S01]  /*70e0*/  FADD.FTZ R16, -R106, R33 ;  /* 0x000000216a107221 */ /* 0x000fe20000010100 */
[----:B------:R-:W-:Y:S01]  /*70f0*/  FSETP.GE.FTZ.AND P1, PT, R175, RZ, PT ;  /* 0x000000ffaf00720b */ /* 0x000fe20003f36000 */
[----:B------:R-:W-:Y:S01]  /*7100*/  FMUL.FTZ R181, R181, R5 ;  /* 0x00000005b5b57220 */ /* 0x000fe20000410000 */
[----:B------:R-:W-:Y:S01]  /*7110*/  FSETP.GE.FTZ.AND P0, PT, R164, RZ, PT ;  /* 0x000000ffa400720b */ /* 0x000fe20003f16000 */
[----:B------:R-:W-:Y:S01]  /*7120*/  FMUL.FTZ R177, R177, R4 ;  /* 0x00000004b1b17220 */ /* 0x000fe20000410000 */
[-C--:B------:R-:W-:Y:S01]  /*7130*/  FSEL R20, R101, R106.reuse, P4 ;  /* 0x0000006a65147208 */ /* 0x080fe20002000000 */
[C---:B------:R-:W-:Y:S01]  /*7140*/  FADD.FTZ R5, -R106.reuse, R52 ;  /* 0x000000346a057221 */ /* 0x040fe20000010100 */
[-C--:B------:R-:W-:Y:S01]  /*7150*/  FSEL R17, R17, R106.reuse, P3 ;  /* 0x0000006a11117208 */ /* 0x080fe20001800000 */
[----:B------:R-:W-:Y:S01]  /*7160*/  FADD.FTZ R4, -R106, R53 ;  /* 0x000000356a047221 */ /* 0x000fe20000010100 */
[----:B------:R-:W-:Y:S01]  /*7170*/  FSEL R16, R16, R106, P2 ;  /* 0x0000006a10107208 */ /* 0x000fe20001000000 */
[----:B------:R-:W-:Y:S01]  /*7180*/  FMUL.FTZ R215, R215, R20 ;  /* 0x00000014d7d77220 */ /* 0x000fe20000410000 */
[----:B------:R-:W-:Y:S01]  /*7190*/  FSETP.GE.FTZ.AND P2, PT, R171, RZ, PT ;  /* 0x000000ffab00720b */ /* 0x000fe20003f56000 */
[----:B------:R-:W-:Y:S01]  /*71a0*/  FADD.FTZ R20, -R106, R21 ;  /* 0x000000156a147221 */ /* 0x000fe20000010100 */
[----:B------:R-:W-:Y:S01]  /*71b0*/  FSEL R48, R48, R106, P1 ;  /* 0x0000006a30307208 */ /* 0x000fe20000800000 */
[----:B------:R-:W-:Y:S01]  /*71c0*/  FMUL.FTZ R192, R192, R17 ;  /* 0x00000011c0c07220 */ /* 0x000fe20000410000 */
        /* <DEDUP_REMOVED lines=10> */
[----:B------:R-:W-:Y:S01]  /*7270*/  FSETP.GE.FTZ.AND P1, PT, R163, RZ, PT ;  /* 0x000000ffa300720b */ /* 0x000fe20003f36000 */
[C---:B---3--:R-:W-:Y:S01]  /*7280*/  FADD.FTZ R5, -R105.reuse, R6 ;  /* 0x0000000669057221 */ /* 0x048fe20000010100 */
[-C--:B------:R-:W-:Y:S01]  /*7290*/  FSEL R20, R20, R106.reuse, P4 ;  /* 0x0000006a14147208 */ /* 0x080fe20002000000 */
[----:B------:R-:W-:Y:S01]  /*72a0*/  FADD.FTZ R4, -R105, R7 ;  /* 0x0000000769047221 */ /* 0x000fe20000010100 */
[-C--:B------:R-:W-:Y:S01]  /*72b0*/  FSEL R17, R17, R106.reuse, P3 ;  /* 0x0000006a11117208 */ /* 0x080fe20001800000 */
[C---:B------:R-:W-:Y:S01]  /*72c0*/  FADD.FTZ R18, -R105.reuse, R18 ;  /* 0x0000001269127221 */ /* 0x040fe20000010100 */
[----:B------:R-:W-:Y:S01]  /*72d0*/  FSEL R16, R16, R106, P1 ;  /* 0x0000006a10107208 */ /* 0x000fe20000800000 */
[----:B------:R-:W-:Y:S01]  /*72e0*/  @P0 FADD.FTZ R106, -R106, R65 ;  /* 0x000000416a6a0221 */ /* 0x000fe20000010100 */
[----:B------:R-:W-:Y:S01]  /*72f0*/  FSETP.GE.FTZ.AND P1, PT, R218, RZ, PT ;  /* 0x000000ffda00720b */ /* 0x000fe20003f36000 */
[----:B------:R-:W-:Y:S01]  /*7300*/  FADD.FTZ R19, -R105, R19 ;  /* 0x0000001369137221 */ /* 0x000fe20000010100 */
[----:B------:R-:W-:Y:S01]  /*7310*/  FSETP.GE.FTZ.AND P0, PT, R217, RZ, PT ;  /* 0x000000ffd900720b */ /* 0x000fe20003f16000 */
[----:B------:R-:W-:Y:S01]  /*7320*/  FADD.FTZ R22, -R105, R22 ;  /* 0x0000001669167221 */ /* 0x000fe20000010100 */
[-C--:B------:R-:W-:Y:S01]  /*7330*/  FSEL R5, R5, R105.reuse, P1 ;  /* 0x0000006905057208 */ /* 0x080fe20000800000 */
[C---:B------:R-:W-:Y:S01]  /*7340*/  FADD.FTZ R23, -R105.reuse, R23 ;  /* 0x0000001769177221 */ /* 0x040fe20000010100 */
[-C--:B------:R-:W-:Y:S01]  /*7350*/  FSEL R4, R4, R105.reuse, P0 ;  /* 0x0000006904047208 */ /* 0x080fe20000000000 */
[C---:B------:R-:W-:Y:S01]  /*7360*/  FADD.FTZ R34, -R105.reuse, R34 ;  /* 0x0000002269227221 */ /* 0x040fe20000010100 */
[----:B------:R-:W-:Y:S01]  /*7370*/  FSETP.GE.FTZ.AND P1, PT, R212, RZ, PT ;  /* 0x000000ffd400720b */ /* 0x000fe20003f36000 */
[----:B------:R-:W-:Y:S01]  /*7380*/  FADD.FTZ R35, -R105, R35 ;  /* 0x0000002369237221 */ /* 0x000fe20000010100 */
[----:B------:R-:W-:Y:S01]  /*7390*/  FSETP.GE.FTZ.AND P0, PT, R211, RZ, PT ;  /* 0x000000ffd300720b */ /* 0x000fe20003f16000 */
[C---:B------:R-:W-:Y:S01]  /*73a0*/  FADD.FTZ R38, -R105.reuse, R38 ;  /* 0x0000002669267221 */ /* 0x040fe20000010100 */
[-C--:B------:R-:W-:Y:S01]  /*73b0*/  FSEL R18, R18, R105.reuse, P1 ;  /* 0x0000006912127208 */ /* 0x080fe20000800000 */
[----:B------:R-:W-:Y:S01]  /*73c0*/  FADD.FTZ R39, -R105, R39 ;  /* 0x0000002769277221 */ /* 0x000fe20000010100 */
[-C--:B------:R-:W-:Y:S01]  /*73d0*/  FSEL R19, R19, R105.reuse, P0 ;  /* 0x0000006913137208 */ /* 0x080fe20000000000 */
[----:B------:R-:W-:Y:S01]  /*73e0*/  FMUL.FTZ R217, R217, R4 ;  /* 0x00000004d9d97220 */ /* 0x000fe20000410000 */
[----:B------:R-:W-:Y:S01]  /*73f0*/  FSETP.GE.FTZ.AND P1, PT, R205, RZ, PT ;  /* 0x000000ffcd00720b */ /* 0x000fe20003f36000 */
[C---:B------:R-:W-:Y:S01]  /*7400*/  FADD.FTZ R50, -R105.reuse, R50 ;  /* 0x0000003269327221 */ /* 0x040fe20000010100 */
[----:B------:R-:W-:Y:S01]  /*7410*/  FSETP.GE.FTZ.AND P0, PT, R202, RZ, PT ;  /* 0x000000ffca00720b */ /* 0x000fe20003f16000 */
[----:B------:R-:W-:Y:S01]  /*7420*/  FADD.FTZ R4, -R105, R51 ;  /* 0x0000003369047221 */ /* 0x000fe20000010100 */
[----:B------:R-:W-:Y:S01]  /*7430*/  FSEL R22, R22, R105, P1 ;  /* 0x0000006916167208 */ /* 0x000fe20000800000 */
[----:B------:R-:W-:Y:S01]  /*7440*/  FMUL.FTZ R218, R218, R5 ;  /* 0x00000005dada7220 */ /* 0x000fe20000410000 */
[-C--:B------:R-:W-:Y:S01]  /*7450*/  FSEL R23, R23, R105.reuse, P0 ;  /* 0x0000006917177208 */ /* 0x080fe20000000000 */
[----:B------:R-:W-:Y:S01]  /*7460*/  FADD.FTZ R6, -R105, R55 ;  /* 0x0000003769067221 */ /* 0x000fe20000010100 */
[----:B------:R-:W-:Y:S01]  /*7470*/  FSETP.GE.FTZ.AND P1, PT, R191, RZ, PT ;  /* 0x000000ffbf00720b */ /* 0x000fe20003f36000 */
[C---:B------:R-:W-:Y:S01]  /*7480*/  FADD.FTZ R5, -R105.reuse, R66 ;  /* 0x0000004269057221 */ /* 0x040fe20000010100 */
[----:B------:R-:W-:Y:S01]  /*7490*/  FSETP.GE.FTZ.AND P0, PT, R188, RZ, PT ;  /* 0x000000ffbc00720b */ /* 0x000fe20003f16000 */
[----:B------:R-:W-:Y:S01]  /*74a0*/  FADD.FTZ R7, -R105, R54 ;  /* 0x0000003669077221 */ /* 0x000fe20000010100 */
[----:B------:R-:W-:Y:S01]  /*74b0*/  FSEL R34, R34, R105, P1 ;  /* 0x0000006922227208 */ /* 0x000fe20000800000 */
[----:B------:R-:W-:Y:S01]  /*74c0*/  FMUL.FTZ R202, R202, R23 ;  /* 0x00000017caca7220 */ /* 0x000fe20000410000 */
[----:B------:R-:W-:Y:S01]  /*74d0*/  FSEL R35, R35, R105, P0 ;  /* 0x0000006923237208 */ /* 0x000fe20000000000 */
[----:B------:R-:W-:Y:S01]  /*74e0*/  FMUL.FTZ R211, R211, R19 ;  /* 0x00000013d3d37220 */ /* 0x000fe20000410000 */
[----:B------:R-:W-:Y:S01]  /*74f0*/  FSETP.GE.FTZ.AND P1, PT, R187, RZ, PT ;  /* 0x000000ffbb00720b */ /* 0x000fe20003f36000 */
[----:B------:R-:W-:Y:S01]  /*7500*/  FADD.FTZ R56, -R104, R56 ;  /* 0x0000003868387221 */ /* 0x000fe20000010100 */
[----:B------:R-:W-:Y:S01]  /*7510*/  FSETP.GE.FTZ.AND P0, PT, R180, RZ, PT ;  /* 0x000000ffb400720b */ /* 0x000fe20003f16000 */
[----:B------:R-:W-:Y:S01]  /*7520*/  FMUL.FTZ R205, R205, R22 ;  /* 0x00000016cdcd7220 */ /* 0x000fe20000410000 */
[-C--:B------:R-:W-:Y:S01]  /*7530*/  FSEL R38, R38, R105.reuse, P1 ;  /* 0x0000006926267208 */ /* 0x080fe20000800000 */
[----:B------:R-:W-:Y:S01]  /*7540*/  FMUL.FTZ R200, R200, R20 ;  /* 0x00000014c8c87220 */ /* 0x000fe20000410000 */
[----:B------:R-:W-:Y:S01]  /*7550*/  FSEL R39, R39, R105, P0 ;  /* 0x0000006927277208 */ /* 0x000fe20000000000 */
[----:B------:R-:W-:Y:S01]  /*7560*/  FADD.FTZ R45, -R104, R45 ;  /* 0x0000002d682d7221 */ /* 0x000fe20000010100 */
[----:B------:R-:W-:Y:S01]  /*7570*/  FSETP.GE.FTZ.AND P1, PT, R173, RZ, PT ;  /* 0x000000ffad00720b */ /* 0x000fe20003f36000 */
[----:B------:R-:W-:Y:S01]  /*7580*/  FMUL.FTZ R212, R212, R18 ;  /* 0x00000012d4d47220 */ /* 0x000fe20000410000 */
[----:B------:R-:W-:Y:S01]  /*7590*/  FSETP.GE.FTZ.AND P0, PT, R172, RZ, PT ;  /* 0x000000ffac00720b */ /* 0x000fe20003f16000 */
[----:B------:R-:W-:Y:S01]  /*75a0*/  FMUL.FTZ R174, R174, R17 ;  /* 0x00000011aeae7220 */ /* 0x000fe20000410000 */
[-C--:B------:R-:W-:Y:S01]  /*75b0*/  FSEL R50, R50, R105.reuse, P1 ;  /* 0x0000006932327208 */ /* 0x080fe20000800000 */
[----:B------:R-:W-:Y:S01]  /*75c0*/  FMUL.FTZ R163, R163, R16 ;  /* 0x00000010a3a37220 */ /* 0x000fe20000410000 */
[-C--:B------:R-:W-:Y:S01]  /*75d0*/  FSEL R4, R4, R105.reuse, P0 ;  /* 0x0000006904047208 */ /* 0x080fe20000000000 */
[----:B------:R-:W-:Y:S01]  /*75e0*/  FMUL.FTZ R48, R175, R48 ;  /* 0x00000030af307220 */ /* 0x000fe20000410000 */
[----:B------:R-:W-:Y:S01]  /*75f0*/  FSETP.GE.FTZ.AND P1, PT, R162, RZ, PT ;  /* 0x000000ffa200720b */ /* 0x000fe20003f36000 */
[----:B------:R-:W-:Y:S01]  /*7600*/  FMUL.FTZ R106, R164, R106 ;  /* 0x0000006aa46a7220 */ /* 0x000fe20000410000 */
[----:B------:R-:W-:Y:S01]  /*7610*/  FSETP.GE.FTZ.AND P3, PT, R168, RZ, PT ;  /* 0x000000ffa800720b */ /* 0x000fe20003f76000 */
[----:B------:R-:W-:Y:S01]  /*7620*/  FMUL.FTZ R172, R172, R4 ;  /* 0x00000004acac7220 */ /* 0x000fe20000410000 */
[----:B------:R-:W-:Y:S01]  /*7630*/  FSETP.GE.FTZ.AND P2, PT, R111, RZ, PT ;  /* 0x000000ff6f00720b */ /* 0x000fe20003f56000 */
[C---:B------:R-:W-:Y:S01]  /*7640*/  FADD.FTZ R4, -R104.reuse, R8 ;  /* 0x0000000868047221 */ /* 0x040fe20000010100 */
[----:B------:R-:W-:Y:S01]  /*7650*/  FSETP.GE.FTZ.AND P0, PT, R221, RZ, PT ;  /* 0x000000ffdd00720b */ /* 0x000fe20003f16000 */
[----:B------:R-:W-:Y:S01]  /*7660*/  FADD.FTZ R8, -R104, R9 ;  /* 0x0000000968087221 */ /* 0x000fe20000010100 */
[-C--:B------:R-:W-:Y:S01]  /*7670*/  FSEL R6, R6, R105.reuse, P3 ;  /* 0x0000006906067208 */ /* 0x080fe20001800000 */
[----:B------:R-:W-:Y:S01]  /*7680*/  FMUL.FTZ R191, R191, R34 ;  /* 0x00000022bfbf7220 */ /* 0x000fe20000410000 */
[----:B------:R-:W-:Y:S01]  /*7690*/  FSEL R5, R5, R105, P2 ;  /* 0x0000006905057208 */ /* 0x000fe20001000000 */
[----:B------:R-:W-:Y:S01]  /*76a0*/  FMUL.FTZ R35, R188, R35 ;  /* 0x00000023bc237220 */ /* 0x000fe20000410000 */
[----:B------:R-:W-:Y:S01]  /*76b0*/  FSETP.GE.FTZ.AND P4, PT, R169, RZ, PT ;  /* 0x000000ffa900720b */ /* 0x000fe20003f96000 */
[----:B------:R-:W-:Y:S01]  /*76c0*/  FMUL.FTZ R168, R168, R6 ;  /* 0x00000006a8a87220 */ /* 0x000fe20000410000 */
[----:B------:R-:W-:Y:S01]  /*76d0*/  FSEL R4, R4, R104, P0 ;  /* 0x0000006804047208 */ /* 0x000fe20000000000 */
[----:B------:R-:W-:Y:S01]  /*76e0*/  FMUL.FTZ R111, R111, R5 ;  /* 0x000000056f6f7220 */ /* 0x000fe20000410000 */
[----:B------:R-:W-:Y:S01]  /*76f0*/  FSEL R7, R7, R105, P4 ;  /* 0x0000006907077208 */ /* 0x000fe20002000000 */
[C---:B------:R-:W-:Y:S01]  /*7700*/  FADD.FTZ R6, -R104.reuse, R13 ;  /* 0x0000000d68067221 */ /* 0x040fe20000010100 */
[----:B------:R-:W-:Y:S01]  /*7710*/  FSETP.GE.FTZ.AND P2, PT, R219, RZ, PT ;  /* 0x000000ffdb00720b */ /* 0x000fe20003f56000 */
[----:B------:R-:W-:Y:S01]  /*7720*/  FADD.FTZ R5, -R104, R24 ;  /* 0x0000001868057221 */ /* 0x000fe20000010100 */
[----:B------:R-:W-:Y:S01]  /*7730*/  FSETP.GE.FTZ.AND P0, PT, R207, RZ, PT ;  /* 0x000000ffcf00720b */ /* 0x000fe20003f16000 */
[----:B------:R-:W-:Y:S01]  /*7740*/  @P1 FADD.FTZ R105, -R105, R67 ;  /* 0x0000004369691221 */ /* 0x000fe20000010100 */
[----:B------:R-:W-:Y:S01]  /*7750*/  FSETP.GE.FTZ.AND P1, PT, R208, RZ, PT ;  /* 0x000000ffd000720b */ /* 0x000fe20003f36000 */
[----:B------:R-:W-:Y:S01]  /*7760*/  FMUL.FTZ R23, R221, R4 ;  /* 0x00000004dd177220 */ /* 0x000fe20000410000 */
[-C--:B------:R-:W-:Y:S01]  /*7770*/  FSEL R6, R6, R104.reuse, P2 ;  /* 0x0000006806067208 */ /* 0x080fe20001000000 */
[----:B------:R-:W-:Y:S01]  /*7780*/  FADD.FTZ R4, -R104, R25 ;  /* 0x0000001968047221 */ /* 0x000fe20000010100 */
[-C--:B------:R-:W-:Y:S01]  /*7790*/  FSEL R5, R5, R104.reuse, P1 ;  /* 0x0000006805057208 */ /* 0x080fe20000800000 */
[----:B------:R-:W-:Y:S01]  /*77a0*/  FMUL.FTZ R169, R169, R7 ;  /* 0x00000007a9a97220 */ /* 0x000fe20000410000 */
[----:B------:R-:W-:Y:S01]  /*77b0*/  FSETP.GE.FTZ.AND P3, PT, R220, RZ, PT ;  /* 0x000000ffdc00720b */ /* 0x000fe20003f76000 */
[----:B------:R-:W-:Y:S01]  /*77c0*/  FADD.FTZ R7, -R104, R12 ;  /* 0x0000000c68077221 */ /* 0x000fe20000010100 */
[----:B------:R-:W-:Y:S01]  /*77d0*/  FSEL R4, R4, R104, P0 ;  /* 0x0000006804047208 */ /* 0x000fe20000000000 */
[----:B------:R-:W-:Y:S01]  /*77e0*/  FMUL.FTZ R19, R219, R6 ;  /* 0x00000006db137220 */ /* 0x000fe20000410000 */
[----:B------:R-:W-:Y:S01]  /*77f0*/  FSETP.GE.FTZ.AND P2, PT, R189, RZ, PT ;  /* 0x000000ffbd00720b */ /* 0x000fe20003f56000 */
[----:B------:R-:W-:Y:S01]  /*7800*/  FMUL.FTZ R208, R208, R5 ;  /* 0x00000005d0d07220 */ /* 0x000fe20000410000 */
[----:B------:R-:W-:Y:S01]  /*7810*/  FSETP.GE.FTZ.AND P1, PT, R184, RZ, PT ;  /* 0x000000ffb800720b */ /* 0x000fe20003f36000 */
[C---:B------:R-:W-:Y:S01]  /*7820*/  FADD.FTZ R6, -R104.reuse, R40 ;  /* 0x0000002868067221 */ /* 0x040fe20000010100 */
[----:B------:R-:W-:Y:S01]  /*7830*/  FSEL R7, R7, R104, P3 ;  /* 0x0000006807077208 */ /* 0x000fe20001800000 */
[----:B------:R-:W-:Y:S01]  /*7840*/  FADD.FTZ R5, -R104, R41 ;  /* 0x0000002968057221 */ /* 0x000fe20000010100 */
[----:B------:R-:W-:Y:S01]  /*7850*/  FSETP.GE.FTZ.AND P0, PT, R183, RZ, PT ;  /* 0x000000ffb700720b */ /* 0x000fe20003f16000 */
[----:B------:R-:W-:Y:S01]  /*7860*/  FMUL.FTZ R207, R207, R4 ;  /* 0x00000004cfcf7220 */ /* 0x000fe20000410000 */
[-C--:B------:R-:W-:Y:S01]  /*7870*/  FSEL R6, R6, R104.reuse, P2 ;  /* 0x0000006806067208 */ /* 0x080fe20001000000 */
[----:B------:R-:W-:Y:S01]  /*7880*/  FADD.FTZ R4, -R104, R44 ;  /* 0x0000002c68047221 */ /* 0x000fe20000010100 */
        /* <DEDUP_REMOVED lines=22> */
[-C--:B------:R-:W-:Y:S01]  /*79f0*/  FSEL R6, R6, R104.reuse, P1 ;  /* 0x0000006806067208 */ /* 0x080fe20000800000 */
[----:B------:R-:W-:Y:S01]  /*7a00*/  FMUL.FTZ R39, R180, R39 ;  /* 0x00000027b4277220 */ /* 0x000fe20000410000 */
[----:B------:R-:W-:Y:S01]  /*7a10*/  FSEL R5, R5, R104, P2 ;  /* 0x0000006805057208 */ /* 0x000fe20001000000 */
[----:B------:R-:W-:Y:S01]  /*7a20*/  FMUL.FTZ R18, R201, R7 ;  /* 0x00000007c9127220 */ /* 0x000fe20000410000 */
[----:B------:R-:W-:Y:S01]  /*7a30*/  FSETP.GE.FTZ.AND P1, PT, R225, RZ, PT ;  /* 0x000000ffe100720b */ /* 0x000fe20003f36000 */
[----:B------:R-:W-:Y:S01]  /*7a40*/  FADD.FTZ R7, -R0, R15 ;  /* 0x0000000f00077221 */ /* 0x000fe20000010100 */
[----:B------:R-:W-:Y:S01]  /*7a50*/  FSETP.GE.FTZ.AND P4, PT, R204, RZ, PT ;  /* 0x000000ffcc00720b */ /* 0x000fe20003f96000 */
[----:B------:R-:W-:Y:S01]  /*7a60*/  FMUL.FTZ R166, R166, R6 ;  /* 0x00000006a6a67220 */ /* 0x000fe20000410000 */
[----:B------:R-:W-:Y:S01]  /*7a70*/  FSETP.GE.FTZ.AND P3, PT, R182, RZ, PT ;  /* 0x000000ffb600720b */ /* 0x000fe20003f76000 */
[----:B------:R-:W-:Y:S01]  /*7a80*/  FMUL.FTZ R159, R159, R5 ;  /* 0x000000059f9f7220 */ /* 0x000fe20000410000 */
[----:B------:R-:W-:Y:S01]  /*7a90*/  FSEL R4, R4, R0, P1 ;  /* 0x0000000004047208 */ /* 0x000fe20000800000 */
[----:B------:R-:W-:Y:S01]  /*7aa0*/  FADD.FTZ R6, -R0, R11 ;  /* 0x0000000b00067221 */ /* 0x000fe20000010100 */
[----:B------:R-:W-:Y:S01]  /*7ab0*/  FSETP.GE.FTZ.AND P2, PT, R224, RZ, PT ;  /* 0x000000ffe000720b */ /* 0x000fe20003f56000 */
[----:B------:R-:W-:Y:S01]  /*7ac0*/  FADD.FTZ R5, -R0, R14 ;  /* 0x0000000e00057221 */ /* 0x000fe20000010100 */
[----:B------:R-:W-:Y:S01]  /*7ad0*/  FSEL R8, R8, R104, P4 ;  /* 0x0000006808087208 */ /* 0x000fe20002000000 */
[----:B------:R-:W-:Y:S01]  /*7ae0*/  FMUL.FTZ R14, R225, R4 ;  /* 0x00000004e10e7220 */ /* 0x000fe20000410000 */
[----:B------:R-:W-:Y:S01]  /*7af0*/  FSEL R45, R45, R104, P3 ;  /* 0x000000682d2d7208 */ /* 0x000fe20001800000 */
[----:B------:R-:W-:Y:S01]  /*7b00*/  @P0 FADD.FTZ R104, -R104, R61 ;  /* 0x0000003d68680221 */ /* 0x000fe20000010100 */
[----:B------:R-:W-:Y:S01]  /*7b10*/  FSETP.GE.FTZ.AND P1, PT, R226, RZ, PT ;  /* 0x000000ffe200720b */ /* 0x000fe20003f36000 */
[----:B------:R-:W-:Y:S01]  /*7b20*/  FADD.FTZ R4, -R0, R27 ;  /* 0x0000001b00047221 */ /* 0x000fe20000010100 */
[----:B------:R-:W-:Y:S01]  /*7b30*/  FSETP.GE.FTZ.AND P0, PT, R223, RZ, PT ;  /* 0x000000ffdf00720b */ /* 0x000fe20003f16000 */
[----:B------:R-:W-:Y:S01]  /*7b40*/  FMUL.FTZ R16, R204, R8 ;  /* 0x00000008cc107220 */ /* 0x000fe20000410000 */
        /* <DEDUP_REMOVED lines=11> */
[----:B------:R-:W-:Y:S01]  /*7c00*/  FADD.FTZ R6, -R0, R30 ;  /* 0x0000001e00067221 */ /* 0x000fe20000010100 */
[----:B------:R-:W-:Y:S01]  /*7c10*/  FSETP.GE.FTZ.AND P3, PT, R210, RZ, PT ;  /* 0x000000ffd200720b */ /* 0x000fe20003f76000 */
[----:B------:R-:W-:Y:S01]  /*7c20*/  FMUL.FTZ R12, R223, R5 ;  /* 0x00000005df0c7220 */ /* 0x000fe20000410000 */
[----:B------:R-:W-:Y:S01]  /*7c30*/  FSEL R5, R26, R0, P1 ;  /* 0x000000001a057208 */ /* 0x000fe20000800000 */
[----:B------:R-:W-:Y:S01]  /*7c40*/  FMUL.FTZ R21, R214, R4 ;  /* 0x00000004d6157220 */ /* 0x000fe20000410000 */
[----:B------:R-:W-:Y:S01]  /*7c50*/  FSETP.GE.FTZ.AND P0, PT, R209, RZ, PT ;  /* 0x000000ffd100720b */ /* 0x000fe20003f16000 */
[----:B------:R-:W-:Y:S01]  /*7c60*/  FADD.FTZ R4, -R0, R46 ;  /* 0x0000002e00047221 */ /* 0x000fe20000010100 */
[-C--:B------:R-:W-:Y:S01]  /*7c70*/  FSEL R7, R7, R0.reuse, P3 ;  /* 0x0000000007077208 */ /* 0x080fe20001800000 */
[----:B------:R-:W-:Y:S01]  /*7c80*/  FMUL.FTZ R11, R216, R5 ;  /* 0x00000005d80b7220 */ /* 0x000fe20000410000 */
[----:B------:R-:W-:Y:S01]  /*7c90*/  FSEL R6, R6, R0, P0 ;  /* 0x0000000006067208 */ /* 0x000fe20000000000 */
[----:B------:R-:W-:Y:S01]  /*7ca0*/  FADD.FTZ R5, -R0, R43 ;  /* 0x0000002b00057221 */ /* 0x000fe20000010100 */
[----:B------:R-:W-:Y:S01]  /*7cb0*/  FSETP.GE.FTZ.AND P0, PT, R185, RZ, PT ;  /* 0x000000ffb900720b */ /* 0x000fe20003f16000 */
[----:B------:R-:W-:Y:S01]  /*7cc0*/  FMUL.FTZ R17, R210, R7 ;  /* 0x00000007d2117220 */ /* 0x000fe20000410000 */
[----:B------:R-:W-:Y:S01]  /*7cd0*/  FSETP.GE.FTZ.AND P1, PT, R194, RZ, PT ;  /* 0x000000ffc200720b */ /* 0x000fe20003f36000 */
[----:B------:R-:W-:Y:S01]  /*7ce0*/  FADD.FTZ R7, -R0, R47 ;  /* 0x0000002f00077221 */ /* 0x000fe20000010100 */
[----:B------:R-:W-:Y:S01]  /*7cf0*/  FSETP.GE.FTZ.AND P2, PT, R195, RZ, PT ;  /* 0x000000ffc300720b */ /* 0x000fe20003f56000 */
[----:B------:R-:W-:Y:S01]  /*7d00*/  FMUL.FTZ R10, R209, R6 ;  /* 0x00000006d10a7220 */ /* 0x000fe20000410000 */
[----:B------:R-:W-:Y:S01]  /*7d10*/  FSEL R4, R4, R0, P0 ;  /* 0x0000000004047208 */ /* 0x000fe20000000000 */
[----:B------:R-:W-:Y:S01]  /*7d20*/  FMUL.FTZ R45, R182, R45 ;  /* 0x0000002db62d7220 */ /* 0x000fe20000410000 */
        /* <DEDUP_REMOVED lines=10> */
[----:B------:R-:W-:Y:S01]  /*7dd0*/  PLOP3.LUT P0, PT, PT, PT, UP2, 0x80, 0x0 ;  /* 0x000000000000781c */ /* 0x000fe20003f0f028 */
[----:B------:R-:W-:Y:S01]  /*7de0*/  FMUL.FTZ R8, R195, R6 ;  /* 0x00000006c3087220 */ /* 0x000fe20000410000 */
[----:B------:R-:W-:Y:S01]  /*7df0*/  FSETP.GE.FTZ.AND P4, PT, R176, RZ, PT ;  /* 0x000000ffb000720b */ /* 0x000fe20003f96000 */
[----:B------:R-:W-:Y:S01]  /*7e00*/  FADD.FTZ R6, -R0, R58 ;  /* 0x0000003a00067221 */ /* 0x000fe20000010100 */
[----:B------:R-:W-:Y:S01]  /*7e10*/  FSETP.GE.FTZ.AND P3, PT, R165, RZ, PT ;  /* 0x000000ffa500720b */ /* 0x000fe20003f76000 */
[----:B------:R-:W-:Y:S01]  /*7e20*/  FMUL.FTZ R104, R161, R104 ;  /* 0x00000068a1687220 */ /* 0x000fe20000410000 */
[----:B------:R-:W-:Y:S01]  /*7e30*/  FSETP.GE.FTZ.AND P2, PT, R160, RZ, PT ;  /* 0x000000ffa000720b */ /* 0x000fe20003f56000 */
[----:B------:R-:W-:Y:S01]  /*7e40*/  FMUL.FTZ R7, R186, R7 ;  /* 0x00000007ba077220 */ /* 0x000fe20000410000 */
[-C--:B------:R-:W-:Y:S01]  /*7e50*/  FSEL R6, R6, R0.reuse, P4 ;  /* 0x0000000006067208 */ /* 0x080fe20002000000 */
[----:B------:R-:W-:Y:S01]  /*7e60*/  IMAD.MOV.U32 R58, RZ, RZ, R241 ;  /* 0x000000ffff3a7224 */ /* 0x000fe200078e00f1 */
[-C--:B------:R-:W-:Y:S01]  /*7e70*/  FSEL R5, R5, R0.reuse, P3 ;  /* 0x0000000005057208 */ /* 0x080fe20001800000 */
[----:B------:R-:W-:Y:S01]  /*7e80*/  IMAD.MOV.U32 R59, RZ, RZ, R240 ;  /* 0x000000ffff3b7224 */ /* 0x000fe200078e00f0 */
[----:B------:R-:W-:Y:S01]  /*7e90*/  FSEL R4, R4, R0, P2 ;  /* 0x0000000004047208 */ /* 0x000fe20001000000 */
[----:B------:R-:W-:Y:S02]  /*7ea0*/  @P1 FADD.FTZ R0, -R0, R63 ;  /* 0x0000003f00001221 */ /* 0x000fe40000010100 */
[----:B------:R-:W-:Y:S02]  /*7eb0*/  FMUL.FTZ R34, R176, R6 ;  /* 0x00000006b0227220 */ /* 0x000fe40000410000 */
[----:B------:R-:W-:Y:S02]  /*7ec0*/  FMUL.FTZ R165, R165, R5 ;  /* 0x00000005a5a57220 */ /* 0x000fe40000410000 */
[----:B------:R-:W-:Y:S02]  /*7ed0*/  FMUL.FTZ R160, R160, R4 ;  /* 0x00000004a0a07220 */ /* 0x000fe40000410000 */
[----:B------:R-:W-:Y:S01]  /*7ee0*/  FMUL.FTZ R33, R110, R0 ;  /* 0x000000006e217220 */ /* 0x000fe20000410000 */
        /* <DEDUP_REMOVED lines=14> */
[----:B------:R-:W-:Y:S01]  /*7fd0*/  @!P2 LEA R4, P1, R6, R238, 0x7 ;  /* 0x000000ee0604a211 */ /* 0x000fe200078238ff */
        /* <DEDUP_REMOVED lines=19> */
.L_x_170:
        /* <DEDUP_REMOVED lines=149> */
.L_x_171:
[----:B------:R-:W-:Y:S01]  /*8a60*/  LDSM.16.M88.4 R16, [R147] ;  /* 0x000000009310783b */ /* 0x000fe20000000200 */
[----:B-1----:R-:W-:Y:S01]  /*8a70*/  @P0 IADD3 R4, R243, -0x80, RZ ;  /* 0xffffff80f3040810 */ /* 0x002fe20007ffe0ff */
[----:B------:R-:W-:Y:S01]  /*8a80*/  IMAD.MOV.U32 R5, RZ, RZ, 0x4 ;  /* 0x00000004ff057424 */ /* 0x000fe200078e00ff */
[----:B------:R-:W-:Y:S01]  /*8a90*/  @UP2 UIADD3 UR5, UP0, UR14, -0x200, URZ ;  /* 0xfffffe000e052890 */ /* 0x000fe2000ff1e03f */
[----:B------:R-:W1:Y:S01]  /*8aa0*/  LDSM.16.MT88.4 R20, [R0+0x6000] ;  /* 0x006000000014783b */ /* 0x000e620000004200 */
[----:B------:R-:W-:Y:S01]  /*8ab0*/  IMAD.U32 R57, RZ, RZ, UR24 ;  /* 0x00000018ff397e24 */ /* 0x000fe2000f8e00ff */
[----:B------:R-:W-:Y:S01]  /*8ac0*/  UISETP.GT.AND UP1, UPT, UR8, UR18, UPT ;  /* 0x000000120800728c */ /* 0x000fe2000bf24270 */
[----:B------:R-:W-:Y:S01]  /*8ad0*/  @P0 IMAD.WIDE R52, R4, R5, UR14 ;  /* 0x0000000e04340e25 */ /* 0x000fe2000f8e0205 */
[----:B------:R-:W2:Y:S01]  /*8ae0*/  LDSM.16.M88.4 R12, [R147+0x2000] ;  /* 0x00200000930c783b */ /* 0x000ea20000000200 */
[----:B------:R-:W-:Y:S02]  /*8af0*/  @UP2 UIADD3.X UR4, UR15, -0x1, URZ, UP0, !UPT ;  /* 0xffffffff0f042890 */ /* 0x000fe400087fe43f */
[----:B------:R-:W-:Y:S01]  /*8b00*/  IMAD.U32 R56, RZ, RZ, UR23 ;  /* 0x00000017ff387e24 */ /* 0x000fe2000f8e00ff */
[----:B------:R-:W-:Y:S01]  /*8b10*/  LDSM.16.M88.4 R24, [R154] ;  /* 0x000000009a18783b */ /* 0x000fe20000000200 */
[----:B------:R-:W-:Y:S01]  /*8b20*/  IMAD.U32 R55, RZ, RZ, UR22 ;  /* 0x00000016ff377e24 */ /* 0x000fe2000f8e00ff */
[----:B------:R-:W-:Y:S02]  /*8b30*/  @UP2 UMOV UR14, UR5 ;  /* 0x00000005000e2c82 */ /* 0x000fe40008000000 */
[----:B------:R-:W3:Y:S01]  /*8b40*/  LDSM.16.MT88.4 R28, [R0+0x6400] ;  /* 0x00640000001c783b */ /* 0x000ee20000004200 */
[----:B------:R-:W-:Y:S02]  /*8b50*/  @UP2 UMOV UR15, UR4 ;  /* 0x00000004000f2c82 */ /* 0x000fe40008000000 */
[----:B------:R-:W-:Y:S01]  /*8b60*/  ULOP3.LUT UR4, UR8, 0x1, URZ, 0xc0, !UPT ;  /* 0x0000000108047892 */ /* 0x000fe2000f8ec03f */
[----:B------:R-:W4:Y:S03]  /*8b70*/  LDSM.16.M88.4 R32, [R157] ;  /* 0x000000009d20783b */ /* 0x000f260000000200 */
[----:B------:R-:W-:Y:S01]  /*8b80*/  UISETP.NE.U32.AND UP0, UPT, UR4, 0x1, UPT ;  /* 0x000000010400788c */ /* 0x000fe2000bf05070 */
[----:B------:R-:W-:Y:S01]  /*8b90*/  LDSM.16.M88.4 R36, [R149] ;  /* 0x000000009524783b */ /* 0x000fe20000000200 */
[----:B------:R-:W-:Y:S03]  /*8ba0*/  UIADD3 UR4, UR8, -0x1, URZ ;  /* 0xffffffff08047890 */ /* 0x000fe6000fffe03f */
[----:B------:R-:W3:Y:S04]  /*8bb0*/  LDSM.16.MT88.4 R40, [R0+0x6800] ;  /* 0x006800000028783b */ /* 0x000ee80000004200 */
[----:B------:R-:W3:Y:S01]  /*8bc0*/  LDSM.16.M88.4 R44, [R149+0x2000] ;  /* 0x00200000952c783b */ /* 0x000ee20000000200 */
[----:B------:R-:W-:Y:S03]  /*8bd0*/  UMOV UR8, UR4 ;  /* 0x0000000400087c82 */ /* 0x000fe60008000000 */
[----:B------:R-:W-:Y:S04]  /*8be0*/  LDSM.16.M88.4 R48, [R148+0x2000] ;  /* 0x002000009430783b */ /* 0x000fe80000000200 */
[----:B------:R3:W5:Y:S01]  /*8bf0*/  @P0 LDG.E R248, [R52.64] ;  /* 0x0000000634f80981 */ /* 0x000762000c1e1900 */
[-C--:B-1----:R-:W-:Y:S03]  /*8c00*/  HMMA.16816.F32.BF16 R4, R16, R20.reuse, RZ ;  /* 0x000000141004723c */ /* 0x082fe600000418ff */
[----:B------:R1:W5:Y:S04]  /*8c10*/  @P0 LDG.E R249, [R52.64+0x20] ;  /* 0x0000200634f90981 */ /* 0x000368000c1e1900 */
[----:B------:R1:W5:Y:S01]  /*8c20*/  @P0 LDG.E R246, [R52.64+0x100] ;  /* 0x0001000634f60981 */ /* 0x000362000c1e1900 */
[C---:B--2---:R-:W-:Y:S03]  /*8c30*/  HMMA.16816.F32.BF16 R8, R12.reuse, R20, RZ ;  /* 0x000000140c08723c */ /* 0x044fe600000418ff */
[----:B------:R1:W5:Y:S05]  /*8c40*/  @P0 LDG.E R247, [R52.64+0x120] ;  /* 0x0001200634f70981 */ /* 0x00036a000c1e1900 */
[-C--:B------:R-:W-:Y:S08]  /*8c50*/  HMMA.16816.F32.BF16 R12, R12, R22.reuse, RZ ;  /* 0x000000160c0c723c */ /* 0x080ff000000418ff */
[----:B------:R-:W-:Y:S01]  /*8c60*/  HMMA.16816.F32.BF16 R16, R16, R22, RZ ;  /* 0x000000161010723c */ /* 0x000fe200000418ff */
[----:B------:R-:W-:Y:S07]  /*8c70*/  LDSM.16.M88.4 R20, [R148] ;  /* 0x000000009414783b */ /* 0x000fee0000000200 */
[-C--:B---3--:R-:W-:Y:S01]  /*8c80*/  HMMA.16816.F32.BF16 R4, R24, R28.reuse, R4 ;  /* 0x0000001c1804723c */ /* 0x088fe20000041804 */
[----:B-1----:R-:W-:Y:S03]  /*8c90*/  IMAD.U32 R53, RZ, RZ, UR21 ;  /* 0x00000015ff357e24 */ /* 0x002fe6000f8e00ff */
[----:B------:R-:W-:Y:S04]  /*8ca0*/  IMAD.U32 R52, RZ, RZ, UR20 ;  /* 0x00000014ff347e24 */ /* 0x000fe8000f8e00ff */
[C---:B----4-:R-:W-:Y:S08]  /*8cb0*/  HMMA.16816.F32.BF16 R8, R32.reuse, R28, R8 ;  /* 0x0000001c2008723c */ /* 0x050ff00000041808 */
[-C--:B------:R-:W-:Y:S01]  /*8cc0*/  HMMA.16816.F32.BF16 R12, R32, R30.reuse, R12 ;  /* 0x0000001e200c723c */ /* 0x080fe2000004180c */
[----:B------:R-:W1:Y:S07]  /*8cd0*/  LDSM.16.MT88.4 R32, [R0+0x6c00] ;  /* 0x006c00000020783b */ /* 0x000e6e0000004200 */
[----:B------:R-:W-:Y:S01]  /*8ce0*/  HMMA.16816.F32.BF16 R16, R24, R30, R16 ;  /* 0x0000001e1810723c */ /* 0x000fe20000041810 */
[----:B------:R-:W-:Y:S04]  /*8cf0*/  LDSM.16.M88.4 R24, [R147+0x4000] ;  /* 0x004000009318783b */ /* 0x000fe80000000200 */
[----:B------:R-:W2:Y:S03]  /*8d00*/  LDSM.16.MT88.4 R28, [R0+0x7000] ;  /* 0x00700000001c783b */ /* 0x000ea60000004200 */
[-C--:B------:R-:W-:Y:S08]  /*8d10*/  HMMA.16816.F32.BF16 R4, R36, R40.reuse, R4 ;  /* 0x000000282404723c */ /* 0x080ff00000041804 */
[C---:B------:R-:W-:Y:S08]  /*8d20*/  HMMA.16816.F32.BF16 R8, R44.reuse, R40, R8 ;  /* 0x000000282c08723c */ /* 0x040ff00000041808 */
[-C--:B------:R-:W-:Y:S01]  /*8d30*/  HMMA.16816.F32.BF16 R12, R44, R42.reuse, R12 ;  /* 0x0000002a2c0c723c */ /* 0x080fe2000004180c */
[----:B------:R-:W3:Y:S07]  /*8d40*/  LDSM.16.M88.4 R44, [R147+0x6000] ;  /* 0x00600000932c783b */ /* 0x000eee0000000200 */
[----:B------:R-:W-:Y:S01]  /*8d50*/  HMMA.16816.F32.BF16 R16, R36, R42, R16 ;  /* 0x0000002a2410723c */ /* 0x000fe20000041810 */
[----:B------:R-:W-:Y:S04]  /*8d60*/  LDSM.16.M88.4 R36, [R156] ;  /* 0x000000009c24783b */ /* 0x000fe80000000200 */
[----:B------:R-:W4:Y:S03]  /*8d70*/  LDSM.16.MT88.4 R40, [R0+0x7400] ;  /* 0x007400000028783b */ /* 0x000f260000004200 */
[-C--:B-1----:R-:W-:Y:S08]  /*8d80*/  HMMA.16816.F32.BF16 R4, R20, R32.reuse, R4 ;  /* 0x000000201404723c */ /* 0x082ff00000041804 */
[C---:B------:R-:W-:Y:S08]  /*8d90*/  HMMA.16816.F32.BF16 R8, R48.reuse, R32, R8 ;  /* 0x000000203008723c */ /* 0x040ff00000041808 */
[-C--:B------:R-:W-:Y:S01]  /*8da0*/  HMMA.16816.F32.BF16 R12, R48, R34.reuse, R12 ;  /* 0x00000022300c723c */ /* 0x080fe2000004180c */
[----:B------:R-:W1:Y:S07]  /*8db0*/  LDSM.16.M88.4 R48, [R155] ;  /* 0x000000009b30783b */ /* 0x000e6e0000000200 */
[----:B------:R-:W-:Y:S01]  /*8dc0*/  HMMA.16816.F32.BF16 R16, R20, R34, R16 ;  /* 0x000000221410723c */ /* 0x000fe20000041810 */
[----:B------:R-:W-:Y:S04]  /*8dd0*/  LDSM.16.M88.4 R20, [R149+0x4000] ;  /* 0x004000009514783b */ /* 0x000fe80000000200 */
[----:B------:R-:W1:Y:S03]  /*8de0*/  LDSM.16.MT88.4 R32, [R0+0x7800] ;  /* 0x007800000020783b */ /* 0x000e660000004200 */
[-C--:B--2---:R-:W-:Y:S08]  /*8df0*/  HMMA.16816.F32.BF16 R4, R24, R28.reuse, R4 ;  /* 0x0000001c1804723c */ /* 0x084ff00000041804 */
[C---:B---3--:R-:W-:Y:S08]  /*8e00*/  HMMA.16816.F32.BF16 R8, R44.reuse, R28, R8 ;  /* 0x0000001c2c08723c */ /* 0x048ff00000041808 */
[-C--:B------:R-:W-:Y:S01]  /*8e10*/  HMMA.16816.F32.BF16 R12, R44, R30.reuse, R12 ;  /* 0x0000001e2c0c723c */ /* 0x080fe2000004180c */
[----:B------:R-:W2:Y:S07]  /*8e20*/  LDSM.16.M88.4 R44, [R149+0x6000] ;  /* 0x00600000952c783b */ /* 0x000eae0000000200 */
[----:B------:R-:W-:Y:S01]  /*8e30*/  HMMA.16816.F32.BF16 R16, R24, R30, R16 ;  /* 0x0000001e1810723c */ /* 0x000fe20000041810 */
[----:B------:R3:W-:Y:S04]  /*8e40*/  LDSM.16.MT88.4 R28, [R0+0x7c00] ;  /* 0x007c0000001c783b */ /* 0x0007e80000004200 */
[----:B------:R-:W2:Y:S03]  /*8e50*/  LDSM.16.M88.4 R24, [R148+0x4000] ;  /* 0x004000009418783b */ /* 0x000ea60000000200 */
[-C--:B----4-:R-:W-:Y:S08]  /*8e60*/  HMMA.16816.F32.BF16 R4, R36, R40.reuse, R4 ;  /* 0x000000282404723c */ /* 0x090ff00000041804 */
[C---:B-1----:R-:W-:Y:S07]  /*8e70*/  HMMA.16816.F32.BF16 R8, R48.reuse, R40, R8 ;  /* 0x000000283008723c */ /* 0x042fee0000041808 */
[----:B------:R-:W-:Y:S01]  /*8e80*/  IMAD.U32 R40, RZ, RZ, UR29 ;  /* 0x0000001dff287e24 */ /* 0x000fe2000f8e00ff */
[-C--:B------:R-:W-:Y:S01]  /*8e90*/  HMMA.16816.F32.BF16 R12, R48, R42.reuse, R12 ;  /* 0x0000002a300c723c */ /* 0x080fe2000004180c */
[----:B------:R-:W1:Y:S03]  /*8ea0*/  LDSM.16.M88.4 R48, [R148+0x6000] ;  /* 0x006000009430783b */ /* 0x000e660000000200 */
[----:B---3--:R-:W-:Y:S04]  /*8eb0*/  IMAD.U32 R0, RZ, RZ, UR19 ;  /* 0x00000013ff007e24 */ /* 0x008fe8000f8e00ff */
[----:B------:R-:W-:Y:S04]  /*8ec0*/  HMMA.16816.F32.BF16 R16, R36, R42, R16 ;  /* 0x0000002a2410723c */ /* 0x000fe80000041810 */
[----:B------:R-:W-:Y:S01]  /*8ed0*/  LEA R241, P1, R0, R58, 0x2 ;  /* 0x0000003a00f17211 */ /* 0x000fe200078210ff */
[----:B------:R-:W-:Y:S02]  /*8ee0*/  IMAD.U32 R0, RZ, RZ, UR34 ;  /* 0x00000022ff007e24 */ /* 0x000fe4000f8e00ff */
[----:B------:R-:W-:Y:S01]  /*8ef0*/  IMAD.U32 R42, RZ, RZ, UR30 ;  /* 0x0000001eff2a7e24 */ /* 0x000fe2000f8e00ff */
[-C--:B------:R-:W-:Y:S01]  /*8f00*/  HMMA.16816.F32.BF16 R4, R20, R32.reuse, R4 ;  /* 0x000000201404723c */ /* 0x080fe20000041804 */
[----:B------:R-:W-:Y:S03]  /*8f10*/  IMAD.U32 R38, RZ, RZ, UR28 ;  /* 0x0000001cff267e24 */ /* 0x000fe6000f8e00ff */
[----:B------:R-:W-:Y:S02]  /*8f20*/  IMAD.U32 R36, RZ, RZ, UR27 ;  /* 0x0000001bff247e24 */ /* 0x000fe4000f8e00ff */
[----:B------:R-:W-:Y:S02]  /*8f30*/  IMAD.U32 R58, RZ, RZ, UR25 ;  /* 0x00000019ff3a7e24 */ /* 0x000fe4000f8e00ff */
[C---:B--2---:R-:W-:Y:S07]  /*8f40*/  HMMA.16816.F32.BF16 R8, R44.reuse, R32, R8 ;  /* 0x000000202c08723c */ /* 0x044fee0000041808 */
[----:B------:R-:W-:Y:S01]  /*8f50*/  IMAD.U32 R32, RZ, RZ, UR25 ;  /* 0x00000019ff207e24 */ /* 0x000fe2000f8e00ff */
[-C--:B------:R-:W-:Y:S01]  /*8f60*/  HMMA.16816.F32.BF16 R12, R44, R34.reuse, R12 ;  /* 0x000000222c0c723c */ /* 0x080fe2000004180c */
[----:B------:R-:W-:Y:S06]  /*8f70*/  IMAD.U32 R33, RZ, RZ, UR20 ;  /* 0x00000014ff217e24 */ /* 0x000fec000f8e00ff */
[----:B------:R-:W-:Y:S01]  /*8f80*/  IMAD.U32 R46, RZ, RZ, UR32 ;  /* 0x00000020ff2e7e24 */ /* 0x000fe2000f8e00ff */
[----:B------:R-:W-:Y:S01]  /*8f90*/  HMMA.16816.F32.BF16 R16, R20, R34, R16 ;  /* 0x000000221410723c */ /* 0x000fe20000041810 */
[----:B------:R-:W-:Y:S06]  /*8fa0*/  IMAD.U32 R44, RZ, RZ, UR31 ;  /* 0x0000001fff2c7e24 */ /* 0x000fec000f8e00ff */
[----:B------:R-:W-:Y:S01]  /*8fb0*/  IMAD.U32 R20, RZ, RZ, UR19 ;  /* 0x00000013ff147e24 */ /* 0x000fe2000f8e00ff */
[-C--:B------:R-:W-:Y:S01]  /*8fc0*/  HMMA.16816.F32.BF16 R4, R24, R28.reuse, R4 ;  /* 0x0000001c1804723c */ /* 0x080fe20000041804 */
[----:B------:R-:W-:Y:S03]  /*8fd0*/  IMAD.U32 R22, RZ, RZ, UR33 ;  /* 0x00000021ff167e24 */ /* 0x000fe6000f8e00ff */
[----:B------:R-:W-:Y:S01]  /*8fe0*/  IMAD.U32 R23, RZ, RZ, UR32 ;  /* 0x00000020ff177e24 */ /* 0x000fe2000f8e00ff */
[----:B------:R-:W-:Y:S01]  /*8ff0*/  LEA.HI.X.SX32 R240, R20, R59, 0x2, P1 ;  /* 0x0000003b14f07211 */ /* 0x000fe200008f16ff */
[----:B------:R-:W-:Y:S02]  /*9000*/  IMAD.MOV.U32 R20, RZ, RZ, R241 ;  /* 0x000000ffff147224 */ /* 0x000fe400078e00f1 */
[C---:B-1----:R-:W-:Y:S01]  /*9010*/  HMMA.16816.F32.BF16 R8, R48.reuse, R28, R8 ;  /* 0x0000001c3008723c */ /* 0x042fe20000041808 */
[----:B------:R-:W-:Y:S03]  /*9020*/  IMAD.U32 R34, RZ, RZ, UR26 ;  /* 0x0000001aff227e24 */ /* 0x000fe6000f8e00ff */
[----:B------:R-:W-:Y:S01]  /*9030*/  IMAD.MOV.U32 R21, RZ, RZ, R240 ;  /* 0x000000ffff157224 */ /* 0x000fe200078e00f0 */
[-C--:B------:R-:W-:Y:S01]  /*9040*/  LEA R46, P5, R46, R20.reuse, 0x2 ;  /* 0x000000142e2e7211 */ /* 0x080fe200078a10ff */
[----:B------:R-:W-:Y:S01]  /*9050*/  IMAD.U32 R35, RZ, RZ, UR27 ;  /* 0x0000001bff237e24 */ /* 0x000fe2000f8e00ff */
[-C--:B------:R-:W-:Y:S01]  /*9060*/  LEA R44, P4, R44, R20.reuse, 0x2 ;  /* 0x000000142c2c7211 */ /* 0x080fe200078810ff */
[-C--:B------:R-:W-:Y:S01]  /*9070*/  HMMA.16816.F32.BF16 R12, R48, R30.reuse, R12 ;  /* 0x0000001e300c723c */ /* 0x080fe2000004180c */
[----:B------:R-:W-:Y:S03]  /*9080*/  IMAD.U32 R59, RZ, RZ, UR26 ;  /* 0x0000001aff3b7e24 */ /* 0x000fe6000f8e00ff */
[-C--:B------:R-:W-:Y:S01]  /*9090*/  LEA.HI.X.SX32 R47, R23, R21.reuse, 0x2, P5 ;  /* 0x00000015172f7211 */ /* 0x080fe200028f16ff */
[----:B------:R-:W-:Y:S01]  /*90a0*/  IMAD.U32 R28, RZ, RZ, UR23 ;  /* 0x00000017ff1c7e24 */ /* 0x000fe2000f8e00ff */
[-C--:B------:R-:W-:Y:S01]  /*90b0*/  LEA R42, P3, R42, R20.reuse, 0x2 ;  /* 0x000000142a2a7211 */ /* 0x080fe200078610ff */
        /* <DEDUP_REMOVED lines=11> */
[----:B------:R-:W-:Y:S01]  /*9170*/  RED.E.ADD.F32.FTZ.RN.STRONG.GPU [R50.64], R5 ;  /* 0x000000053200798e */ /* 0x000fe2000c10e786 */
[-C--:B------:R-:W-:Y:S01]  /*9180*/  LEA.HI.X.SX32 R45, R24, R21.reuse, 0x2, P4 ;  /* 0x00000015182d7211 */ /* 0x080fe200020f16ff */
[----:B------:R-:W-:Y:S01]  /*9190*/  IMAD.U32 R27, RZ, RZ, UR29 ;  /* 0x0000001dff1b7e24 */ /* 0x000fe2000f8e00ff */
[-C--:B------:R-:W-:Y:S01]  /*91a0*/  LEA R40, P2, R40, R20.reuse, 0x2 ;  /* 0x0000001428287211 */ /* 0x080fe200078410ff */
        /* <DEDUP_REMOVED lines=13> */
[-C--:B------:R-:W-:Y:S02]  /*9280*/  LEA.HI.X.SX32 R37, R35, R21.reuse, 0x2, P0 ;  /* 0x0000001523257211 */ /* 0x080fe400000f16ff */
[-C--:B------:R-:W-:Y:S01]  /*9290*/  LEA R32, P5, R32, R20.reuse, 0x2 ;  /* 0x0000001420207211 */ /* 0x080fe200078a10ff */
[----:B------:R-:W-:Y:S01]  /*92a0*/  RED.E.ADD.F32.FTZ.RN.STRONG.GPU [R40.64], R10 ;  /* 0x0000000a2800798e */ /* 0x000fe2000c10e786 */
[-C--:B------:R-:W-:Y:S02]  /*92b0*/  LEA.HI.X.SX32 R35, R59, R21.reuse, 0x2, P6 ;  /* 0x000000153b237211 */ /* 0x080fe400030f16ff */
[-C--:B------:R-:W-:Y:S01]  /*92c0*/  LEA R30, P4, R30, R20.reuse, 0x2 ;  /* 0x000000141e1e7211 */ /* 0x080fe200078810ff */
        /* <DEDUP_REMOVED lines=8> */
[----:B------:R-:W-:Y:S01]  /*9350*/  LEA R24, P1, R29, R20, 0x2 ;  /* 0x000000141d187211 */ /* 0x000fe200078210ff */
[----:B------:R-:W-:Y:S01]  /*9360*/  RED.E.ADD.F32.FTZ.RN.STRONG.GPU [R32.64], R18 ;  /* 0x000000122000798e */ /* 0x000fe2000c10e786 */
[-C--:B------:R-:W-:Y:S02]  /*9370*/  LEA.HI.X.SX32 R29, R56, R21.reuse, 0x2, P3 ;  /* 0x00000015381d7211 */ /* 0x080fe400018f16ff */
[-C--:B------:R-:W-:Y:S01]  /*9380*/  LEA.HI.X.SX32 R27, R55, R21.reuse, 0x2, P2 ;  /* 0x00000015371b7211 */ /* 0x080fe200010f16ff */
[----:B------:R-:W-:Y:S01]  /*9390*/  RED.E.ADD.F32.FTZ.RN.STRONG.GPU [R30.64], R19 ;  /* 0x000000131e00798e */ /* 0x000fe2000c10e786 */
[-C--:B------:R-:W-:Y:S02]  /*93a0*/  LEA.HI.X.SX32 R25, R53, R21.reuse, 0x2, P1 ;  /* 0x0000001535197211 */ /* 0x080fe400008f16ff */
[----:B------:R-:W-:Y:S01]  /*93b0*/  LEA.HI.X.SX32 R23, R52, R21, 0x2, P0 ;  /* 0x0000001534177211 */ /* 0x000fe200000f16ff */
[----:B------:R-:W-:Y:S01]  /*93c0*/  RED.E.ADD.F32.FTZ.RN.STRONG.GPU [R28.64], R12 ;  /* 0x0000000c1c00798e */ /* 0x000fe2000c10e786 */
[----:B------:R-:W-:Y:S01]  /*93d0*/  PLOP3.LUT P1, PT, PT, PT, UP0, 0x80, 0x0 ;  /* 0x000000000000781c */ /* 0x000fe20003f2f008 */
[----:B------:R-:W-:Y:S01]  /*93e0*/  @UP2 UIADD3 UR16, UP0, UR16, -0x200, URZ ;  /* 0xfffffe0010102890 */ /* 0x000fe2000ff1e03f */
[----:B------:R-:W-:Y:S01]  /*93f0*/  PLOP3.LUT P0, PT, PT, PT, UP1, 0x80, 0x0 ;  /* 0x000000000000781c */ /* 0x000fe20003f0f018 */
[----:B------:R-:W-:Y:S01]  /*9400*/  LDSM.16.MT88.4 R4, [R2+0x8000] ;  /* 0x008000000204783b */ /* 0x000fe20000004200 */
[C---:B------:R-:W-:Y:S01]  /*9410*/  IADD3 R0, R3.reuse, -0x2000, RZ ;  /* 0xffffe00003007810 */ /* 0x040fe20007ffe0ff */
[----:B------:R-:W-:Y:S02]  /*9420*/  @UP2 UIADD3.X UR13, UR13, -0x1, URZ, UP0, !UPT ;  /* 0xffffffff0d0d2890 */ /* 0x000fe400087fe43f */
[----:B------:R-:W1:Y:S04]  /*9430*/  LDSM.16.MT88.4 R8, [R3] ;  /* 0x000000000308783b */ /* 0x000e680000004200 */
[----:B------:R-:W-:Y:S02]  /*9440*/  RED.E.ADD.F32.FTZ.RN.STRONG.GPU [R26.64], R13 ;  /* 0x0000000d1a00798e */ /* 0x000fe4000c10e786 */
[----:B------:R-:W-:Y:S02]  /*9450*/  @P1 IADD3 R0, R3, 0x2000, RZ ;  /* 0x0000200003001810 */ /* 0x000fe40007ffe0ff */
[----:B------:R-:W-:Y:S04]  /*9460*/  RED.E.ADD.F32.FTZ.RN.STRONG.GPU [R24.64], R14 ;  /* 0x0000000e1800798e */ /* 0x000fe8000c10e786 */
[----:B------:R-:W-:Y:S04]  /*9470*/  RED.E.ADD.F32.FTZ.RN.STRONG.GPU [R22.64], R15 ;  /* 0x0000000f1600798e */ /* 0x000fe8000c10e786 */
        /* <DEDUP_REMOVED lines=60> */
[----:B------:R-:W-:Y:S01]  /*9840*/  UISETP.NE.AND UP0, UPT, UR40, -0x1, UPT ;  /* 0xffffffff2800788c */ /* 0x000fe2000bf05270 */
[----:B------:R-:W-:Y:S01]  /*9850*/  FMUL.FTZ R17, R85, c[0x0][0x2e0] ;  /* 0x0000b80055117a20 */ /* 0x000fe20000410000 */
[----:B------:R-:W-:Y:S01]  /*9860*/  ULDC.64 UR14, c[0x0][0x3a0] ;  /* 0x0000e800000e7ab9 */ /* 0x000fe20000000a00 */
[----:B------:R-:W-:-:S02]  /*9870*/  FMUL.FTZ R86, R86, c[0x0][0x2e0] ;  /* 0x0000b80056567a20 */ /* 0x000fc40000410000 */
[----:B------:R-:W-:Y:S01]  /*9880*/  FMUL.FTZ R16, R87, c[0x0][0x2e0] ;  /* 0x0000b80057107a20 */ /* 0x000fe20000410000 */
[----:B------:R-:W-:Y:S01]  /*9890*/  F2FP.BF16.PACK_AB R17, R17, R84 ;  /* 0x000000541111723e */ /* 0x000fe200000010ff */
[----:B------:R-:W-:Y:S01]  /*98a0*/  BAR.SYNC.DEFER_BLOCKING 0x0 ;  /* 0x0000000000007b1d */ /* 0x000fe20000010000 */
[----:B------:R-:W-:Y:S01]  /*98b0*/  FMUL.FTZ R96, R96, c[0x0][0x2e0] ;  /* 0x0000b80060607a20 */ /* 0x000fe20000410000 */
[----:B------:R-:W-:Y:S01]  /*98c0*/  PLOP3.LUT P0, PT, PT, PT, UP0, 0x80, 0x0 ;  /* 0x000000000000781c */ /* 0x000fe20003f0f008 */
[----:B------:R-:W-:Y:S01]  /*98d0*/  FMUL.FTZ R13, R97, c[0x0][0x2e0] ;  /* 0x0000b800610d7a20 */ /* 0x000fe20000410000 */
[----:B------:R-:W-:Y:S01]  /*98e0*/  F2FP.BF16.PACK_AB R16, R16, R86 ;  /* 0x000000561010723e */ /* 0x000fe200000010ff */
[----:B------:R-:W-:Y:S01]  /*98f0*/  FMUL.FTZ R98, R98, c[0x0][0x2e0] ;  /* 0x0000b80062627a20 */ /* 0x000fe20000410000 */
[----:B------:R-:W-:Y:S01]  /*9900*/  @UP0 UIADD3 UR8, UR35, UR40, URZ ;  /* 0x0000002823080290 */ /* 0x000fe2000fffe03f */
[----:B------:R-:W-:Y:S01]  /*9910*/  FMUL.FTZ R12, R99, c[0x0][0x2e0] ;  /* 0x0000b800630c7a20 */ /* 0x000fe20000410000 */
[----:B------:R-:W-:Y:S01]  /*9920*/  F2FP.BF16.PACK_AB R13, R13, R96 ;  /* 0x000000600d0d723e */ /* 0x000fe200000010ff */
[----:B------:R-:W-:Y:S01]  /*9930*/  FMUL.FTZ R88, R88, c[0x0][0x2e0] ;  /* 0x0000b80058587a20 */ /* 0x000fe20000410000 */
[----:B------:R-:W-:Y:S01]  /*9940*/  @UP0 UIMAD.WIDE.U32 UR4, UR8, UR14, URZ ;  /* 0x0000000e080402a5 */ /* 0x000fe2000f8e003f */
[----:B------:R-:W-:Y:S01]  /*9950*/  FMUL.FTZ R15, R89, c[0x0][0x2e0] ;  /* 0x0000b800590f7a20 */ /* 0x000fe20000410000 */
[----:B------:R-:W-:Y:S01]  /*9960*/  F2FP.BF16.PACK_AB R12, R12, R98 ;  /* 0x000000620c0c723e */ /* 0x000fe200000010ff */
[----:B------:R-:W-:Y:S01]  /*9970*/  FMUL.FTZ R90, R90, c[0x0][0x2e0] ;  /* 0x0000b8005a5a7a20 */ /* 0x000fe20000410000 */
[----:B------:R-:W-:Y:S01]  /*9980*/  @UP0 UIMAD UR16, UR8, UR15, UR5 ;  /* 0x0000000f081002a4 */ /* 0x000fe2000f8e0205 */
[----:B------:R-:W-:Y:S01]  /*9990*/  FMUL.FTZ R14, R91, c[0x0][0x2e0] ;  /* 0x0000b8005b0e7a20 */ /* 0x000fe20000410000 */
[----:B------:R-:W-:Y:S01]  /*99a0*/  F2FP.BF16.PACK_AB R15, R15, R88 ;  /* 0x000000580f0f723e */ /* 0x000fe200000010ff */
[----:B------:R-:W-:Y:S01]  /*99b0*/  FMUL.FTZ R92, R92, c[0x0][0x2e0] ;  /* 0x0000b8005c5c7a20 */ /* 0x000fe20000410000 */
[----:B------:R-:W-:Y:S01]  /*99c0*/  @UP0 UMOV UR13, UR4 ;  /* 0x00000004000d0c82 */ /* 0x000fe20008000000 */
[----:B------:R-:W-:Y:S01]  /*99d0*/  FMUL.FTZ R11, R93, c[0x0][0x2e0] ;  /* 0x0000b8005d0b7a20 */ /* 0x000fe20000410000 */
[----:B------:R-:W-:Y:S01]  /*99e0*/  F2FP.BF16.PACK_AB R14, R14, R90 ;  /* 0x0000005a0e0e723e */ /* 0x000fe200000010ff */
[----:B------:R-:W-:-:S02]  /*99f0*/  FMUL.FTZ R94, R94, c[0x0][0x2e0] ;  /* 0x0000b8005e5e7a20 */ /* 0x000fc40000410000 */
[----:B------:R-:W-:Y:S01]  /*9a00*/  FMUL.FTZ R10, R95, c[0x0][0x2e0] ;  /* 0x0000b8005f0a7a20 */ /* 0x000fe20000410000 */
[----:B------:R-:W-:Y:S01]  /*9a10*/  F2FP.BF16.PACK_AB R11, R11, R92 ;  /* 0x0000005c0b0b723e */ /* 0x000fe200000010ff */
[----:B------:R-:W-:Y:S02]  /*9a20*/  FMUL.FTZ R68, R68, c[0x0][0x2dc] ;  /* 0x0000b70044447a20 */ /* 0x000fe40000410000 */
[----:B------:R-:W-:Y:S01]  /*9a30*/  FMUL.FTZ R9, R69, c[0x0][0x2dc] ;  /* 0x0000b70045097a20 */ /* 0x000fe20000410000 */
[----:B------:R-:W-:Y:S01]  /*9a40*/  F2FP.BF16.PACK_AB R10, R10, R94 ;  /* 0x0000005e0a0a723e */ /* 0x000fe200000010ff */
[----:B------:R-:W-:Y:S02]  /*9a50*/  FMUL.FTZ R70, R70, c[0x0][0x2dc] ;  /* 0x0000b70046467a20 */ /* 0x000fe40000410000 */
        /* <DEDUP_REMOVED lines=19> */
[----:B------:R-:W-:-:S04]  /*9b90*/  F2FP.BF16.PACK_AB R3, R3, R76 ;  /* 0x0000004c0303723e */ /* 0x000fc800000010ff */
[----:B------:R-:W-:Y:S01]  /*9ba0*/  F2FP.BF16.PACK_AB R0, R0, R78 ;  /* 0x0000004e0000723e */ /* 0x000fe200000010ff */
        /* <DEDUP_REMOVED lines=21> */
[----:B------:R-:W-:-:S03]  /*9d00*/  UIMAD UR11, UR35, UR5, UR8 ;  /* 0x00000005230b72a4 */ /* 0x000fc6000f8e0208 */
[----:B------:R-:W-:Y:S02]  /*9d10*/  ULDC.64 UR8, c[0x0][0x388] ;  /* 0x0000e20000087ab9 */ /* 0x000fe40000000a00 */
[----:B------:R-:W-:-:S04]  /*9d20*/  UIMAD UR5, UR13, UR8, URZ ;  /* 0x000000080d0572a4 */ /* 0x000fc8000f8e023f */
[----:B------:R-:W-:Y:S02]  /*9d30*/  UIMAD UR9, UR49, UR9, UR5 ;  /* 0x00000009310972a4 */ /* 0x000fe4000f8e0205 */
[----:B------:R-:W-:-:S04]  /*9d40*/  UIMAD.WIDE.U32 UR4, UR35, UR4, URZ ;  /* 0x00000004230472a5 */ /* 0x000fc8000f8e003f */
[----:B------:R-:W-:-:S04]  /*9d50*/  UIADD3 UR5, UR5, UR11, URZ ;  /* 0x0000000b05057290 */ /* 0x000fc8000fffe03f */
[----:B------:R-:W-:-:S04]  /*9d60*/  UIMAD.WIDE.U32 UR4, UR49, UR8, UR4 ;  /* 0x00000008310472a5 */ /* 0x000fc8000f8e0004 */
[----:B------:R-:W-:-:S03]  /*9d70*/  UIADD3 UR16, UR5, UR9, URZ ;  /* 0x0000000905107290 */ /* 0x000fc6000fffe03f */
[----:B------:R-:W-:Y:S02]  /*9d80*/  UMOV UR13, UR4 ;  /* 0x00000004000d7c82 */ /* 0x000fe40008000000 */
.L_x_173:
        /* <DEDUP_REMOVED lines=18> */
.L_x_174:
        /* <DEDUP_REMOVED lines=14> */
[----:B------:R-:W-:-:S03]  /*9f90*/  UIMAD UR11, UR4, UR15, UR11 ;  /* 0x0000000f040b72a4 */ /* 0x000fc6000f8e020b */
[----:B------:R-:W-:Y:S01]  /*9fa0*/  ULDC.64 UR14, c[0x0][0x3b8] ;  /* 0x0000ee00000e7ab9 */ /* 0x000fe20000000a00 */
[----:B------:R-:W-:Y:S02]  /*9fb0*/  IADD3 R6, P0, R6, UR13, RZ ;  /* 0x0000000d06067c10 */ /* 0x000fe4000ff1e0ff */
[----:B------:R-:W-:Y:S01]  /*9fc0*/  IMAD.U32 R0, RZ, RZ, UR11 ;  /* 0x0000000bff007e24 */ /* 0x000fe2000f8e00ff */
[----:B------:R-:W-:Y:S01]  /*9fd0*/  UIMAD UR11, UR17, UR14, URZ ;  /* 0x0000000e110b72a4 */ /* 0x000fe2000f8e023f */
[----:B------:R2:W3:Y:S03]  /*9fe0*/  LDS.128 R16, [R54+0x7000] ;  /* 0x0070000036107984 */ /* 0x0004e60000000c00 */
        /* <DEDUP_REMOVED lines=23> */
.L_x_176:
[----:B--2---:R-:W-:Y:S05]  /*a160*/  BSYNC B0 ;  /* 0x0000000000007941 */ /* 0x004fea0003800000 */
.L_x_175:
        /* <DEDUP_REMOVED lines=14> */
.L_x_178:
[----:B------:R-:W-:Y:S05]  /*a250*/  BSYNC B0 ;  /* 0x0000000000007941 */ /* 0x000fea0003800000 */
.L_x_177:
        /* <DEDUP_REMOVED lines=25> */
.L_x_180:
[----:B------:R-:W-:Y:S05]  /*a3f0*/  BSYNC B0 ;  /* 0x0000000000007941 */ /* 0x000fea0003800000 */
.L_x_179:
        /* <DEDUP_REMOVED lines=11> */
.L_x_153:
[----:B------:R-:W-:Y:S05]  /*a4b0*/  BSYNC B1 ;  /* 0x0000000000017941 */ /* 0x000fea0003800000 */
.L_x_139:
        /* <DEDUP_REMOVED lines=11> */
.L_x_181:
[----:B------:R-:W-:Y:S05]  /*a570*/  EXIT ;  /* 0x000000000000794d */ /* 0x000fea0003800000 */
.L_x_183:
        /* <DEDUP_REMOVED lines=16> */
.L_x_689:


//--------------------- .text._ZN5flash44flash_bwd_dq_dk_dv_loop_seqk_parallel_kernelI23Flash_bwd_kernel_traitsILi32ELi128ELi128ELi8ELi4ELi4ELi4ELb1ELb0EN7cutlass10bfloat16_tE19Flash_kernel_traitsILi32ELi128ELi128ELi8ES3_EELb0ELb1ELb0ELb0ELb0ELb0ELb1EEEvNS_16Flash_bwd_paramsE --------------------------
	.section	.text._ZN5flash44flash_bwd_dq_dk_dv_loop_seqk_parallel_kernelI23Flash_bwd_kernel_traitsILi32ELi128ELi128ELi8ELi4ELi4ELi4ELb1ELb0EN7cutlass10bfloat16_tE19Flash_kernel_traitsILi32ELi128ELi128ELi8ES3_EELb0ELb1ELb0ELb0ELb0ELb0ELb1EEEvNS_16Flash_bwd_paramsE,"ax",@progbits
	.sectioninfo	@"SHI_REGISTERS=255"
	.align	128
        .global         _ZN5flash44flash_bwd_dq_dk_dv_loop_seqk_parallel_kernelI23Flash_bwd_kernel_traitsILi32ELi128ELi128ELi8ELi4ELi4ELi4ELb1ELb0EN7cutlass10bfloat16_tE19Flash_kernel_traitsILi32ELi128ELi128ELi8ES3_EELb0ELb1ELb0ELb0ELb0ELb0ELb1EEEvNS_16Flash_bwd_paramsE
        .type           _ZN5flash44flash_bwd_dq_dk_dv_loop_seqk_parallel_kernelI23Flash_bwd_kernel_traitsILi32ELi128ELi128ELi8ELi4ELi4ELi4ELb1ELb0EN7cutlass10bfloat16_tE19Flash_kernel_traitsILi32ELi128ELi128ELi8ES3_EELb0ELb1ELb0ELb0ELb0ELb0ELb1EEEvNS_16Flash_bwd_paramsE,@function
        .size           _ZN5flash44flash_bwd_dq_dk_dv_loop_seqk_parallel_kernelI23Flash_bwd_kernel_traitsILi32ELi128ELi128ELi8ELi4ELi4ELi4ELb1ELb0EN7cutlass10bfloat16_tE19Flash_kernel_traitsILi32ELi128ELi128ELi8ES3_EELb0ELb1ELb0ELb0ELb0ELb0ELb1EEEvNS_16Flash_bwd_paramsE,(.L_x_690 - _ZN5flash44flash_bwd_dq_dk_dv_loop_seqk_parallel_kernelI23Flash_bwd_kernel_traitsILi32ELi128ELi128ELi8ELi4ELi4ELi4ELb1ELb0EN7cutlass10bfloat16_tE19Flash_kernel_traitsILi32ELi128ELi128ELi8ES3_EELb0ELb1ELb0ELb0ELb0ELb0ELb1EEEvNS_16Flash_bwd_paramsE)
        .other          _ZN5flash44flash_bwd_dq_dk_dv_loop_seqk_parallel_kernelI23Flash_bwd_kernel_traitsILi32ELi128ELi128ELi8ELi4ELi4ELi4ELb1ELb0EN7cutlass10bfloat16_tE19Flash_kernel_traitsILi32ELi128ELi128ELi8ES3_EELb0ELb1ELb0ELb0ELb0ELb0ELb1EEEvNS_16Flash_bwd_paramsE,@"STO_CUDA_ENTRY STV_DEFAULT"
_ZN5flash44flash_bwd_dq_dk_dv_loop_seqk_parallel_kernelI23Flash_bwd_kernel_traitsILi32ELi128ELi128ELi8ELi4ELi4ELi4ELb1ELb0EN7cutlass10bfloat16_tE19Flash_kernel_traitsILi32ELi128ELi128ELi8ES3_EELb0ELb1ELb0ELb0ELb0ELb0ELb1EEEvNS_16Flash_bwd_paramsE:
.text._ZN5flash44flash_bwd_dq_dk_dv_loop_seqk_parallel_kernelI23Flash_bwd_kernel_traitsILi32ELi128ELi128ELi8ELi4ELi4ELi4ELb1ELb0EN7cutlass10bfloat16_tE19Flash_kernel_traitsILi32ELi128ELi128ELi8ES3_EELb0ELb1ELb0ELb0ELb0ELb0ELb1EEEvNS_16Flash_bwd_paramsE:
        /* <DEDUP_REMOVED lines=88> */
[C---:B------:R-:W-:Y:S01]  /*0580*/  IMAD.SHL.U32 R244, R8.reuse, 0x8, RZ ;  /* 0x0000000808f47824 */ /* 0x040fe200078e00ff */
[----:B------:R-:W-:Y:S01]  /*0590*/  LOP3.LUT R2, R9, 0xfffffff0, RZ, 0xc0, !PT ;  /* 0xfffffff009027812 */ /* 0x000fe200078ec0ff */
[----:B------:R-:W-:Y:S01]  /*05a0*/  IMAD.SHL.U32 R8, R8, 0x2, RZ ;  /* 0x0000000208087824 */ /* 0x000fe200078e00ff */
[----:B------:R-:W-:Y:S01]  /*05b0*/  LOP3.LUT R3, R10, 0x3fffffe, RZ, 0xc0, !PT ;  /* 0x03fffffe0a037812 */ /* 0x000fe200078ec0ff */
[----:B------:R-:W-:Y:S01]  /*05c0*/  USHF.L.U32 UR24, UR14, 0x6, URZ ;  /* 0x000000060e187899 */ /* 0x000fe2000800063f */
[----:B------:R-:W-:Y:S01]  /*05d0*/  SHF.R.U32.HI R6, RZ, 0x3, R0 ;  /* 0x00000003ff067819 */ /* 0x000fe20000011600 */
[----:B------:R-:W-:Y:S01]  /*05e0*/  IMAD R17, R11, 0x2000, R8 ;  /* 0x000020000b117824 */ /* 0x000fe200078e0208 */
        /* <DEDUP_REMOVED lines=14> */
[----:B------:R-:W-:Y:S01]  /*06d0*/  LEA.HI R12, R4, R4, RZ, 0x1 ;  /* 0x00000004040c7211 */ /* 0x000fe200078f08ff */
[----:B------:R-:W-:Y:S01]  /*06e0*/  UIMAD UR4, UR4, UR18, URZ ;  /* 0x00000012040472a4 */ /* 0x000fe2000f8e023f */
[----:B------:R-:W-:Y:S01]  /*06f0*/  LOP3.LUT R5, R9, 0xfffffff8, RZ, 0xc0, !PT ;  /* 0xfffffff809057812 */ /* 0x000fe200078ec0ff */
[----:B------:R2:W-:Y:S01]  /*0700*/  STL [R1+0x20], R3 ;  /* 0x0000200301007387 */ /* 0x0005e20000100800 */
[----:B------:R-:W-:Y:S01]  /*0710*/  SEL R177, R157, 0xffffffe0, !P5 ;  /* 0xffffffe09db17807 */ /* 0x000fe20006800000 */
[----:B------:R-:W-:-:S02]  /*0720*/  UIMAD UR23, UR14, 0x48, URZ ;  /* 0x000000480e1778a4 */ /* 0x000fc4000f8e023f */
[----:B------:R-:W-:Y:S01]  /*0730*/  IMAD.IADD R16, R0, 0x1, -R5 ;  /* 0x0000000100107824 */ /* 0x000fe200078e0a05 */
[----:B------:R-:W-:Y:S02]  /*0740*/  UIMAD UR22, UR14, 0x50, URZ ;  /* 0x000000500e1678a4 */ /* 0x000fe4000f8e023f */
[----:B------:R-:W-:Y:S02]  /*0750*/  UIMAD UR21, UR14, 0x58, URZ ;  /* 0x000000580e1578a4 */ /* 0x000fe4000f8e023f */
[----:B------:R-:W-:Y:S02]  /*0760*/  UIMAD UR18, UR14, 0x70, URZ ;  /* 0x000000700e1278a4 */ /* 0x000fe4000f8e023f */
[----:B------:R-:W-:Y:S01]  /*0770*/  UMOV UR59, 0xffffe000 ;  /* 0xffffe000003b7882 */ /* 0x000fe20000000000 */
        /* <DEDUP_REMOVED lines=11> */
[----:B------:R-:W-:Y:S01]  /*0830*/  IMAD.U32 R0, RZ, RZ, UR19 ;  /* 0x00000013ff007e24 */ /* 0x000fe2000f8e00ff */
[----:B------:R-:W-:Y:S01]  /*0840*/  LOP3.LUT R7, R2, 0x1c0, RZ, 0xc0, !PT ;  /* 0x000001c002077812 */ /* 0x000fe200078ec0ff */
[----:B------:R-:W-:Y:S01]  /*0850*/  IMAD.U32 R3, RZ, RZ, UR14 ;  /* 0x0000000eff037e24 */ /* 0x000fe2000f8e00ff */
[----:B------:R-:W-:-:S02]  /*0860*/  LOP3.LUT R2, R12, 0x3fffffe, RZ, 0xc0, !PT ;  /* 0x03fffffe0c027812 */ /* 0x000fc400078ec0ff */
[----:B------:R1:W-:Y:S04]  /*0870*/  STL [R1+0x38], R0 ;  /* 0x0000380001007387 */ /* 0x0003e80000100800 */
        /* <DEDUP_REMOVED lines=9> */
[----:B-1----:R-:W-:Y:S01]  /*0910*/  SHF.R.S32.HI R0, RZ, 0x1, R10 ;  /* 0x00000001ff007819 */ /* 0x002fe2000001140a */
[----:B------:R-:W-:Y:S01]  /*0920*/  IMAD.IADD R10, R4, 0x1, -R2 ;  /* 0x00000001040a7824 */ /* 0x000fe200078e0a02 */
[----:B------:R-:W-:Y:S01]  /*0930*/  SHF.R.S32.HI R4, RZ, 0x3, R9 ;  /* 0x00000003ff047819 */ /* 0x000fe20000011409 */
[----:B------:R-:W-:Y:S01]  /*0940*/  IMAD.SHL.U32 R2, R162, 0x400, RZ ;  /* 0x00000400a2027824 */ /* 0x000fe200078e00ff */
[C---:B------:R-:W-:Y:S01]  /*0950*/  LOP3.LUT P0, RZ, R0.reuse, 0x2, RZ, 0xc0, !PT ;  /* 0x0000000200ff7812 */ /* 0x040fe2000780c0ff */
[----:B------:R-:W-:Y:S02]  /*0960*/  IMAD.SHL.U32 R6, R0, 0x40, RZ ;  /* 0x0000004000067824 */ /* 0x000fe400078e00ff */
[----:B------:R-:W-:Y:S01]  /*0970*/  IMAD.SHL.U32 R0, R162, 0x10, RZ ;  /* 0x00000010a2007824 */ /* 0x000fe200078e00ff */
[----:B------:R-:W-:Y:S01]  /*0980*/  IADD3 R17, R3, R17, R2 ;  /* 0x0000001103117210 */ /* 0x000fe20007ffe002 */
[C---:B------:R-:W-:Y:S01]  /*0990*/  IMAD R14, R4.reuse, 0x8, R14 ;  /* 0x00000008040e7824 */ /* 0x040fe200078e020e */
[----:B------:R-:W-:Y:S01]  /*09a0*/  SEL R149, R157, 0xffffffe0, !P0 ;  /* 0xffffffe09d957807 */ /* 0x000fe20004000000 */
[----:B------:R-:W-:Y:S01]  /*09b0*/  IMAD R151, R4, 0x200, R2 ;  /* 0x0000020004977824 */ /* 0x000fe200078e0202 */
[----:B------:R-:W-:Y:S01]  /*09c0*/  LEA.HI.SX32 R18, R18, R0, 0x1e ;  /* 0x0000000012127211 */ /* 0x000fe200078ff2ff */
[----:B------:R-:W-:Y:S01]  /*09d0*/  IMAD.SHL.U32 R182, R17, 0x2, RZ ;  /* 0x0000000211b67824 */ /* 0x000fe200078e00ff */
[----:B------:R-:W-:-:S02]  /*09e0*/  LOP3.LUT R5, R7, 0x30, R0, 0xf8, !PT ;  /* 0x0000003007057812 */ /* 0x000fc400078ef800 */
[----:B------:R-:W-:Y:S01]  /*09f0*/  LOP3.LUT R0, R6, 0xc0, RZ, 0xc0, !PT ;  /* 0x000000c006007812 */ /* 0x000fe200078ec0ff */
[----:B------:R-:W-:Y:S01]  /*0a00*/  STL [R1+0x2c], R18 ;  /* 0x00002c1201007387 */ /* 0x000fe20000100800 */
[--C-:B------:R-:W-:Y:S01]  /*0a10*/  LOP3.LUT R3, R5, 0x8, R20.reuse, 0xf8, !PT ;  /* 0x0000000805037812 */ /* 0x100fe200078ef814 */
[----:B------:R-:W-:Y:S01]  /*0a20*/  IMAD.U32 R5, RZ, RZ, UR8 ;  /* 0x00000008ff057e24 */ /* 0x000fe2000f8e00ff */
[----:B------:R-:W-:Y:S01]  /*0a30*/  LOP3.LUT R4, R0, 0x8, R20, 0xf8, !PT ;  /* 0x0000000800047812 */ /* 0x000fe200078ef814 */
[----:B------:R-:W-:Y:S01]  /*0a40*/  USHF.R.S32.HI UR8, URZ, 0x1f, UR49 ;  /* 0x0000001f3f087899 */ /* 0x000fe20008011431 */
[----:B------:R-:W-:Y:S01]  /*0a50*/  SHF.R.U32.HI R2, RZ, 0x3, R0 ;  /* 0x00000003ff027819 */ /* 0x000fe20000011600 */
[----:B------:R-:W-:Y:S01]  /*0a60*/  IMAD.U32 R6, RZ, RZ, UR12 ;  /* 0x0000000cff067e24 */ /* 0x000fe2000f8e00ff */
[----:B------:R-:W-:Y:S01]  /*0a70*/  SHF.R.U32.HI R0, RZ, 0x3, R7 ;  /* 0x00000003ff007819 */ /* 0x000fe20000011607 */
[----:B------:R-:W-:Y:S01]  /*0a80*/  IMAD.U32 R7, RZ, RZ, UR13 ;  /* 0x0000000dff077e24 */ /* 0x000fe2000f8e00ff */
        /* <DEDUP_REMOVED lines=13> */
[----:B------:R-:W-:Y:S01]  /*0b60*/  IADD3 R175, R182, 0x40, RZ ;  /* 0x00000040b6af7810 */ /* 0x000fe20007ffe0ff */
[----:B------:R-:W-:Y:S01]  /*0b70*/  @!UP5 UIMAD UR8, UR8, UR16, URZ ;  /* 0x000000100808d2a4 */ /* 0x000fe2000f8e023f */
[----:B------:R-:W-:Y:S01]  /*0b80*/  SHF.L.U64.HI R2, R0, 0x2, R2 ;  /* 0x0000000200027819 */ /* 0x000fe20000010202 */
[----:B------:R-:W-:Y:S01]  /*0b90*/  IMAD.U32 R0, RZ, RZ, UR5 ;  /* 0x00000005ff007e24 */ /* 0x000fe2000f8e00ff */
[----:B------:R-:W-:Y:S01]  /*0ba0*/  UIMAD UR5, UR55, UR12, URZ ;  /* 0x0000000c370572a4 */ /* 0x000fe2000f8e023f */
[----:B------:R-:W-:Y:S01]  /*0bb0*/  IMAD.U32 R3, RZ, RZ, UR9 ;  /* 0x00000009ff037e24 */ /* 0x000fe2000f8e00ff */
[C---:B------:R-:W-:Y:S01]  /*0bc0*/  @P4 IADD3 R175, R182.reuse, -0x40, RZ ;  /* 0xffffffc0b6af4810 */ /* 0x040fe20007ffe0ff */
[----:B------:R-:W-:Y:S01]  /*0bd0*/  IMAD.IADD R180, R182, 0x1, R176 ;  /* 0x00000001b6b47824 */ /* 0x000fe200078e02b0 */
[----:B------:R-:W-:Y:S01]  /*0be0*/  UIMAD UR17, UR14, 0x78, URZ ;  /* 0x000000780e1178a4 */ /* 0x000fe2000f8e023f */
[----:B------:R-:W-:Y:S01]  /*0bf0*/  IMAD R149, R150, 0x2, R149 ;  /* 0x0000000296957824 */ /* 0x000fe200078e0295 */
[----:B------:R1:W-:Y:S01]  /*0c00*/  STL [R1+0x5c], R3 ;  /* 0x00005c0301007387 */ /* 0x0003e20000100800 */
[----:B------:R-:W-:-:S02]  /*0c10*/  IMAD.IADD R176, R176, 0x1, R175 ;  /* 0x00000001b0b07824 */ /* 0x000fc400078e02af */
        /* <DEDUP_REMOVED lines=74> */
.L_x_228:
        /* <DEDUP_REMOVED lines=33> */
[----:B-1----:R-:W5:Y:S01]  /*12d0*/  @P2 LDG.E R6, [R6.64+0x4] ;  /* 0x0000042206062981 */ /* 0x002f62000c1e1900 */
        /* <DEDUP_REMOVED lines=20> */
.L_x_184:
        /* <DEDUP_REMOVED lines=59> */
.L_x_186:
        /* <DEDUP_REMOVED lines=18> */
.L_x_187:
        /* <DEDUP_REMOVED lines=84> */
.L_x_188:
[----:B------:R-:W2:Y:S02]  /*1e30*/  LDL R0, [R1+0x58] ;  /* 0x0000580001007983 */ /* 0x000ea40000100800 */
[----:B--2---:R1:W2:Y:S01]  /*1e40*/  R2UR UR4, R0 ;  /* 0x00000000000473c2 */ /* 0x0042a200000e0000 */
[----:B------:R-:W-:-:S07]  /*1e50*/  DEPBAR.LE SB1, 0x0, {2} ;  /* 0x000090040000791a */ /* 0x000fce0000000000 */
.L_x_189:
        /* <DEDUP_REMOVED lines=110> */
.L_x_191:
        /* <DEDUP_REMOVED lines=18> */
.L_x_192:
        /* <DEDUP_REMOVED lines=29> */
.L_x_194:
[----:B------:R-:W-:Y:S05]  /*2830*/  BSYNC B0 ;  /* 0x0000000000007941 */ /* 0x000fea0003800000 */
.L_x_193:
        /* <DEDUP_REMOVED lines=14> */
.L_x_196:
[----:B------:R-:W-:Y:S05]  /*2920*/  BSYNC B0 ;  /* 0x0000000000007941 */ /* 0x000fea0003800000 */
.L_x_195:
        /* <DEDUP_REMOVED lines=25> */
.L_x_198:
[----:B------:R-:W-:Y:S05]  /*2ac0*/  BSYNC B0 ;  /* 0x0000000000007941 */ /* 0x000fea0003800000 */
.L_x_197:
        /* <DEDUP_REMOVED lines=12> */
.L_x_190:
        /* <DEDUP_REMOVED lines=44> */
.L_x_201:
[----:B------:R-:W-:Y:S05]  /*2e50*/  BSYNC B0 ;  /* 0x0000000000007941 */ /* 0x000fea0003800000 */
.L_x_200:
        /* <DEDUP_REMOVED lines=21> */
.L_x_203:
[----:B------:R-:W-:Y:S05]  /*2fb0*/  BSYNC B0 ;  /* 0x0000000000007941 */ /* 0x000fea0003800000 */
.L_x_202:
        /* <DEDUP_REMOVED lines=17> */
.L_x_205:
[----:B------:R-:W-:Y:S05]  /*30d0*/  BSYNC B0 ;  /* 0x0000000000007941 */ /* 0x000fea0003800000 */
.L_x_204:
        /* <DEDUP_REMOVED lines=15> */
.L_x_207:
[----:B------:R-:W-:Y:S05]  /*31d0*/  BSYNC B0 ;  /* 0x0000000000007941 */ /* 0x000fea0003800000 */
.L_x_206:
        /* <DEDUP_REMOVED lines=20> */
.L_x_209:
[----:B------:R-:W-:Y:S05]  /*3320*/  BSYNC B0 ;  /* 0x0000000000007941 */ /* 0x000fea0003800000 */
.L_x_208:
        /* <DEDUP_REMOVED lines=20> */
.L_x_211:
[----:B------:R-:W-:Y:S05]  /*3470*/  BSYNC B0 ;  /* 0x0000000000007941 */ /* 0x000fea0003800000 */
.L_x_210:
[----:B------:R-:W5:Y:S01]  /*3480*/  LDL R16, [R1+0x2c] ;  /* 0x00002c0001107983 */ /* 0x000f620000100800 */
        /* <DEDUP_REMOVED lines=11> */
[C---:B-----5:R-:W-:Y:S02]  /*3540*/  IADD3 R5, R16.reuse, 0x48, RZ ;  /* 0x0000004810057810 */ /* 0x060fe40007ffe0ff */
[----:B------:R-:W-:Y:S02]  /*3550*/  IADD3 R6, R16, 0x8, RZ ;  /* 0x0000000810067810 */ /* 0x000fe40007ffe0ff */
[----:B------:R-:W-:Y:S02]  /*3560*/  ISETP.GE.AND P5, PT, R5, UR33, PT ;  /* 0x0000002105007c0c */ /* 0x000fe4000bfa6270 */
[----:B------:R-:W-:Y:S01]  /*3570*/  ISETP.GE.AND P6, PT, R6, UR33, PT ;  /* 0x0000002106007c0c */ /* 0x000fe2000bfc6270 */
[----:B------:R-:W-:Y:S01]  /*3580*/  IMAD.SHL.U32 R6, R16, 0x4, RZ ;  /* 0x0000000410067824 */ /* 0x000fe200078e00ff */
[----:B------:R-:W-:-:S02]  /*3590*/  SHF.R.S32.HI R13, RZ, 0x1f, R16 ;  /* 0x0000001fff0d7819 */ /* 0x000fc40000011410 */
[----:B------:R-:W-:Y:S02]  /*35a0*/  IADD3 R12, R16, 0x40, RZ ;  /* 0x00000040100c7810 */ /* 0x000fe40007ffe0ff */
[----:B------:R-:W-:Y:S02]  /*35b0*/  IADD3 R6, P4, R6, UR10, RZ ;  /* 0x0000000a06067c10 */ /* 0x000fe4000ff9e0ff */
[----:B------:R-:W-:Y:S02]  /*35c0*/  SHF.L.U64.HI R7, R16, 0x2, R13 ;  /* 0x0000000210077819 */ /* 0x000fe4000001020d */
[----:B------:R-:W-:Y:S02]  /*35d0*/  SHF.R.S32.HI R11, RZ, 0x1f, R5 ;  /* 0x0000001fff0b7819 */ /* 0x000fe40000011405 */
[----:B------:R-:W-:Y:S02]  /*35e0*/  @!P5 LEA R10, P3, R5, UR10, 0x2 ;  /* 0x0000000a050adc11 */ /* 0x000fe4000f8610ff */
[----:B------:R-:W-:-:S02]  /*35f0*/  IADD3.X R7, R7, UR9, RZ, P4, !PT ;  /* 0x0000000907077c10 */ /* 0x000fc4000a7fe4ff */
[----:B------:R-:W-:Y:S02]  /*3600*/  ISETP.GE.AND P4, PT, R12, UR33, PT ;  /* 0x000000210c007c0c */ /* 0x000fe4000bf86270 */
[----:B------:R-:W-:Y:S01]  /*3610*/  @!P5 LEA.HI.X R11, R5, UR9, R11, 0x2, P3 ;  /* 0x00000009050bdc11 */ /* 0x000fe200098f140b */
[----:B------:R-:W3:Y:S01]  /*3620*/  @!P6 LDG.E R19, [R6.64+0x20] ;  /* 0x000020220613e981 */ /* 0x000ee2000c1e1900 */
[----:B------:R-:W-:-:S03]  /*3630*/  ISETP.GE.AND P3, PT, R16, UR33, PT ;  /* 0x0000002110007c0c */ /* 0x000fc6000bf66270 */
[----:B--2---:R5:W2:Y:S06]  /*3640*/  @!P5 LDG.E R17, [R10.64] ;  /* 0x000000220a11d981 */ /* 0x004aac000c1e1900 */
[----:B----4-:R-:W4:Y:S04]  /*3650*/  @!P4 LDG.E R18, [R6.64+0x100] ;  /* 0x000100220612c981 */ /* 0x010f28000c1e1900 */
[----:B------:R-:W3:Y:S04]  /*3660*/  @!P3 LDG.E R20, [R6.64] ;  /* 0x000000220614b981 */ /* 0x000ee8000c1e1900 */
[----:B------:R1:W-:Y:S04]  /*3670*/  @P2 STS [R0+0x6000], RZ ;  /* 0x006000ff00002388 */ /* 0x0003e80000000800 */
[----:B------:R1:W-:Y:S04]  /*3680*/  @P2 STS [R0+0x6004], RZ ;  /* 0x006004ff00002388 */ /* 0x0003e80000000800 */
[----:B------:R1:W-:Y:S01]  /*3690*/  @P2 STS.64 [R0+0x6008], RZ ;  /* 0x006008ff00002388 */ /* 0x0003e20000000a00 */
[----:B------:R-:W-:Y:S01]  /*36a0*/  IMAD R5, R14, c[0x0][0x1b0], RZ ;  /* 0x00006c000e057a24 */ /* 0x000fe200078e02ff */
[----:B------:R-:W-:Y:S03]  /*36b0*/  BSSY B0, `(.L_x_212) ;  /* 0x000001a000007945 */ /* 0x000fe60003800000 */
[----:B-----5:R-:W-:-:S02]  /*36c0*/  IMAD R10, R4, c[0x0][0x1b4], R5 ;  /* 0x00006d00040a7a24 */ /* 0x020fc400078e0205 */
[----:B------:R-:W-:-:S04]  /*36d0*/  IMAD.WIDE.U32 R4, R4, c[0x0][0x1b0], R8 ;  /* 0x00006c0004047a25 */ /* 0x000fc800078e0008 */
[----:B------:R-:W-:Y:S01]  /*36e0*/  IMAD.IADD R10, R5, 0x1, R10 ;  /* 0x00000001050a7824 */ /* 0x000fe200078e020a */
[----:B--2---:R1:W-:Y:S04]  /*36f0*/  STL [R1+0x4], R17 ;  /* 0x0000041101007387 */ /* 0x0043e80000100800 */
[----:B----4-:R1:W-:Y:S04]  /*3700*/  STL [R1], R18 ;  /* 0x0000001201007387 */ /* 0x0103e80000100800 */
[----:B---3--:R1:W-:Y:S04]  /*3710*/  STL [R1+0xc], R19 ;  /* 0x00000c1301007387 */ /* 0x0083e80000100800 */
[----:B------:R1:W-:Y:S01]  /*3720*/  STL [R1+0x8], R20 ;  /* 0x0000081401007387 */ /* 0x0003e20000100800 */
        /* <DEDUP_REMOVED lines=18> */
.L_x_213:
[----:B------:R-:W-:Y:S05]  /*3850*/  BSYNC B0 ;  /* 0x0000000000007941 */ /* 0x000fea0003800000 */
.L_x_212:
        /* <DEDUP_REMOVED lines=19> */
.L_x_215:
[----:B------:R-:W-:Y:S05]  /*3990*/  BSYNC B0 ;  /* 0x0000000000007941 */ /* 0x000fea0003800000 */
.L_x_214:
[----:B------:R-:W0:Y:S01]  /*39a0*/  LDGDEPBAR ;  /* 0x00000000000079af */ /* 0x000e220000000000 */
[----:B-1234-:R-:W-:Y:S01]  /*39b0*/  IMAD.U32 R0, RZ, RZ, UR14 ;  /* 0x0000000eff007e24 */ /* 0x01efe2000f8e00ff */
[----:B------:R-:W-:Y:S01]  /*39c0*/  IADD3 R3, R16, 0x1, RZ ;  /* 0x0000000110037810 */ /* 0x000fe20007ffe0ff */
[----:B------:R-:W-:Y:S01]  /*39d0*/  IMAD.SHL.U32 R154, R162, 0x2, RZ ;  /* 0x00000002a29a7824 */ /* 0x000fe200078e00ff */
[----:B------:R-:W-:Y:S01]  /*39e0*/  SHF.L.U64.HI R5, R16, 0x2, R13 ;  /* 0x0000000210057819 */ /* 0x000fe2000001020d */
[----:B------:R-:W-:Y:S01]  /*39f0*/  UIADD3 UR33, UR14, 0x80, UR8 ;  /* 0x000000800e217890 */ /* 0x000fe2000fffe008 */
[----:B------:R-:W-:Y:S01]  /*3a00*/  IADD3 R4, R3, UR5, -R0 ;  /* 0x0000000503047c10 */ /* 0x000fe2000fffe800 */
[----:B------:R-:W-:Y:S01]  /*3a10*/  IMAD.MOV.U32 R222, RZ, RZ, R164 ;  /* 0x000000ffffde7224 */ /* 0x000fe200078e00a4 */
[----:B------:R-:W-:Y:S01]  /*3a20*/  IADD3 R3, R162, 0x1000, RZ ;  /* 0x00001000a2037810 */ /* 0x000fe20007ffe0ff */
[----:B------:R-:W-:Y:S01]  /*3a30*/  CS2R R94, SRZ ;  /* 0x00000000005e7805 */ /* 0x000fe2000001ff00 */
[----:B------:R-:W-:Y:S01]  /*3a40*/  IADD3 R0, R156, 0x1000, RZ ;  /* 0x000010009c007810 */ /* 0x000fe20007ffe0ff */
[----:B------:R1:W-:Y:S01]  /*3a50*/  STL [R1+0x1c], R4 ;  /* 0x00001c0401007387 */ /* 0x0003e20000100800 */
[----:B------:R-:W-:Y:S01]  /*3a60*/  SEL R3, R3, R162, !P0 ;  /* 0x000000a203037207 */ /* 0x000fe20004000000 */
[----:B------:R-:W-:Y:S01]  /*3a70*/  CS2R R92, SRZ ;  /* 0x00000000005c7805 */ /* 0x000fe2000001ff00 */
[----:B------:R-:W-:Y:S01]  /*3a80*/  SEL R0, R0, R156, !P0 ;  /* 0x0000009c00007207 */ /* 0x000fe20004000000 */
[----:B------:R2:W-:Y:S01]  /*3a90*/  STL [R1+0x14], R5 ;  /* 0x0000140501007387 */ /* 0x0005e20000100800 */
        /* <DEDUP_REMOVED lines=10> */
[----:B------:R-:W-:Y:S01]  /*3b40*/  IMAD.SHL.U32 R0, R0, 0x4, RZ ;  /* 0x0000000400007824 */ /* 0x000fe200078e00ff */
[----:B------:R-:W-:Y:S01]  /*3b50*/  CS2R R84, SRZ ;  /* 0x0000000000547805 */ /* 0x000fe2000001ff00 */
[----:B------:R-:W-:Y:S01]  /*3b60*/  CS2R R78, SRZ ;  /* 0x00000000004e7805 */ /* 0x000fe2000001ff00 */
[----:B------:R-:W-:Y:S01]  /*3b70*/  CS2R R76, SRZ ;  /* 0x00000000004c7805 */ /* 0x000fe2000001ff00 */
[----:B------:R-:W-:Y:S01]  /*3b80*/  CS2R R82, SRZ ;  /* 0x0000000000527805 */ /* 0x000fe2000001ff00 */
[----:B------:R-:W-:Y:S01]  /*3b90*/  CS2R R80, SRZ ;  /* 0x0000000000507805 */ /* 0x000fe2000001ff00 */
[----:B------:R-:W-:Y:S01]  /*3ba0*/  CS2R R74, SRZ ;  /* 0x00000000004a7805 */ /* 0x000fe2000001ff00 */
[----:B-1----:R-:W-:Y:S01]  /*3bb0*/  IMAD.SHL.U32 R4, R16, 0x4, RZ ;  /* 0x0000000410047824 */ /* 0x002fe200078e00ff */
[----:B------:R-:W-:Y:S01]  /*3bc0*/  CS2R R72, SRZ ;  /* 0x0000000000487805 */ /* 0x000fe2000001ff00 */
[----:B------:R-:W-:Y:S01]  /*3bd0*/  CS2R R70, SRZ ;  /* 0x0000000000467805 */ /* 0x000fe2000001ff00 */
[----:B------:R-:W-:Y:S01]  /*3be0*/  CS2R R68, SRZ ;  /* 0x0000000000447805 */ /* 0x000fe2000001ff00 */
[----:B------:R-:W-:Y:S01]  /*3bf0*/  IMAD.IADD R155, R154, 0x1, R157 ;  /* 0x000000019a9b7824 */ /* 0x000fe200078e029d */
[----:B------:R2:W-:Y:S01]  /*3c00*/  STL [R1+0x18], R4 ;  /* 0x0000180401007387 */ /* 0x0005e20000100800 */
[----:B------:R-:W-:-:S03]  /*3c10*/  UIADD3 UR33, UR33, -UR5, URZ ;  /* 0x8000000521217290 */ /* 0x000fc6000fffe03f */
[----:B------:R2:W-:Y:S04]  /*3c20*/  STL [R1+0x10], R0 ;  /* 0x0000100001007387 */ /* 0x0005e80000100800 */
[----:B------:R2:W1:Y:S04]  /*3c30*/  LDSM.16.M88.4 R116, [R150+0x8000] ;  /* 0x008000009674783b */ /* 0x0004680000000200 */
[----:B------:R2:W3:Y:S04]  /*3c40*/  LDSM.16.M88.4 R120, [R150+0x8400] ;  /* 0x008400009678783b */ /* 0x0004e80000000200 */
[----:B------:R2:W4:Y:S04]  /*3c50*/  LDSM.16.M88.4 R124, [R150+0x8800] ;  /* 0x00880000967c783b */ /* 0x0005280000000200 */
[----:B------:R2:W1:Y:S04]  /*3c60*/  LDSM.16.M88.4 R128, [R150+0x8c00] ;  /* 0x008c00009680783b */ /* 0x0004680000000200 */
[----:B------:R2:W1:Y:S04]  /*3c70*/  LDSM.16.M88.4 R132, [R149+0x8000] ;  /* 0x008000009584783b */ /* 0x0004680000000200 */
[----:B------:R2:W1:Y:S04]  /*3c80*/  LDSM.16.M88.4 R136, [R149+0x8400] ;  /* 0x008400009588783b */ /* 0x0004680000000200 */
[----:B------:R2:W1:Y:S04]  /*3c90*/  LDSM.16.M88.4 R140, [R149+0x8800] ;  /* 0x00880000958c783b */ /* 0x0004680000000200 */
[----:B------:R2:W1:Y:S02]  /*3ca0*/  LDSM.16.M88.4 R144, [R149+0x8c00] ;  /* 0x008c00009590783b */ /* 0x0004640000000200 */
.L_x_218:
[----:B--2---:R-:W2:Y:S01]  /*3cb0*/  LDL R0, [R1+0x1c] ;  /* 0x00001c0001007983 */ /* 0x004ea20000100800 */
[----:B------:R-:W-:Y:S01]  /*3cc0*/  IADD3 R112, R157, R148, RZ ;  /* 0x000000949d707210 */ /* 0x000fe20007ffe0ff */
[----:B------:R-:W-:Y:S02]  /*3cd0*/  USHF.L.U32 UR8, UR11, 0x7, URZ ;  /* 0x000000070b087899 */ /* 0x000fe4000800063f */
[----:B------:R-:W-:Y:S01]  /*3ce0*/  STL [R1+0x130], R245 ;  /* 0x000130f501007387 */ /* 0x000fe20000100800 */
[----:B------:R-:W-:Y:S02]  /*3cf0*/  UISETP.GT.AND UP3, UPT, UR4, UR15, UPT ;  /* 0x0000000f0400728c */ /* 0x000fe4000bf64270 */
[----:B------:R-:W-:Y:S01]  /*3d00*/  UIADD3 UR14, UR8, 0x80, URZ ;  /* 0x00000080080e7890 */ /* 0x000fe2000fffe03f */
[----:B------:R-:W-:Y:S01]  /*3d10*/  STL [R1+0x12c], R244 ;  /* 0x00012cf401007387 */ /* 0x000fe20000100800 */
[----:B------:R-:W-:Y:S03]  /*3d20*/  USHF.L.U32 UR8, UR4, 0x7, URZ ;  /* 0x0000000704087899 */ /* 0x000fe6000800063f */
[----:B------:R-:W-:Y:S01]  /*3d30*/  STL [R1+0x128], R222 ;  /* 0x000128de01007387 */ /* 0x000fe20000100800 */
[----:B------:R-:W-:Y:S03]  /*3d40*/  UISETP.GE.AND UP0, UPT, UR8, UR33, UPT ;  /* 0x000000210800728c */ /* 0x000fe6000bf06270 */
[----:B------:R-:W-:Y:S01]  /*3d50*/  STL [R1+0x124], R187 ;  /* 0x000124bb01007387 */ /* 0x000fe20000100800 */
[----:B------:R-:W-:Y:S03]  /*3d60*/  UISETP.LT.AND UP0, UPT, UR14, UR5, UP0 ;  /* 0x000000050e00728c */ /* 0x000fe60008701270 */
[----:B------:R-:W-:Y:S03]  /*3d70*/  STL [R1+0x120], R186 ;  /* 0x000120ba01007387 */ /* 0x000fe60000100800 */
[----:B------:R-:W-:Y:S01]  /*3d80*/  PLOP3.LUT P0, PT, PT, PT, UP0, 0x80, 0x0 ;  /* 0x000000000000781c */ /* 0x000fe20003f0f008 */
[----:B------:R-:W-:Y:S04]  /*3d90*/  STL [R1+0x11c], R185 ;  /* 0x00011cb901007387 */ /* 0x000fe80000100800 */
        /* <DEDUP_REMOVED lines=42> */
[----:B------:R4:W-:Y:S04]  /*4040*/  STL [R1+0x70], R68 ;  /* 0x0000704401007387 */ /* 0x0009e80000100800 */
[----:B------:R3:W-:Y:S04]  /*4050*/  STL [R1+0x6c], R3 ;  /* 0x00006c0301007387 */ /* 0x0007e80000100800 */
[----:B------:R1:W-:Y:S04]  /*4060*/  STL [R1+0x68], R2 ;  /* 0x0000680201007387 */ /* 0x0003e80000100800 */
[----:B------:R-:W0:Y:S08]  /*4070*/  LDGDEPBAR ;  /* 0x00000000000079af */ /* 0x000e300000000000 */
[----:B----4-:R-:W4:Y:S04]  /*4080*/  LDL R68, [R1+0x24] ;  /* 0x0000240001447983 */ /* 0x010f280000100800 */
[----:B---3--:R-:W3:Y:S04]  /*4090*/  LDL R3, [R1+0x8] ;  /* 0x0000080001037983 */ /* 0x008ee80000100800 */
[----:B-1----:R-:W3:Y:S01]  /*40a0*/  LDL R2, [R1+0xc] ;  /* 0x00000c0001027983 */ /* 0x002ee20000100800 */
[----:B------:R-:W-:Y:S04]  /*40b0*/  DEPBAR.LE SB0, 0x0 ;  /* 0x000080000000791a */ /* 0x000fe80000000000 */
[----:B------:R-:W-:Y:S08]  /*40c0*/  BAR.SYNC.DEFER_BLOCKING 0x0 ;  /* 0x0000000000007b1d */ /* 0x000ff00000010000 */
[----:B------:R-:W-:Y:S08]  /*40d0*/  LDSM.16.M88.4 R64, [R148] ;  /* 0x000000009440783b */ /* 0x000ff00000000200 */
[----:B------:R-:W1:Y:S08]  /*40e0*/  LDSM.16.M88.4 R16, [R150+0x6000] ;  /* 0x006000009610783b */ /* 0x000e700000000200 */
[----:B------:R-:W1:Y:S08]  /*40f0*/  LDSM.16.M88.4 R60, [R148+0x1000] ;  /* 0x00100000943c783b */ /* 0x000e700000000200 */
[----:B------:R-:W1:Y:S08]  /*4100*/  LDSM.16.M88.4 R32, [R150+0x6400] ;  /* 0x006400009620783b */ /* 0x000e700000000200 */
[----:B------:R-:W1:Y:S08]  /*4110*/  LDSM.16.M88.4 R48, [R150+0x6800] ;  /* 0x006800009630783b */ /* 0x000e700000000200 */
[----:B------:R-:W1:Y:S01]  /*4120*/  LDSM.16.M88.4 R100, [R150+0x6c00] ;  /* 0x006c00009664783b */ /* 0x000e620000000200 */
[----:B--2---:R-:W-:Y:S02]  /*4130*/  @!P0 IADD3 R163, R0, UR8, RZ ;  /* 0x0000000800a38c10 */ /* 0x004fe4000fffe0ff */
[----:B------:R-:W-:Y:S01]  /*4140*/  MOV R0, UR11 ;  /* 0x0000000b00007c02 */ /* 0x000fe20008000f00 */
[-C--:B-1----:R-:W-:Y:S04]  /*4150*/  HMMA.16816.F32.BF16 R4, R64, R16.reuse, RZ ;  /* 0x000000104004723c */ /* 0x082fe800000418ff */
[----:B------:R-:W-:Y:S04]  /*4160*/  LDSM.16.M88.4 R104, [R112] ;  /* 0x000000007068783b */ /* 0x000fe80000000200 */
[C---:B------:R-:W-:Y:S04]  /*4170*/  HMMA.16816.F32.BF16 R8, R60.reuse, R16, RZ ;  /* 0x000000103c08723c */ /* 0x040fe800000418ff */
[----:B------:R-:W1:Y:S04]  /*4180*/  LDSM.16.M88.4 R108, [R149+0x6000] ;  /* 0x00600000956c783b */ /* 0x000e680000000200 */
[-C--:B------:R-:W-:Y:S04]  /*4190*/  HMMA.16816.F32.BF16 R12, R60, R18.reuse, RZ ;  /* 0x000000123c0c723c */ /* 0x080fe800000418ff */
[----:B------:R-:W2:Y:S04]  /*41a0*/  LDSM.16.M88.4 R112, [R112+0x1000] ;  /* 0x001000007070783b */ /* 0x000ea80000000200 */
        /* <DEDUP_REMOVED lines=13> */
[-C--:B-1----:R-:W-:Y:S08]  /*4280*/  HMMA.16816.F32.BF16 R4, R104, R108.reuse, R4 ;  /* 0x0000006c6804723c */ /* 0x082ff00000041804 */
[C---:B--2---:R-:W-:Y:S08]  /*4290*/  HMMA.16816.F32.BF16 R8, R112.reuse, R108, R8 ;  /* 0x0000006c7008723c */ /* 0x044ff00000041808 */
[-C--:B------:R-:W-:Y:S08]  /*42a0*/  HMMA.16816.F32.BF16 R12, R112, R110.reuse, R12 ;  /* 0x0000006e700c723c */ /* 0x080ff0000004180c */
[C---:B------:R-:W-:Y:S01]  /*42b0*/  HMMA.16816.F32.BF16 R16, R104.reuse, R110, R16 ;  /* 0x0000006e6810723c */ /* 0x040fe20000041810 */
[----:B------:R-:W-:Y:S03]  /*42c0*/  FMUL.FTZ R4, R4, c[0x0][0x2ec] ;  /* 0x0000bb0004047a20 */ /* 0x000fe60000410000 */
[----:B------:R-:W-:Y:S01]  /*42d0*/  FMUL.FTZ R5, R5, c[0x0][0x2ec] ;  /* 0x0000bb0005057a20 */ /* 0x000fe20000410000 */
[----:B------:R-:W1:Y:S01]  /*42e0*/  MUFU.TANH R174, R4 ;  /* 0x0000000400ae7308 */ /* 0x000e620000002400 */
[----:B------:R-:W-:Y:S02]  /*42f0*/  FMUL.FTZ R6, R6, c[0x0][0x2ec] ;  /* 0x0000bb0006067a20 */ /* 0x000fe40000410000 */
[----:B------:R-:W-:Y:S04]  /*4300*/  FMUL.FTZ R8, R8, c[0x0][0x2ec] ;  /* 0x0000bb0008087a20 */ /* 0x000fe80000410000 */
[----:B------:R-:W-:Y:S02]  /*4310*/  FMUL.FTZ R7, R7, c[0x0][0x2ec] ;  /* 0x0000bb0007077a20 */ /* 0x000fe40000410000 */
[----:B------:R-:W-:Y:S01]  /*4320*/  FMUL.FTZ R9, R9, c[0x0][0x2ec] ;  /* 0x0000bb0009097a20 */ /* 0x000fe20000410000 */
[----:B------:R1:W-:Y:S01]  /*4330*/  MUFU.TANH R158, R8 ;  /* 0x00000008009e7308 */ /* 0x0003e20000002400 */
[----:B------:R-:W-:Y:S02]  /*4340*/  FMUL.FTZ R13, R13, c[0x0][0x2ec] ;  /* 0x0000bb000d0d7a20 */ /* 0x000fe40000410000 */
[----:B------:R-:W-:Y:S02]  /*4350*/  FMUL.FTZ R14, R14, c[0x0][0x2ec] ;  /* 0x0000bb000e0e7a20 */ /* 0x000fe40000410000 */
[----:B------:R-:W-:Y:S02]  /*4360*/  FMUL.FTZ R15, R15, c[0x0][0x2ec] ;  /* 0x0000bb000f0f7a20 */ /* 0x000fe40000410000 */
        /* <DEDUP_REMOVED lines=8> */
[----:B------:R-:W-:Y:S01]  /*43f0*/  MUFU.TANH R156, R9 ;  /* 0x00000009009c7308 */ /* 0x000fe20000002400 */
[----:B-1----:R-:W-:Y:S09]  /*4400*/  MOV R8, R174 ;  /* 0x000000ae00087202 */ /* 0x002ff20000000f00 */
[----:B------:R1:W-:Y:S10]  /*4410*/  MUFU.TANH R85, R15 ;  /* 0x0000000f00557308 */ /* 0x0003f40000002400 */
[----:B------:R2:W-:Y:S01]  /*4420*/  MUFU.TANH R153, R12 ;  /* 0x0000000c00997308 */ /* 0x0005e20000002400 */
[----:B----4-:R-:W-:Y:S09]  /*4430*/  @!P0 LEA R0, R0, R68, 0x7 ;  /* 0x0000004400008211 */ /* 0x010ff200078e38ff */
[----:B------:R4:W-:Y:S01]  /*4440*/  MUFU.TANH R172, R16 ;  /* 0x0000001000ac7308 */ /* 0x0009e20000002400 */
[C---:B---3--:R-:W-:Y:S01]  /*4450*/  FMUL.FTZ R13, R3.reuse, 1.4426950216293334961 ;  /* 0x3fb8aa3b030d7820 */ /* 0x048fe20000410000 */
[----:B------:R-:W-:Y:S02]  /*4460*/  FSETP.NEU.FTZ.AND P1, PT, R3, -INF , PT ;  /* 0xff8000000300780b */ /* 0x000fe40003f3d000 */
[----:B------:R-:W3:Y:S01]  /*4470*/  LDL R3, [R1] ;  /* 0x0000000001037983 */ /* 0x000ee20000100800 */
[----:B-1----:R-:W-:Y:S02]  /*4480*/  @!P0 IMNMX R15, R163, UR5, PT ;  /* 0x00000005a30f8c17 */ /* 0x002fe4000b800200 */
[----:B------:R-:W-:Y:S02]  /*4490*/  FSEL R13, R13, RZ, P1 ;  /* 0x000000ff0d0d7208 */ /* 0x000fe40000800000 */
[-C--:B------:R-:W-:Y:S01]  /*44a0*/  @!P0 ISETP.GE.AND P2, PT, R0, R15.reuse, PT ;  /* 0x0000000f0000820c */ /* 0x080fe20003f46270 */
[----:B------:R-:W1:Y:S03]  /*44b0*/  MUFU.TANH R173, R5 ;  /* 0x0000000500ad7308 */ /* 0x000e660000002400 */
[----:B------:R-:W-:Y:S01]  /*44c0*/  @!P0 FSEL R8, R174, -INF , !P2 ;  /* 0xff800000ae088808 */ /* 0x000fe20005000000 */
[----:B--2---:R-:W-:Y:S04]  /*44d0*/  FMUL.FTZ R12, R2, 1.4426950216293334961 ;  /* 0x3fb8aa3b020c7820 */ /* 0x004fe80000410000 */
[--C-:B------:R-:W-:Y:S02]  /*44e0*/  FFMA.FTZ R9, R8, c[0x0][0x23c], -R13.reuse ;  /* 0x00008f0008097a23 */ /* 0x100fe4000001080d */
[----:B------:R-:W2:Y:S01]  /*44f0*/  MUFU.TANH R248, R6 ;  /* 0x0000000600f87308 */ /* 0x000ea20000002400 */
[----:B----4-:R-:W-:Y:S04]  /*4500*/  @!P0 IADD3 R16, R0, 0x1, RZ ;  /* 0x0000000100108810 */ /* 0x010fe80007ffe0ff */
[----:B------:R-:W-:Y:S05]  /*4510*/  @!P0 ISETP.GE.AND P1, PT, R16, R15, PT ;  /* 0x0000000f1000820c */ /* 0x000fea0003f26270 */
[----:B------:R4:W2:Y:S01]  /*4520*/  MUFU.TANH R247, R7 ;  /* 0x0000000700f77308 */ /* 0x0008a20000002400 */
[----:B-1----:R-:W-:Y:S02]  /*4530*/  MOV R8, R173 ;  /* 0x000000ad00087202 */ /* 0x002fe40000000f00 */
[----:B------:R-:W-:Y:S02]  /*4540*/  @!P0 FSEL R8, R173, -INF , !P1 ;  /* 0xff800000ad088808 */ /* 0x000fe40004800000 */
[----:B------:R-:W-:Y:S05]  /*4550*/  FSETP.NEU.FTZ.AND P1, PT, R2, -INF , PT ;  /* 0xff8000000200780b */ /* 0x000fea0003f3d000 */
[----:B------:R1:W-:Y:S01]  /*4560*/  MUFU.TANH R86, R14 ;  /* 0x0000000e00567308 */ /* 0x0003e20000002400 */
[----:B------:R-:W3:Y:S01]  /*4570*/  LDL R2, [R1+0x4] ;  /* 0x0000040001027983 */ /* 0x000ee20000100800 */
[----:B------:R-:W-:Y:S08]  /*4580*/  FSEL R12, R12, RZ, P1 ;  /* 0x000000ff0c0c7208 */ /* 0x000ff00000800000 */
[----:B------:R2:W-:Y:S01]  /*4590*/  MUFU.TANH R87, R11 ;  /* 0x0000000b00577308 */ /* 0x0005e20000002400 */
[----:B----4-:R-:W4:Y:S09]  /*45a0*/  LDSM.16.M88.4 R4, [R149+0x6400] ;  /* 0x006400009504783b */ /* 0x010f320000000200 */
[----:B------:R-:W-:Y:S01]  /*45b0*/  MUFU.EX2 R245, R9 ;  /* 0x0000000900f57308 */ /* 0x000fe20000000800 */
[C---:B-1----:R-:W-:Y:S04]  /*45c0*/  @!P0 IADD3 R14, R163.reuse, 0x8, RZ ;  /* 0x00000008a30e8810 */ /* 0x042fe80007ffe0ff */
[----:B------:R-:W-:Y:S05]  /*45d0*/  @!P0 IMNMX R14, R14, UR5, PT ;  /* 0x000000050e0e8c17 */ /* 0x000fea000b800200 */
[----:B------:R1:W1:Y:S01]  /*45e0*/  MUFU.TANH R88, R10 ;  /* 0x0000000a00587308 */ /* 0x0002620000002400 */
[-C--:B------:R-:W-:Y:S02]  /*45f0*/  @!P0 ISETP.GE.AND P2, PT, R0, R14.reuse, PT ;  /* 0x0000000e0000820c */ /* 0x080fe40003f46270 */
[----:B------:R-:W-:Y:S02]  /*4600*/  @!P0 ISETP.GE.AND P1, PT, R16, R14, PT ;  /* 0x0000000e1000820c */ /* 0x000fe40003f26270 */
[----:B--2---:R-:W-:Y:S05]  /*4610*/  @!P0 IADD3 R11, R163, 0x40, RZ ;  /* 0x00000040a30b8810 */ /* 0x004fea0007ffe0ff */
[----:B------:R2:W2:Y:S01]  /*4620*/  MUFU.TANH R171, R17 ;  /* 0x0000001100ab7308 */ /* 0x0004a20000002400 */
[----:B------:R-:W-:Y:S09]  /*4630*/  @!P0 IMNMX R11, R11, UR5, PT ;  /* 0x000000050b0b8c17 */ /* 0x000ff2000b800200 */
[----:B------:R2:W2:Y:S01]  /*4640*/  MUFU.TANH R242, R18 ;  /* 0x0000001200f27308 */ /* 0x0004a20000002400 */
[-C--:B----4-:R-:W-:Y:S01]  /*4650*/  HMMA.16816.F32.BF16 R20, R104, R4.reuse, R20 ;  /* 0x000000046814723c */ /* 0x090fe20000041814 */
[----:B-1----:R-:W-:Y:S04]  /*4660*/  @!P0 IADD3 R10, R163, 0x48, RZ ;  /* 0x00000048a30a8810 */ /* 0x002fe80007ffe0ff */
[----:B------:R-:W-:Y:S04]  /*4670*/  @!P0 IMNMX R10, R10, UR5, PT ;  /* 0x000000050a0a8c17 */ /* 0x000fe8000b800200 */
[----:B------:R-:W1:Y:S01]  /*4680*/  MUFU.TANH R241, R19 ;  /* 0x0000001300f17308 */ /* 0x000e620000002400 */
[C---:B------:R-:W-:Y:S02]  /*4690*/  HMMA.16816.F32.BF16 R24, R112.reuse, R4, R24 ;  /* 0x000000047018723c */ /* 0x040fe40000041818 */
[----:B--2---:R-:W-:Y:S05]  /*46a0*/  @!P0 IADD3 R17, R0, 0x9, RZ ;  /* 0x0000000900118810 */ /* 0x004fea0007ffe0ff */
[----:B------:R-:W-:Y:S01]  /*46b0*/  FFMA.FTZ R5, R8, c[0x0][0x23c], -R13 ;  /* 0x00008f0008057a23 */ /* 0x000fe2000001080d */
[-C--:B------:R-:W-:Y:S01]  /*46c0*/  HMMA.16816.F32.BF16 R28, R112, R6.reuse, R28 ;  /* 0x00000006701c723c */ /* 0x080fe2000004181c */
[----:B------:R-:W-:Y:S02]  /*46d0*/  MOV R4, R248 ;  /* 0x000000f800047202 */ /* 0x000fe40000000f00 */
[----:B------:R2:W-:Y:S01]  /*46e0*/  MUFU.EX2 R244, R5 ;  /* 0x0000000500f47308 */ /* 0x0005e20000000800 */
[----:B------:R-:W-:Y:S02]  /*46f0*/  @!P0 FSEL R4, R248, -INF , !P2 ;  /* 0xff800000f8048808 */ /* 0x000fe40005000000 */
[----:B------:R-:W-:Y:S02]  /*4700*/  @!P0 ISETP.GE.AND P2, PT, R0, R11, PT ;  /* 0x0000000b0000820c */ /* 0x000fe40003f46270 */
[----:B------:R-:W-:Y:S01]  /*4710*/  MOV R18, R172 ;  /* 0x000000ac00127202 */ /* 0x000fe20000000f00 */
[C---:B------:R-:W-:Y:S03]  /*4720*/  HMMA.16816.F32.BF16 R32, R104.reuse, R6, R32 ;  /* 0x000000066820723c */ /* 0x040fe60000041820 */
[----:B------:R-:W-:Y:S02]  /*4730*/  FMUL.FTZ R20, R20, c[0x0][0x2ec] ;  /* 0x0000bb0014147a20 */ /* 0x000fe40000410000 */
[----:B------:R-:W-:Y:S02]  /*4740*/  FMUL.FTZ R21, R21, c[0x0][0x2ec] ;  /* 0x0000bb0015157a20 */ /* 0x000fe40000410000 */
[----:B------:R-:W4:Y:S01]  /*4750*/  MUFU.TANH R170, R20 ;  /* 0x0000001400aa7308 */ /* 0x000f220000002400 */
[----:B------:R-:W-:Y:S04]  /*4760*/  FMUL.FTZ R25, R25, c[0x0][0x2ec] ;  /* 0x0000bb0019197a20 */ /* 0x000fe80000410000 */
[----:B------:R-:W-:Y:S02]  /*4770*/  FMUL.FTZ R24, R24, c[0x0][0x2ec] ;  /* 0x0000bb0018187a20 */ /* 0x000fe40000410000 */
[----:B------:R-:W-:Y:S02]  /*4780*/  FMUL.FTZ R26, R26, c[0x0][0x2ec] ;  /* 0x0000bb001a1a7a20 */ /* 0x000fe40000410000 */
[----:B------:R-:W-:Y:S01]  /*4790*/  FMUL.FTZ R30, R30, c[0x0][0x2ec] ;  /* 0x0000bb001e1e7a20 */ /* 0x000fe20000410000 */
[----:B------:R-:W-:Y:S01]  /*47a0*/  MUFU.TANH R95, R25 ;  /* 0x00000019005f7308 */ /* 0x000fe20000002400 */
[--C-:B--2---:R-:W-:Y:S01]  /*47b0*/  FFMA.FTZ R5, R4, c[0x0][0x23c], -R12.reuse ;  /* 0x00008f0004057a23 */ /* 0x104fe2000001080c */
[----:B------:R-:W-:Y:S01]  /*47c0*/  MOV R4, R247 ;  /* 0x000000f700047202 */ /* 0x000fe20000000f00 */
[----:B------:R-:W-:Y:S01]  /*47d0*/  FMUL.FTZ R27, R27, c[0x0][0x2ec] ;  /* 0x0000bb001b1b7a20 */ /* 0x000fe20000410000 */
[----:B------:R-:W-:Y:S01]  /*47e0*/  @!P0 FSEL R4, R247, -INF , !P1 ;  /* 0xff800000f7048808 */ /* 0x000fe20004800000 */
[----:B------:R-:W-:Y:S02]  /*47f0*/  FMUL.FTZ R31, R31, c[0x0][0x2ec] ;  /* 0x0000bb001f1f7a20 */ /* 0x000fe40000410000 */
[----:B------:R-:W-:Y:S02]  /*4800*/  FMUL.FTZ R29, R29, c[0x0][0x2ec] ;  /* 0x0000bb001d1d7a20 */ /* 0x000fe40000410000 */
[----:B------:R-:W-:Y:S01]  /*4810*/  FFMA.FTZ R4, R4, c[0x0][0x23c], -R12 ;  /* 0x00008f0004047a23 */ /* 0x000fe2000001080c */
[----:B------:R-:W-:Y:S01]  /*4820*/  MUFU.EX2 R222, R5 ;  /* 0x0000000500de7308 */ /* 0x000fe20000000800 */
[----:B------:R-:W-:Y:S02]  /*4830*/  FMUL.FTZ R22, R22, c[0x0][0x2ec] ;  /* 0x0000bb0016167a20 */ /* 0x000fe40000410000 */
[----:B------:R-:W-:Y:S02]  /*4840*/  FMUL.FTZ R23, R23, c[0x0][0x2ec] ;  /* 0x0000bb0017177a20 */ /* 0x000fe40000410000 */
[----:B------:R-:W-:Y:S02]  /*4850*/  FMUL.FTZ R28, R28, c[0x0][0x2ec] ;  /* 0x0000bb001c1c7a20 */ /* 0x000fe40000410000 */
[----:B------:R-:W-:Y:S02]  /*4860*/  FMUL.FTZ R32, R32, c[0x0][0x2ec] ;  /* 0x0000bb0020207a20 */ /* 0x000fe40000410000 */
[----:B------:R-:W-:Y:S01]  /*4870*/  FMUL.FTZ R33, R33, c[0x0][0x2ec] ;  /* 0x0000bb0021217a20 */ /* 0x000fe20000410000 */
[----:B------:R-:W-:Y:S01]  /*4880*/  MUFU.TANH R80, R26 ;  /* 0x0000001a00507308 */ /* 0x000fe20000002400 */
[----:B------:R-:W-:Y:S02]  /*4890*/  FMUL.FTZ R34, R34, c[0x0][0x2ec] ;  /* 0x0000bb0022227a20 */ /* 0x000fe40000410000 */
[----:B------:R-:W-:Y:S07]  /*48a0*/  FMUL.FTZ R35, R35, c[0x0][0x2ec] ;  /* 0x0000bb0023237a20 */ /* 0x000fee0000410000 */
[----:B------:R2:W-:Y:S10]  /*48b0*/  MUFU.EX2 R187, R4 ;  /* 0x0000000400bb7308 */ /* 0x0005f40000000800 */
[----:B------:R-:W-:Y:S10]  /*48c0*/  MUFU.TANH R79, R27 ;  /* 0x0000001b004f7308 */ /* 0x000ff40000002400 */
[----:B------:R-:W1:Y:S01]  /*48d0*/  MUFU.TANH R169, R21 ;  /* 0x0000001500a97308 */ /* 0x000e620000002400 */
[----:B--2---:R-:W-:Y:S02]  /*48e0*/  MOV R4, R158 ;  /* 0x0000009e00047202 */ /* 0x004fe40000000f00 */
[----:B------:R-:W-:Y:S02]  /*48f0*/  @!P0 FSEL R4, R158, -INF , !P2 ;  /* 0xff8000009e048808 */ /* 0x000fe40005000000 */
[----:B------:R-:W-:Y:S05]  /*4900*/  @!P0 ISETP.GE.AND P2, PT, R0, R10, PT ;  /* 0x0000000a0000820c */ /* 0x000fea0003f46270 */
[----:B------:R-:W2:Y:S10]  /*4910*/  MUFU.TANH R240, R22 ;  /* 0x0000001600f07308 */ /* 0x000eb40000002400 */
[----:B------:R-:W-:Y:S10]  /*4920*/  MUFU.TANH R236, R23 ;  /* 0x0000001700ec7308 */ /* 0x000ff40000002400 */
[----:B------:R-:W-:Y:S10]  /*4930*/  MUFU.TANH R96, R24 ;  /* 0x0000001800607308 */ /* 0x000ff40000002400 */
[----:B------:R-:W-:Y:S10]  /*4940*/  MUFU.TANH R251, R28 ;  /* 0x0000001c00fb7308 */ /* 0x000ff40000002400 */
[----:B------:R-:W-:Y:S10]  /*4950*/  MUFU.TANH R250, R29 ;  /* 0x0000001d00fa7308 */ /* 0x000ff40000002400 */
[----:B------:R-:W-:Y:S10]  /*4960*/  MUFU.TANH R78, R30 ;  /* 0x0000001e004e7308 */ /* 0x000ff40000002400 */
[----:B------:R-:W-:Y:S10]  /*4970*/  MUFU.TANH R77, R31 ;  /* 0x0000001f004d7308 */ /* 0x000ff40000002400 */
[----:B------:R-:W1:Y:S10]  /*4980*/  MUFU.TANH R201, R32 ;  /* 0x0000002000c97308 */ /* 0x000e740000002400 */
[----:B------:R-:W1:Y:S10]  /*4990*/  MUFU.TANH R168, R33 ;  /* 0x0000002100a87308 */ /* 0x000e740000002400 */
[----:B------:R-:W1:Y:S10]  /*49a0*/  MUFU.TANH R218, R34 ;  /* 0x0000002200da7308 */ /* 0x000e740000002400 */
[----:B------:R-:W1:Y:S01]  /*49b0*/  MUFU.TANH R217, R35 ;  /* 0x0000002300d97308 */ /* 0x000e620000002400 */
[C---:B---3--:R-:W-:Y:S01]  /*49c0*/  FMUL.FTZ R9, R3.reuse, 1.4426950216293334961 ;  /* 0x3fb8aa3b03097820 */ /* 0x048fe20000410000 */
[----:B------:R-:W-:Y:S02]  /*49d0*/  FSETP.NEU.FTZ.AND P1, PT, R3, -INF , PT ;  /* 0xff8000000300780b */ /* 0x000fe40003f3d000 */
[----:B------:R-:W3:Y:S02]  /*49e0*/  LDL R3, [R1+0x18] ;  /* 0x0000180001037983 */ /* 0x000ee40000100800 */
[----:B------:R-:W-:Y:S02]  /*49f0*/  FSEL R9, R9, RZ, P1 ;  /* 0x000000ff09097208 */ /* 0x000fe40000800000 */
[----:B------:R-:W-:Y:S03]  /*4a00*/  @!P0 ISETP.GE.AND P1, PT, R16, R11, PT ;  /* 0x0000000b1000820c */ /* 0x000fe60003f26270 */
[--C-:B------:R-:W-:Y:S01]  /*4a10*/  FFMA.FTZ R5, R4, c[0x0][0x23c], -R9.reuse ;  /* 0x00008f0004057a23 */ /* 0x100fe20000010809 */
[----:B------:R-:W-:Y:S02]  /*4a20*/  MOV R4, R156 ;  /* 0x0000009c00047202 */ /* 0x000fe40000000f00 */
[----:B------:R-:W-:Y:S01]  /*4a30*/  @!P0 FSEL R4, R156, -INF , !P1 ;  /* 0xff8000009c048808 */ /* 0x000fe20004800000 */
[----:B------:R1:W-:Y:S04]  /*4a40*/  MUFU.EX2 R162, R5 ;  /* 0x0000000500a27308 */ /* 0x0003e80000000800 */
[--C-:B------:R-:W-:Y:S06]  /*4a50*/  FFMA.FTZ R4, R4, c[0x0][0x23c], -R9.reuse ;  /* 0x00008f0004047a23 */ /* 0x100fec0000010809 */
[----:B------:R2:W-:Y:S01]  /*4a60*/  MUFU.EX2 R161, R4 ;  /* 0x0000000400a17308 */ /* 0x0005e20000000800 */
[C---:B------:R-:W-:Y:S01]  /*4a70*/  FMUL.FTZ R8, R2.reuse, 1.4426950216293334961 ;  /* 0x3fb8aa3b02087820 */ /* 0x040fe20000410000 */
[----:B------:R-:W-:Y:S02]  /*4a80*/  FSETP.NEU.FTZ.AND P1, PT, R2, -INF , PT ;  /* 0xff8000000200780b */ /* 0x000fe40003f3d000 */
[----:B-1----:R-:W-:Y:S01]  /*4a90*/  MOV R5, R88 ;  /* 0x0000005800057202 */ /* 0x002fe20000000f00 */
[----:B------:R-:W3:Y:S01]  /*4aa0*/  LDL R2, [R1+0x14] ;  /* 0x0000140001027983 */ /* 0x000ee20000100800 */
[----:B------:R-:W-:Y:S02]  /*4ab0*/  FSEL R8, R8, RZ, P1 ;  /* 0x000000ff08087208 */ /* 0x000fe40000800000 */
[----:B------:R-:W-:Y:S02]  /*4ac0*/  @!P0 ISETP.GE.AND P1, PT, R16, R10, PT ;  /* 0x0000000a1000820c */ /* 0x000fe40003f26270 */
[----:B------:R-:W-:Y:S02]  /*4ad0*/  @!P0 FSEL R5, R88, -INF , !P2 ;  /* 0xff80000058058808 */ /* 0x000fe40005000000 */
[----:B--2---:R-:W-:Y:S02]  /*4ae0*/  MOV R4, R87 ;  /* 0x0000005700047202 */ /* 0x004fe40000000f00 */
[----:B------:R-:W-:Y:S01]  /*4af0*/  @!P0 FSEL R4, R87, -INF , !P1 ;  /* 0xff80000057048808 */ /* 0x000fe20004800000 */
[--C-:B------:R-:W-:Y:S01]  /*4b00*/  FFMA.FTZ R5, R5, c[0x0][0x23c], -R8.reuse ;  /* 0x00008f0005057a23 */ /* 0x100fe20000010808 */
[----:B------:R-:W-:Y:S03]  /*4b10*/  @!P0 IADD3 R16, R0, 0x8, RZ ;  /* 0x0000000800108810 */ /* 0x000fe60007ffe0ff */
[----:B------:R-:W-:Y:S01]  /*4b20*/  MUFU.EX2 R92, R5 ;  /* 0x00000005005c7308 */ /* 0x000fe20000000800 */
[--C-:B------:R-:W-:Y:S01]  /*4b30*/  FFMA.FTZ R4, R4, c[0x0][0x23c], -R8.reuse ;  /* 0x00008f0004047a23 */ /* 0x100fe20000010808 */
[----:B------:R-:W-:Y:S08]  /*4b40*/  @!P0 ISETP.GE.AND P1, PT, R16, R11, PT ;  /* 0x0000000b1000820c */ /* 0x000ff00003f26270 */
[----:B------:R1:W-:Y:S02]  /*4b50*/  MUFU.EX2 R91, R4 ;  /* 0x00000004005b7308 */ /* 0x0003e40000000800 */
[----:B-1----:R-:W-:Y:S02]  /*4b60*/  MOV R4, R153 ;  /* 0x0000009900047202 */ /* 0x002fe40000000f00 */
[----:B------:R-:W-:Y:S02]  /*4b70*/  @!P0 FSEL R4, R153, -INF , !P1 ;  /* 0xff80000099048808 */ /* 0x000fe40004800000 */
[C---:B------:R-:W-:Y:S03]  /*4b80*/  @!P0 ISETP.GE.AND P1, PT, R17.reuse, R11, PT ;  /* 0x0000000b1100820c */ /* 0x040fe60003f26270 */
[--C-:B------:R-:W-:Y:S01]  /*4b90*/  FFMA.FTZ R5, R4, c[0x0][0x23c], -R9.reuse ;  /* 0x00008f0004057a23 */ /* 0x100fe20000010809 */
[----:B------:R-:W-:Y:S02]  /*4ba0*/  MOV R4, R152 ;  /* 0x0000009800047202 */ /* 0x000fe40000000f00 */
[----:B------:R-:W-:Y:S01]  /*4bb0*/  @!P0 FSEL R4, R152, -INF , !P1 ;  /* 0xff80000098048808 */ /* 0x000fe20004800000 */
[----:B------:R1:W-:Y:S01]  /*4bc0*/  MUFU.EX2 R160, R5 ;  /* 0x0000000500a07308 */ /* 0x0003e20000000800 */
[----:B------:R-:W-:Y:S03]  /*4bd0*/  @!P0 ISETP.GE.AND P1, PT, R16, R10, PT ;  /* 0x0000000a1000820c */ /* 0x000fe60003f26270 */
[----:B-1----:R-:W-:Y:S01]  /*4be0*/  FFMA.FTZ R5, R4, c[0x0][0x23c], -R9 ;  /* 0x00008f0004057a23 */ /* 0x002fe20000010809 */
[----:B------:R-:W-:Y:S02]  /*4bf0*/  MOV R4, R86 ;  /* 0x0000005600047202 */ /* 0x000fe40000000f00 */
[----:B------:R-:W-:Y:S03]  /*4c00*/  @!P0 FSEL R4, R86, -INF , !P1 ;  /* 0xff80000056048808 */ /* 0x000fe60004800000 */
[----:B------:R1:W-:Y:S01]  /*4c10*/  MUFU.EX2 R159, R5 ;  /* 0x00000005009f7308 */ /* 0x0003e20000000800 */
[----:B------:R-:W-:Y:S01]  /*4c20*/  @!P0 ISETP.GE.AND P1, PT, R17, R10, PT ;  /* 0x0000000a1100820c */ /* 0x000fe20003f26270 */
[--C-:B-1----:R-:W-:Y:S01]  /*4c30*/  FFMA.FTZ R5, R4, c[0x0][0x23c], -R8.reuse ;  /* 0x00008f0004057a23 */ /* 0x102fe20000010808 */
[----:B------:R-:W-:Y:S02]  /*4c40*/  MOV R4, R85 ;  /* 0x0000005500047202 */ /* 0x000fe40000000f00 */
[----:B------:R-:W-:Y:S05]  /*4c50*/  @!P0 FSEL R4, R85, -INF , !P1 ;  /* 0xff80000055048808 */ /* 0x000fea0004800000 */
[----:B------:R-:W-:Y:S01]  /*4c60*/  MUFU.EX2 R90, R5 ;  /* 0x00000005005a7308 */ /* 0x000fe20000000800 */
[-C--:B------:R-:W-:Y:S01]  /*4c70*/  @!P0 ISETP.GE.AND P1, PT, R16, R15.reuse, PT ;  /* 0x0000000f1000820c */ /* 0x080fe20003f26270 */
[----:B------:R-:W-:Y:S03]  /*4c80*/  FFMA.FTZ R4, R4, c[0x0][0x23c], -R8 ;  /* 0x00008f0004047a23 */ /* 0x000fe60000010808 */
[----:B------:R-:W-:Y:S02]  /*4c90*/  @!P0 FSEL R18, R172, -INF , !P1 ;  /* 0xff800000ac128808 */ /* 0x000fe40004800000 */
[----:B------:R-:W-:Y:S03]  /*4ca0*/  @!P0 ISETP.GE.AND P1, PT, R17, R15, PT ;  /* 0x0000000f1100820c */ /* 0x000fe60003f26270 */
[----:B------:R1:W-:Y:S01]  /*4cb0*/  MUFU.EX2 R89, R4 ;  /* 0x0000000400597308 */ /* 0x0003e20000000800 */
[--C-:B------:R-:W-:Y:S01]  /*4cc0*/  FFMA.FTZ R19, R18, c[0x0][0x23c], -R13.reuse ;  /* 0x00008f0012137a23 */ /* 0x100fe2000001080d */
[----:B------:R-:W-:Y:S02]  /*4cd0*/  MOV R18, R171 ;  /* 0x000000ab00127202 */ /* 0x000fe40000000f00 */
[----:B------:R-:W-:Y:S02]  /*4ce0*/  @!P0 FSEL R18, R171, -INF , !P1 ;  /* 0xff800000ab128808 */ /* 0x000fe40004800000 */
[----:B------:R-:W-:Y:S02]  /*4cf0*/  @!P0 ISETP.GE.AND P1, PT, R16, R14, PT ;  /* 0x0000000e1000820c */ /* 0x000fe40003f26270 */
[----:B------:R-:W-:Y:S01]  /*4d00*/  MOV R16, R242 ;  /* 0x000000f200107202 */ /* 0x000fe20000000f00 */
[--C-:B------:R-:W-:Y:S01]  /*4d10*/  FFMA.FTZ R18, R18, c[0x0][0x23c], -R13.reuse ;  /* 0x00008f0012127a23 */ /* 0x100fe2000001080d */
[----:B------:R-:W-:Y:S01]  /*4d20*/  MUFU.EX2 R231, R19 ;  /* 0x0000001300e77308 */ /* 0x000fe20000000800 */
[----:B------:R-:W-:Y:S02]  /*4d30*/  @!P0 FSEL R16, R242, -INF , !P1 ;  /* 0xff800000f2108808 */ /* 0x000fe40004800000 */
[----:B------:R-:W-:Y:S03]  /*4d40*/  @!P0 ISETP.GE.AND P1, PT, R17, R14, PT ;  /* 0x0000000e1100820c */ /* 0x000fe60003f26270 */
[--C-:B------:R-:W-:Y:S01]  /*4d50*/  FFMA.FTZ R17, R16, c[0x0][0x23c], -R12.reuse ;  /* 0x00008f0010117a23 */ /* 0x100fe2000001080c */
[----:B------:R-:W-:Y:S02]  /*4d60*/  MOV R16, R241 ;  /* 0x000000f100107202 */ /* 0x000fe40000000f00 */
[----:B------:R-:W-:Y:S01]  /*4d70*/  @!P0 FSEL R16, R241, -INF , !P1 ;  /* 0xff800000f1108808 */ /* 0x000fe20004800000 */
[----:B------:R2:W-:Y:S01]  /*4d80*/  MUFU.EX2 R186, R17 ;  /* 0x0000001100ba7308 */ /* 0x0005e20000000800 */
[----:B-1----:R-:W1:Y:S03]  /*4d90*/  LDSM.16.M88.4 R4, [R149+0x6800] ;  /* 0x006800009504783b */ /* 0x002e660000000200 */
[--C-:B------:R-:W-:Y:S06]  /*4da0*/  FFMA.FTZ R16, R16, c[0x0][0x23c], -R12.reuse ;  /* 0x00008f0010107a23 */ /* 0x100fec000001080c */
[----:B------:R4:W-:Y:S10]  /*4db0*/  MUFU.EX2 R185, R16 ;  /* 0x0000001000b97308 */ /* 0x0009f40000000800 */
[----:B------:R1:W-:Y:S01]  /*4dc0*/  MUFU.EX2 R228, R18 ;  /* 0x0000001200e47308 */ /* 0x0003e20000000800 */
[C---:B--2---:R-:W-:Y:S02]  /*4dd0*/  @!P0 IADD3 R17, R0.reuse, 0x11, RZ ;  /* 0x0000001100118810 */ /* 0x044fe40007ffe0ff */
[----:B----4-:R-:W-:Y:S04]  /*4de0*/  @!P0 IADD3 R16, R0, 0x10, RZ ;  /* 0x0000001000108810 */ /* 0x010fe80007ffe0ff */
[-C--:B------:R-:W-:Y:S01]  /*4df0*/  @!P0 ISETP.GE.AND P1, PT, R16, R15.reuse, PT ;  /* 0x0000000f1000820c */ /* 0x080fe20003f26270 */
[-C--:B-1----:R-:W-:Y:S01]  /*4e00*/  HMMA.16816.F32.BF16 R36, R104, R4.reuse, R36 ;  /* 0x000000046824723c */ /* 0x082fe20000041824 */
[----:B------:R-:W-:Y:S02]  /*4e10*/  MOV R18, R170 ;  /* 0x000000aa00127202 */ /* 0x000fe40000000f00 */
[----:B------:R-:W-:Y:S02]  /*4e20*/  @!P0 FSEL R18, R170, -INF , !P1 ;  /* 0xff800000aa128808 */ /* 0x000fe40004800000 */
[----:B------:R-:W-:Y:S03]  /*4e30*/  @!P0 ISETP.GE.AND P1, PT, R17, R15, PT ;  /* 0x0000000f1100820c */ /* 0x000fe60003f26270 */
[C---:B------:R-:W-:Y:S01]  /*4e40*/  HMMA.16816.F32.BF16 R40, R112.reuse, R4, R40 ;  /* 0x000000047028723c */ /* 0x040fe20000041828 */
[--C-:B------:R-:W-:Y:S03]  /*4e50*/  FFMA.FTZ R19, R18, c[0x0][0x23c], -R13.reuse ;  /* 0x00008f0012137a23 */ /* 0x100fe6000001080d */
[----:B------:R-:W-:Y:S01]  /*4e60*/  MOV R18, R169 ;  /* 0x000000a900127202 */ /* 0x000fe20000000f00 */
[----:B------:R-:W-:Y:S01]  /*4e70*/  MUFU.EX2 R220, R19 ;  /* 0x0000001300dc7308 */ /* 0x000fe20000000800 */
[----:B------:R-:W-:Y:S02]  /*4e80*/  @!P0 FSEL R18, R169, -INF , !P1 ;  /* 0xff800000a9128808 */ /* 0x000fe40004800000 */
[-C--:B------:R-:W-:Y:S01]  /*4e90*/  HMMA.16816.F32.BF16 R44, R112, R6.reuse, R44 ;  /* 0x00000006702c723c */ /* 0x080fe2000004182c */
[----:B------:R-:W-:Y:S03]  /*4ea0*/  @!P0 ISETP.GE.AND P1, PT, R16, R14, PT ;  /* 0x0000000e1000820c */ /* 0x000fe60003f26270 */
[----:B------:R-:W-:Y:S01]  /*4eb0*/  FFMA.FTZ R5, R18, c[0x0][0x23c], -R13 ;  /* 0x00008f0012057a23 */ /* 0x000fe2000001080d */
[----:B------:R-:W-:Y:S02]  /*4ec0*/  MOV R4, R240 ;  /* 0x000000f000047202 */ /* 0x000fe40000000f00 */
[----:B------:R-:W-:Y:S01]  /*4ed0*/  @!P0 FSEL R4, R240, -INF , !P1 ;  /* 0xff800000f0048808 */ /* 0x000fe20004800000 */
[----:B------:R-:W-:Y:S01]  /*4ee0*/  FMUL.FTZ R36, R36, c[0x0][0x2ec] ;  /* 0x0000bb0024247a20 */ /* 0x000fe20000410000 */
[----:B------:R1:W-:Y:S01]  /*4ef0*/  MUFU.EX2 R219, R5 ;  /* 0x0000000500db7308 */ /* 0x0003e20000000800 */
[----:B------:R-:W-:Y:S01]  /*4f00*/  @!P0 ISETP.GE.AND P1, PT, R17, R14, PT ;  /* 0x0000000e1100820c */ /* 0x000fe20003f26270 */
[C---:B------:R-:W-:Y:S01]  /*4f10*/  HMMA.16816.F32.BF16 R48, R104.reuse, R6, R48 ;  /* 0x000000066830723c */ /* 0x040fe20000041830 */
[----:B------:R-:W-:Y:S01]  /*4f20*/  FMUL.FTZ R37, R37, c[0x0][0x2ec] ;  /* 0x0000bb0025257a20 */ /* 0x000fe20000410000 */
[----:B------:R-:W-:Y:S01]  /*4f30*/  MOV R18, R201 ;  /* 0x000000c900127202 */ /* 0x000fe20000000f00 */
[----:B------:R-:W-:Y:S02]  /*4f40*/  FMUL.FTZ R38, R38, c[0x0][0x2ec] ;  /* 0x0000bb0026267a20 */ /* 0x000fe40000410000 */
[----:B------:R-:W-:Y:S02]  /*4f50*/  FMUL.FTZ R39, R39, c[0x0][0x2ec] ;  /* 0x0000bb0027277a20 */ /* 0x000fe40000410000 */
[----:B------:R-:W-:Y:S01]  /*4f60*/  FMUL.FTZ R40, R40, c[0x0][0x2ec] ;  /* 0x0000bb0028287a20 */ /* 0x000fe20000410000 */
[----:B------:R-:W2:Y:S01]  /*4f70*/  MUFU.TANH R166, R36 ;  /* 0x0000002400a67308 */ /* 0x000ea20000002400 */
[----:B------:R-:W-:Y:S03]  /*4f80*/  FMUL.FTZ R41, R41, c[0x0][0x2ec] ;  /* 0x0000bb0029297a20 */ /* 0x000fe60000410000 */
[----:B------:R-:W-:Y:S02]  /*4f90*/  FMUL.FTZ R42, R42, c[0x0][0x2ec] ;  /* 0x0000bb002a2a7a20 */ /* 0x000fe40000410000 */
[----:B------:R-:W-:Y:S02]  /*4fa0*/  FMUL.FTZ R44, R44, c[0x0][0x2ec] ;  /* 0x0000bb002c2c7a20 */ /* 0x000fe40000410000 */
[----:B------:R-:W-:Y:S02]  /*4fb0*/  FMUL.FTZ R43, R43, c[0x0][0x2ec] ;  /* 0x0000bb002b2b7a20 */ /* 0x000fe40000410000 */
[----:B------:R-:W-:Y:S01]  /*4fc0*/  FMUL.FTZ R45, R45, c[0x0][0x2ec] ;  /* 0x0000bb002d2d7a20 */ /* 0x000fe20000410000 */
[----:B------:R-:W-:Y:S01]  /*4fd0*/  MUFU.TANH R72, R42 ;  /* 0x0000002a00487308 */ /* 0x000fe20000002400 */
[----:B------:R-:W-:Y:S02]  /*4fe0*/  FMUL.FTZ R46, R46, c[0x0][0x2ec] ;  /* 0x0000bb002e2e7a20 */ /* 0x000fe40000410000 */
[--C-:B-1----:R-:W-:Y:S01]  /*4ff0*/  FFMA.FTZ R5, R4, c[0x0][0x23c], -R12.reuse ;  /* 0x00008f0004057a23 */ /* 0x102fe2000001080c */
[----:B------:R-:W-:Y:S01]  /*5000*/  MOV R4, R236 ;  /* 0x000000ec00047202 */ /* 0x000fe20000000f00 */
[----:B------:R-:W-:Y:S01]  /*5010*/  FMUL.FTZ R47, R47, c[0x0][0x2ec] ;  /* 0x0000bb002f2f7a20 */ /* 0x000fe20000410000 */
[----:B------:R-:W-:Y:S01]  /*5020*/  @!P0 FSEL R4, R236, -INF , !P1 ;  /* 0xff800000ec048808 */ /* 0x000fe20004800000 */
[----:B------:R-:W-:Y:S01]  /*5030*/  FMUL.FTZ R49, R49, c[0x0][0x2ec] ;  /* 0x0000bb0031317a20 */ /* 0x000fe20000410000 */
[-C--:B------:R-:W-:Y:S01]  /*5040*/  @!P0 ISETP.GE.AND P1, PT, R16, R11.reuse, PT ;  /* 0x0000000b1000820c */ /* 0x080fe20003f26270 */
[----:B------:R-:W-:Y:S01]  /*5050*/  FMUL.FTZ R48, R48, c[0x0][0x2ec] ;  /* 0x0000bb0030307a20 */ /* 0x000fe20000410000 */
[----:B------:R-:W-:Y:S01]  /*5060*/  MUFU.EX2 R184, R5 ;  /* 0x0000000500b87308 */ /* 0x000fe20000000800 */
[----:B------:R-:W-:Y:S02]  /*5070*/  FFMA.FTZ R4, R4, c[0x0][0x23c], -R12 ;  /* 0x00008f0004047a23 */ /* 0x000fe4000001080c */
[----:B------:R-:W-:Y:S02]  /*5080*/  FMUL.FTZ R50, R50, c[0x0][0x2ec] ;  /* 0x0000bb0032327a20 */ /* 0x000fe40000410000 */
[----:B------:R-:W-:Y:S05]  /*5090*/  FMUL.FTZ R51, R51, c[0x0][0x2ec] ;  /* 0x0000bb0033337a20 */ /* 0x000fea0000410000 */
[----:B------:R1:W-:Y:S10]  /*50a0*/  MUFU.EX2 R164, R4 ;  /* 0x0000000400a47308 */ /* 0x0003f40000000800 */
[----:B------:R-:W4:Y:S10]  /*50b0*/  MUFU.TANH R165, R37 ;  /* 0x0000002500a57308 */ /* 0x000f340000002400 */
[----:B------:R-:W2:Y:S01]  /*50c0*/  MUFU.TANH R216, R38 ;  /* 0x0000002600d87308 */ /* 0x000ea20000002400 */
[----:B-1----:R-:W-:Y:S02]  /*50d0*/  MOV R4, R96 ;  /* 0x0000006000047202 */ /* 0x002fe40000000f00 */
[----:B------:R-:W-:Y:S02]  /*50e0*/  @!P0 FSEL R4, R96, -INF , !P1 ;  /* 0xff80000060048808 */ /* 0x000fe40004800000 */
[----:B------:R-:W-:Y:S05]  /*50f0*/  @!P0 ISETP.GE.AND P1, PT, R17, R11, PT ;  /* 0x0000000b1100820c */ /* 0x000fea0003f26270 */
[----:B------:R-:W-:Y:S01]  /*5100*/  MUFU.TANH R71, R43 ;  /* 0x0000002b00477308 */ /* 0x000fe20000002400 */
[--C-:B------:R-:W-:Y:S01]  /*5110*/  FFMA.FTZ R5, R4, c[0x0][0x23c], -R9.reuse ;  /* 0x00008f0004057a23 */ /* 0x100fe20000010809 */
[----:B------:R-:W-:Y:S02]  /*5120*/  MOV R4, R95 ;  /* 0x0000005f00047202 */ /* 0x000fe40000000f00 */
[----:B------:R-:W-:Y:S02]  /*5130*/  @!P0 FSEL R4, R95, -INF , !P1 ;  /* 0xff8000005f048808 */ /* 0x000fe40004800000 */
[----:B------:R-:W-:Y:S02]  /*5140*/  @!P0 ISETP.GE.AND P1, PT, R16, R10, PT ;  /* 0x0000000a1000820c */ /* 0x000fe40003f26270 */
[----:B------:R-:W-:Y:S01]  /*5150*/  @!P0 IADD3 R16, R0, 0x18, RZ ;  /* 0x0000001800108810 */ /* 0x000fe20007ffe0ff */
[--C-:B------:R-:W-:Y:S01]  /*5160*/  FFMA.FTZ R4, R4, c[0x0][0x23c], -R9.reuse ;  /* 0x00008f0004047a23 */ /* 0x100fe20000010809 */
[----:B------:R1:W-:Y:S10]  /*5170*/  MUFU.EX2 R151, R5 ;  /* 0x0000000500977308 */ /* 0x0003f40000000800 */
[----:B------:R2:W-:Y:S10]  /*5180*/  MUFU.EX2 R99, R4 ;  /* 0x0000000400637308 */ /* 0x0005f40000000800 */
[----:B------:R-:W-:Y:S01]  /*5190*/  MUFU.TANH R214, R39 ;  /* 0x0000002700d67308 */ /* 0x000fe20000002400 */
[----:B-1----:R-:W-:Y:S02]  /*51a0*/  MOV R5, R80 ;  /* 0x0000005000057202 */ /* 0x002fe40000000f00 */
[----:B------:R-:W-:Y:S02]  /*51b0*/  @!P0 FSEL R5, R80, -INF , !P1 ;  /* 0xff80000050058808 */ /* 0x000fe40004800000 */
[----:B------:R-:W-:Y:S05]  /*51c0*/  @!P0 ISETP.GE.AND P1, PT, R17, R10, PT ;  /* 0x0000000a1100820c */ /* 0x000fea0003f26270 */
[----:B------:R-:W-:Y:S01]  /*51d0*/  MUFU.TANH R70, R46 ;  /* 0x0000002e00467308 */ /* 0x000fe20000002400 */
[--C-:B------:R-:W-:Y:S01]  /*51e0*/  FFMA.FTZ R5, R5, c[0x0][0x23c], -R8.reuse ;  /* 0x00008f0005057a23 */ /* 0x100fe20000010808 */
[----:B------:R-:W-:Y:S02]  /*51f0*/  @!P0 IADD3 R17, R0, 0x19, RZ ;  /* 0x0000001900118810 */ /* 0x000fe40007ffe0ff */
[----:B--2---:R-:W-:Y:S02]  /*5200*/  MOV R4, R79 ;  /* 0x0000004f00047202 */ /* 0x004fe40000000f00 */
[----:B------:R-:W-:Y:S02]  /*5210*/  @!P0 FSEL R4, R79, -INF , !P1 ;  /* 0xff8000004f048808 */ /* 0x000fe40004800000 */
[----:B------:R-:W-:Y:S02]  /*5220*/  @!P0 ISETP.GE.AND P1, PT, R16, R11, PT ;  /* 0x0000000b1000820c */ /* 0x000fe40003f26270 */
[----:B------:R-:W-:Y:S01]  /*5230*/  MUFU.EX2 R84, R5 ;  /* 0x0000000500547308 */ /* 0x000fe20000000800 */
[--C-:B------:R-:W-:Y:S09]  /*5240*/  FFMA.FTZ R4, R4, c[0x0][0x23c], -R8.reuse ;  /* 0x00008f0004047a23 */ /* 0x100ff20000010808 */
[----:B------:R1:W-:Y:S10]  /*5250*/  MUFU.EX2 R83, R4 ;  /* 0x0000000400537308 */ /* 0x0003f40000000800 */
[----:B------:R-:W-:Y:S10]  /*5260*/  MUFU.TANH R235, R40 ;  /* 0x0000002800eb7308 */ /* 0x000ff40000002400 */
[----:B------:R-:W-:Y:S01]  /*5270*/  MUFU.TANH R234, R41 ;  /* 0x0000002900ea7308 */ /* 0x000fe20000002400 */
[----:B-1----:R-:W-:Y:S02]  /*5280*/  MOV R4, R251 ;  /* 0x000000fb00047202 */ /* 0x002fe40000000f00 */
[----:B------:R-:W-:Y:S02]  /*5290*/  @!P0 FSEL R4, R251, -INF , !P1 ;  /* 0xff800000fb048808 */ /* 0x000fe40004800000 */
[C---:B------:R-:W-:Y:S05]  /*52a0*/  @!P0 ISETP.GE.AND P1, PT, R17.reuse, R11, PT ;  /* 0x0000000b1100820c */ /* 0x040fea0003f26270 */
[----:B------:R-:W-:Y:S01]  /*52b0*/  MUFU.TANH R69, R47 ;  /* 0x0000002f00457308 */ /* 0x000fe20000002400 */
[--C-:B------:R-:W-:Y:S01]  /*52c0*/  FFMA.FTZ R5, R4, c[0x0][0x23c], -R9.reuse ;  /* 0x00008f0004057a23 */ /* 0x100fe20000010809 */
[----:B------:R-:W-:Y:S02]  /*52d0*/  MOV R4, R250 ;  /* 0x000000fa00047202 */ /* 0x000fe40000000f00 */
[----:B------:R-:W-:Y:S02]  /*52e0*/  @!P0 FSEL R4, R250, -INF , !P1 ;  /* 0xff800000fa048808 */ /* 0x000fe40004800000 */
[----:B------:R-:W-:Y:S04]  /*52f0*/  @!P0 ISETP.GE.AND P1, PT, R16, R10, PT ;  /* 0x0000000a1000820c */ /* 0x000fe80003f26270 */
[----:B------:R1:W-:Y:S10]  /*5300*/  MUFU.EX2 R98, R5 ;  /* 0x0000000500627308 */ /* 0x0003f40000000800 */
[----:B------:R-:W-:Y:S10]  /*5310*/  MUFU.TANH R224, R45 ;  /* 0x0000002d00e07308 */ /* 0x000ff40000002400 */
[----:B------:R-:W-:Y:S01]  /*5320*/  MUFU.TANH R194, R48 ;  /* 0x0000003000c27308 */ /* 0x000fe20000002400 */
[----:B-1----:R-:W-:Y:S01]  /*5330*/  FFMA.FTZ R5, R4, c[0x0][0x23c], -R9 ;  /* 0x00008f0004057a23 */ /* 0x002fe20000010809 */
[----:B------:R-:W-:Y:S02]  /*5340*/  MOV R4, R78 ;  /* 0x0000004e00047202 */ /* 0x000fe40000000f00 */
[----:B------:R-:W-:Y:S02]  /*5350*/  @!P0 FSEL R4, R78, -INF , !P1 ;  /* 0xff8000004e048808 */ /* 0x000fe40004800000 */
[----:B------:R-:W-:Y:S04]  /*5360*/  @!P0 ISETP.GE.AND P1, PT, R17, R10, PT ;  /* 0x0000000a1100820c */ /* 0x000fe80003f26270 */
[----:B------:R1:W-:Y:S10]  /*5370*/  MUFU.EX2 R97, R5 ;  /* 0x0000000500617308 */ /* 0x0003f40000000800 */
[----:B------:R-:W2:Y:S10]  /*5380*/  MUFU.TANH R193, R49 ;  /* 0x0000003100c17308 */ /* 0x000eb40000002400 */
[----:B------:R-:W2:Y:S01]  /*5390*/  MUFU.TANH R225, R44 ;  /* 0x0000002c00e17308 */ /* 0x000ea20000002400 */
[--C-:B-1----:R-:W-:Y:S01]  /*53a0*/  FFMA.FTZ R5, R4, c[0x0][0x23c], -R8.reuse ;  /* 0x00008f0004057a23 */ /* 0x102fe20000010808 */
[----:B------:R-:W-:Y:S02]  /*53b0*/  MOV R4, R77 ;  /* 0x0000004d00047202 */ /* 0x000fe40000000f00 */
[----:B------:R-:W-:Y:S02]  /*53c0*/  @!P0 FSEL R4, R77, -INF , !P1 ;  /* 0xff8000004d048808 */ /* 0x000fe40004800000 */
[-C--:B------:R-:W-:Y:S04]  /*53d0*/  @!P0 ISETP.GE.AND P1, PT, R16, R15.reuse, PT ;  /* 0x0000000f1000820c */ /* 0x080fe80003f26270 */
[----:B------:R-:W-:Y:S01]  /*53e0*/  MUFU.EX2 R82, R5 ;  /* 0x0000000500527308 */ /* 0x000fe20000000800 */
[----:B------:R-:W-:Y:S01]  /*53f0*/  FFMA.FTZ R4, R4, c[0x0][0x23c], -R8 ;  /* 0x00008f0004047a23 */ /* 0x000fe20000010808 */
[----:B------:R-:W-:Y:S02]  /*5400*/  @!P0 FSEL R18, R201, -INF , !P1 ;  /* 0xff800000c9128808 */ /* 0x000fe40004800000 */
[C---:B------:R-:W-:Y:S03]  /*5410*/  @!P0 ISETP.GE.AND P1, PT, R17.reuse, R15, PT ;  /* 0x0000000f1100820c */ /* 0x040fe60003f26270 */
[--C-:B------:R-:W-:Y:S01]  /*5420*/  FFMA.FTZ R19, R18, c[0x0][0x23c], -R13.reuse ;  /* 0x00008f0012137a23 */ /* 0x100fe2000001080d */
[----:B------:R-:W-:Y:S02]  /*5430*/  MOV R18, R168 ;  /* 0x000000a800127202 */ /* 0x000fe40000000f00 */
[----:B------:R1:W-:Y:S01]  /*5440*/  MUFU.EX2 R81, R4 ;  /* 0x0000000400517308 */ /* 0x0003e20000000800 */
[----:B------:R-:W-:Y:S02]  /*5450*/  @!P0 FSEL R18, R168, -INF , !P1 ;  /* 0xff800000a8128808 */ /* 0x000fe40004800000 */
[----:B------:R-:W-:Y:S02]  /*5460*/  @!P0 ISETP.GE.AND P1, PT, R16, R14, PT ;  /* 0x0000000e1000820c */ /* 0x000fe40003f26270 */
[----:B------:R-:W-:Y:S01]  /*5470*/  MOV R16, R218 ;  /* 0x000000da00107202 */ /* 0x000fe20000000f00 */
[--C-:B------:R-:W-:Y:S01]  /*5480*/  FFMA.FTZ R18, R18, c[0x0][0x23c], -R13.reuse ;  /* 0x00008f0012127a23 */ /* 0x100fe2000001080d */
[----:B------:R-:W-:Y:S02]  /*5490*/  @!P0 FSEL R16, R218, -INF , !P1 ;  /* 0xff800000da108808 */ /* 0x000fe40004800000 */
[----:B------:R-:W-:Y:S01]  /*54a0*/  @!P0 ISETP.GE.AND P1, PT, R17, R14, PT ;  /* 0x0000000e1100820c */ /* 0x000fe20003f26270 */
[----:B------:R2:W-:Y:S02]  /*54b0*/  MUFU.EX2 R205, R18 ;  /* 0x0000001200cd7308 */ /* 0x0005e40000000800 */
[--C-:B------:R-:W-:Y:S01]  /*54c0*/  FFMA.FTZ R17, R16, c[0x0][0x23c], -R12.reuse ;  /* 0x00008f0010117a23 */ /* 0x100fe2000001080c */
[----:B------:R-:W-:Y:S02]  /*54d0*/  MOV R16, R217 ;  /* 0x000000d900107202 */ /* 0x000fe40000000f00 */
[----:B------:R-:W-:Y:S05]  /*54e0*/  @!P0 FSEL R16, R217, -INF , !P1 ;  /* 0xff800000d9108808 */ /* 0x000fea0004800000 */
[--C-:B------:R-:W-:Y:S01]  /*54f0*/  FFMA.FTZ R16, R16, c[0x0][0x23c], -R12.reuse ;  /* 0x00008f0010107a23 */ /* 0x100fe2000001080c */
[----:B------:R3:W-:Y:S01]  /*5500*/  MUFU.EX2 R233, R17 ;  /* 0x0000001100e97308 */ /* 0x0007e20000000800 */
[----:B-1----:R-:W1:Y:S09]  /*5510*/  LDSM.16.M88.4 R4, [R149+0x6c00] ;  /* 0x006c00009504783b */ /* 0x002e720000000200 */
[----:B------:R4:W-:Y:S01]  /*5520*/  MUFU.EX2 R232, R16 ;  /* 0x0000001000e87308 */ /* 0x0009e20000000800 */
[----:B--2---:R-:W-:Y:S09]  /*5530*/  MOV R18, R166 ;  /* 0x000000a600127202 */ /* 0x004ff20000000f00 */
[----:B------:R2:W-:Y:S01]  /*5540*/  MUFU.EX2 R210, R19 ;  /* 0x0000001300d27308 */ /* 0x0005e20000000800 */
[C---:B---3--:R-:W-:Y:S09]  /*5550*/  @!P0 IADD3 R17, R0.reuse, 0x21, RZ ;  /* 0x0000002100118810 */ /* 0x048ff20007ffe0ff */
[----:B------:R-:W3:Y:S01]  /*5560*/  MUFU.TANH R204, R50 ;  /* 0x0000003200cc7308 */ /* 0x000ee20000002400 */
[----:B----4-:R-:W-:Y:S04]  /*5570*/  @!P0 IADD3 R16, R0, 0x20, RZ ;  /* 0x0000002000108810 */ /* 0x010fe80007ffe0ff */
[-C--:B------:R-:W-:Y:S05]  /*5580*/  @!P0 ISETP.GE.AND P1, PT, R16, R15.reuse, PT ;  /* 0x0000000f1000820c */ /* 0x080fea0003f26270 */
[----:B------:R-:W4:Y:S01]  /*5590*/  MUFU.TANH R202, R51 ;  /* 0x0000003300ca7308 */ /* 0x000f220000002400 */
[----:B------:R-:W-:Y:S01]  /*55a0*/  @!P0 FSEL R18, R166, -INF , !P1 ;  /* 0xff800000a6128808 */ /* 0x000fe20004800000 */
[-C--:B-1----:R-:W-:Y:S01]  /*55b0*/  HMMA.16816.F32.BF16 R52, R104, R4.reuse, R52 ;  /* 0x000000046834723c */ /* 0x082fe20000041834 */
[----:B------:R-:W-:Y:S03]  /*55c0*/  @!P0 ISETP.GE.AND P1, PT, R17, R15, PT ;  /* 0x0000000f1100820c */ /* 0x000fe60003f26270 */
[--C-:B--2---:R-:W-:Y:S01]  /*55d0*/  FFMA.FTZ R19, R18, c[0x0][0x23c], -R13.reuse ;  /* 0x00008f0012137a23 */ /* 0x104fe2000001080d */
[----:B------:R-:W-:Y:S02]  /*55e0*/  MOV R18, R165 ;  /* 0x000000a500127202 */ /* 0x000fe40000000f00 */
[----:B------:R-:W-:Y:S01]  /*55f0*/  @!P0 FSEL R18, R165, -INF , !P1 ;  /* 0xff800000a5128808 */ /* 0x000fe20004800000 */
[C---:B------:R-:W-:Y:S01]  /*5600*/  HMMA.16816.F32.BF16 R56, R112.reuse, R4, R56 ;  /* 0x000000047038723c */ /* 0x040fe20000041838 */
[----:B------:R-:W-:Y:S01]  /*5610*/  MUFU.EX2 R203, R19 ;  /* 0x0000001300cb7308 */ /* 0x000fe20000000800 */
[----:B------:R-:W-:Y:S05]  /*5620*/  @!P0 ISETP.GE.AND P1, PT, R16, R14, PT ;  /* 0x0000000e1000820c */ /* 0x000fea0003f26270 */
[----:B------:R-:W-:Y:S01]  /*5630*/  FFMA.FTZ R5, R18, c[0x0][0x23c], -R13 ;  /* 0x00008f0012057a23 */ /* 0x000fe2000001080d */
[----:B------:R-:W-:Y:S01]  /*5640*/  MOV R4, R216 ;  /* 0x000000d800047202 */ /* 0x000fe20000000f00 */
[-C--:B------:R-:W-:Y:S02]  /*5650*/  HMMA.16816.F32.BF16 R60, R112, R6.reuse, R60 ;  /* 0x00000006703c723c */ /* 0x080fe4000004183c */
[----:B------:R1:W-:Y:S01]  /*5660*/  MUFU.EX2 R167, R5 ;  /* 0x0000000500a77308 */ /* 0x0003e20000000800 */
[----:B------:R-:W-:Y:S02]  /*5670*/  @!P0 FSEL R4, R216, -INF , !P1 ;  /* 0xff800000d8048808 */ /* 0x000fe40004800000 */
[----:B------:R-:W-:Y:S02]  /*5680*/  @!P0 ISETP.GE.AND P1, PT, R17, R14, PT ;  /* 0x0000000e1100820c */ /* 0x000fe40003f26270 */
[----:B------:R-:W-:Y:S01]  /*5690*/  FMUL.FTZ R52, R52, c[0x0][0x2ec] ;  /* 0x0000bb0034347a20 */ /* 0x000fe20000410000 */
[----:B------:R-:W-:Y:S01]  /*56a0*/  HMMA.16816.F32.BF16 R64, R104, R6, R64 ;  /* 0x000000066840723c */ /* 0x000fe20000041840 */
[----:B------:R-:W-:Y:S03]  /*56b0*/  FMUL.FTZ R53, R53, c[0x0][0x2ec] ;  /* 0x0000bb0035357a20 */ /* 0x000fe60000410000 */
[----:B------:R-:W-:Y:S01]  /*56c0*/  FMUL.FTZ R54, R54, c[0x0][0x2ec] ;  /* 0x0000bb0036367a20 */ /* 0x000fe20000410000 */
[----:B------:R-:W2:Y:S01]  /*56d0*/  MUFU.TANH R188, R52 ;  /* 0x0000003400bc7308 */ /* 0x000ea20000002400 */
[----:B------:R-:W-:Y:S01]  /*56e0*/  FMUL.FTZ R55, R55, c[0x0][0x2ec] ;  /* 0x0000bb0037377a20 */ /* 0x000fe20000410000 */
[----:B------:R-:W-:Y:S01]  /*56f0*/  MOV R6, R193 ;  /* 0x000000c100067202 */ /* 0x000fe20000000f00 */
[----:B------:R-:W-:Y:S04]  /*5700*/  FMUL.FTZ R57, R57, c[0x0][0x2ec] ;  /* 0x0000bb0039397a20 */ /* 0x000fe80000410000 */
        /* <DEDUP_REMOVED lines=9> */
[----:B------:R-:W-:Y:S01]  /*57a0*/  @!P0 ISETP.GE.AND P1, PT, R16, R11, PT ;  /* 0x0000000b1000820c */ /* 0x000fe20003f26270 */
[----:B------:R-:W-:Y:S01]  /*57b0*/  FMUL.FTZ R62, R62, c[0x0][0x2ec] ;  /* 0x0000bb003e3e7a20 */ /* 0x000fe20000410000 */
[----:B------:R-:W-:Y:S01]  /*57c0*/  MUFU.TANH R212, R60 ;  /* 0x0000003c00d47308 */ /* 0x000fe20000002400 */
[----:B------:R-:W-:Y:S02]  /*57d0*/  FFMA.FTZ R4, R4, c[0x0][0x23c], -R12 ;  /* 0x00008f0004047a23 */ /* 0x000fe4000001080c */
[----:B------:R-:W-:Y:S02]  /*57e0*/  FMUL.FTZ R64, R64, c[0x0][0x2ec] ;  /* 0x0000bb0040407a20 */ /* 0x000fe40000410000 */
[----:B------:R-:W-:Y:S02]  /*57f0*/  FMUL.FTZ R65, R65, c[0x0][0x2ec] ;  /* 0x0000bb0041417a20 */ /* 0x000fe40000410000 */
[----:B------:R-:W-:Y:S02]  /*5800*/  FMUL.FTZ R66, R66, c[0x0][0x2ec] ;  /* 0x0000bb0042427a20 */ /* 0x000fe40000410000 */
[----:B------:R-:W-:Y:S01]  /*5810*/  FMUL.FTZ R67, R67, c[0x0][0x2ec] ;  /* 0x0000bb0043437a20 */ /* 0x000fe20000410000 */
[----:B------:R1:W-:Y:S01]  /*5820*/  MUFU.EX2 R221, R4 ;  /* 0x0000000400dd7308 */ /* 0x0003e20000000800 */
[----:B------:R-:W-:Y:S09]  /*5830*/  FMUL.FTZ R63, R63, c[0x0][0x2ec] ;  /* 0x0000bb003f3f7a20 */ /* 0x000ff20000410000 */
[----:B------:R2:W-:Y:S10]  /*5840*/  MUFU.EX2 R223, R5 ;  /* 0x0000000500df7308 */ /* 0x0005f40000000800 */
[----:B------:R-:W3:Y:S01]  /*5850*/  MUFU.TANH R183, R53 ;  /* 0x0000003500b77308 */ /* 0x000ee20000002400 */
[----:B-1----:R-:W-:Y:S02]  /*5860*/  MOV R4, R235 ;  /* 0x000000eb00047202 */ /* 0x002fe40000000f00 */
[----:B------:R-:W-:Y:S02]  /*5870*/  @!P0 FSEL R4, R235, -INF , !P1 ;  /* 0xff800000eb048808 */ /* 0x000fe40004800000 */
[----:B------:R-:W-:Y:S05]  /*5880*/  @!P0 ISETP.GE.AND P1, PT, R17, R11, PT ;  /* 0x0000000b1100820c */ /* 0x000fea0003f26270 */
[----:B------:R-:W-:Y:S01]  /*5890*/  MUFU.TANH R211, R61 ;  /* 0x0000003d00d37308 */ /* 0x000fe20000002400 */
[--C-:B--2---:R-:W-:Y:S01]  /*58a0*/  FFMA.FTZ R5, R4, c[0x0][0x23c], -R9.reuse ;  /* 0x00008f0004057a23 */ /* 0x104fe20000010809 */
[----:B------:R-:W-:Y:S02]  /*58b0*/  MOV R4, R234 ;  /* 0x000000ea00047202 */ /* 0x000fe40000000f00 */
[----:B------:R-:W-:Y:S02]  /*58c0*/  @!P0 FSEL R4, R234, -INF , !P1 ;  /* 0xff800000ea048808 */ /* 0x000fe40004800000 */
[----:B------:R-:W-:Y:S04]  /*58d0*/  @!P0 ISETP.GE.AND P1, PT, R16, R10, PT ;  /* 0x0000000a1000820c */ /* 0x000fe80003f26270 */
[----:B------:R1:W-:Y:S01]  /*58e0*/  MUFU.EX2 R94, R5 ;  /* 0x00000005005e7308 */ /* 0x0003e20000000800 */
[----:B------:R-:W-:Y:S04]  /*58f0*/  @!P0 IADD3 R16, R0, 0x29, RZ ;  /* 0x0000002900108810 */ /* 0x000fe80007ffe0ff */
[----:B------:R-:W-:Y:S04]  /*5900*/  @!P0 ISETP.GE.AND P2, PT, R16, R15, PT ;  /* 0x0000000f1000820c */ /* 0x000fe80003f46270 */
[----:B------:R-:W-:Y:S01]  /*5910*/  @!P0 FSEL R6, R193, -INF , !P2 ;  /* 0xff800000c1068808 */ /* 0x000fe20005000000 */
[----:B------:R-:W-:Y:S10]  /*5920*/  MUFU.TANH R227, R62 ;  /* 0x0000003e00e37308 */ /* 0x000ff40000002400 */
[----:B------:R-:W-:Y:S01]  /*5930*/  MUFU.TANH R112, R64 ;  /* 0x0000004000707308 */ /* 0x000fe20000002400 */
[--C-:B-1----:R-:W-:Y:S01]  /*5940*/  FFMA.FTZ R5, R4, c[0x0][0x23c], -R9.reuse ;  /* 0x00008f0004057a23 */ /* 0x102fe20000010809 */
[----:B------:R-:W-:Y:S02]  /*5950*/  MOV R4, R72 ;  /* 0x0000004800047202 */ /* 0x000fe40000000f00 */
[----:B------:R-:W-:Y:S02]  /*5960*/  @!P0 FSEL R4, R72, -INF , !P1 ;  /* 0xff80000048048808 */ /* 0x000fe40004800000 */
[----:B------:R-:W-:Y:S04]  /*5970*/  @!P0 ISETP.GE.AND P1, PT, R17, R10, PT ;  /* 0x0000000a1100820c */ /* 0x000fe80003f26270 */
[----:B------:R1:W-:Y:S01]  /*5980*/  MUFU.EX2 R93, R5 ;  /* 0x00000005005d7308 */ /* 0x0003e20000000800 */
[----:B------:R-:W-:Y:S09]  /*5990*/  @!P0 IADD3 R17, R0, 0x28, RZ ;  /* 0x0000002800118810 */ /* 0x000ff20007ffe0ff */
[----:B------:R-:W-:Y:S10]  /*59a0*/  MUFU.TANH R111, R65 ;  /* 0x00000041006f7308 */ /* 0x000ff40000002400 */
[----:B------:R-:W-:Y:S01]  /*59b0*/  MUFU.TANH R191, R66 ;  /* 0x0000004200bf7308 */ /* 0x000fe20000002400 */
[--C-:B-1----:R-:W-:Y:S01]  /*59c0*/  FFMA.FTZ R5, R4, c[0x0][0x23c], -R8.reuse ;  /* 0x00008f0004057a23 */ /* 0x102fe20000010808 */
[----:B------:R-:W-:Y:S02]  /*59d0*/  MOV R4, R71 ;  /* 0x0000004700047202 */ /* 0x000fe40000000f00 */
[----:B------:R-:W-:Y:S02]  /*59e0*/  @!P0 FSEL R4, R71, -INF , !P1 ;  /* 0xff80000047048808 */ /* 0x000fe40004800000 */
[----:B------:R-:W-:Y:S04]  /*59f0*/  @!P0 ISETP.GE.AND P1, PT, R17, R11, PT ;  /* 0x0000000b1100820c */ /* 0x000fe80003f26270 */
[----:B------:R-:W-:Y:S01]  /*5a00*/  MUFU.EX2 R76, R5 ;  /* 0x00000005004c7308 */ /* 0x000fe20000000800 */
[--C-:B------:R-:W-:Y:S09]  /*5a10*/  FFMA.FTZ R4, R4, c[0x0][0x23c], -R8.reuse ;  /* 0x00008f0004047a23 */ /* 0x100ff20000010808 */
[----:B------:R1:W-:Y:S10]  /*5a20*/  MUFU.EX2 R75, R4 ;  /* 0x00000004004b7308 */ /* 0x0003f40000000800 */
[----:B------:R-:W2:Y:S10]  /*5a30*/  MUFU.TANH R200, R54 ;  /* 0x0000003600c87308 */ /* 0x000eb40000002400 */
        /* <DEDUP_REMOVED lines=8> */
[----:B------:R-:W-:Y:S04]  /*5ac0*/  @!P0 ISETP.GE.AND P1, PT, R17, R10, PT ;  /* 0x0000000a1100820c */ /* 0x000fe80003f26270 */
[----:B------:R1:W-:Y:S10]  /*5ad0*/  MUFU.EX2 R249, R5 ;  /* 0x0000000500f97308 */ /* 0x0003f40000000800 */
[----:B------:R-:W-:Y:S10]  /*5ae0*/  MUFU.TANH R226, R63 ;  /* 0x0000003f00e27308 */ /* 0x000ff40000002400 */
[----:B------:R-:W2:Y:S01]  /*5af0*/  MUFU.TANH R215, R56 ;  /* 0x0000003800d77308 */ /* 0x000ea20000002400 */
        /* <DEDUP_REMOVED lines=11> */
[----:B------:R1:W-:Y:S01]  /*5bb0*/  MUFU.EX2 R74, R5 ;  /* 0x00000005004a7308 */ /* 0x0003e20000000800 */
[----:B------:R-:W-:Y:S09]  /*5bc0*/  FFMA.FTZ R4, R4, c[0x0][0x23c], -R8 ;  /* 0x00008f0004047a23 */ /* 0x000ff20000010808 */
[----:B------:R2:W-:Y:S01]  /*5bd0*/  MUFU.EX2 R73, R4 ;  /* 0x0000000400497308 */ /* 0x0005e20000000800 */
[----:B-1----:R-:W-:Y:S02]  /*5be0*/  MOV R5, R194 ;  /* 0x000000c200057202 */ /* 0x002fe40000000f00 */
[----:B------:R-:W-:Y:S05]  /*5bf0*/  @!P0 FSEL R5, R194, -INF , !P1 ;  /* 0xff800000c2058808 */ /* 0x000fea0004800000 */
[--C-:B------:R-:W-:Y:S01]  /*5c00*/  FFMA.FTZ R7, R5, c[0x0][0x23c], -R13.reuse ;  /* 0x00008f0005077a23 */ /* 0x100fe2000001080d */
[----:B--2---:R-:W-:Y:S03]  /*5c10*/  IADD3 R4, P1, R3, UR13, RZ ;  /* 0x0000000d03047c10 */ /* 0x004fe6000ff3e0ff */
[----:B------:R1:W-:Y:S01]  /*5c20*/  MUFU.EX2 R192, R7 ;  /* 0x0000000700c07308 */ /* 0x0003e20000000800 */
[----:B------:R-:W-:Y:S02]  /*5c30*/  IADD3.X R5, R2, UR12, RZ, P1, !PT ;  /* 0x0000000c02057c10 */ /* 0x000fe40008ffe4ff */
[----:B------:R-:W-:Y:S03]  /*5c40*/  @!P0 ISETP.GE.AND P1, PT, R17, R14, PT ;  /* 0x0000000e1100820c */ /* 0x000fe60003f26270 */
[----:B------:R2:W2:Y:S04]  /*5c50*/  LDG.E R110, [R4.64] ;  /* 0x00000022046e7981 */ /* 0x0004a8000c1e1900 */
[----:B------:R2:W2:Y:S04]  /*5c60*/  LDG.E R109, [R4.64+0x20] ;  /* 0x00002022046d7981 */ /* 0x0004a8000c1e1900 */
[----:B------:R2:W2:Y:S01]  /*5c70*/  LDG.E R108, [R4.64+0x100] ;  /* 0x00010022046c7981 */ /* 0x0004a2000c1e1900 */
[--C-:B-1----:R-:W-:Y:S01]  /*5c80*/  FFMA.FTZ R7, R6, c[0x0][0x23c], -R13.reuse ;  /* 0x00008f0006077a23 */ /* 0x102fe2000001080d */
[----:B---3--:R-:W-:Y:S02]  /*5c90*/  MOV R6, R204 ;  /* 0x000000cc00067202 */ /* 0x008fe40000000f00 */
[----:B------:R-:W-:Y:S01]  /*5ca0*/  @!P0 FSEL R6, R204, -INF , !P1 ;  /* 0xff800000cc068808 */ /* 0x000fe20004800000 */
[----:B------:R4:W1:Y:S01]  /*5cb0*/  MUFU.EX2 R189, R7 ;  /* 0x0000000700bd7308 */ /* 0x0008620000000800 */
[----:B------:R-:W-:Y:S03]  /*5cc0*/  @!P0 ISETP.GE.AND P1, PT, R16, R14, PT ;  /* 0x0000000e1000820c */ /* 0x000fe60003f26270 */
[--C-:B------:R-:W-:Y:S01]  /*5cd0*/  FFMA.FTZ R16, R6, c[0x0][0x23c], -R12.reuse ;  /* 0x00008f0006107a23 */ /* 0x100fe2000001080c */
[----:B------:R-:W-:Y:S05]  /*5ce0*/  @!P0 IADD3 R6, R0, 0x30, RZ ;  /* 0x0000003000068810 */ /* 0x000fea0007ffe0ff */
[----:B------:R3:W-:Y:S01]  /*5cf0*/  MUFU.EX2 R209, R16 ;  /* 0x0000001000d17308 */ /* 0x0007e20000000800 */
[----:B----4-:R-:W-:Y:S02]  /*5d00*/  MOV R7, R202 ;  /* 0x000000ca00077202 */ /* 0x010fe40000000f00 */
[----:B------:R-:W-:Y:S02]  /*5d10*/  @!P0 FSEL R7, R202, -INF , !P1 ;  /* 0xff800000ca078808 */ /* 0x000fe40004800000 */
[-C--:B------:R-:W-:Y:S03]  /*5d20*/  @!P0 ISETP.GE.AND P1, PT, R6, R15.reuse, PT ;  /* 0x0000000f0600820c */ /* 0x080fe60003f26270 */
[--C-:B------:R-:W-:Y:S01]  /*5d30*/  FFMA.FTZ R17, R7, c[0x0][0x23c], -R12.reuse ;  /* 0x00008f0007117a23 */ /* 0x100fe2000001080c */
[----:B------:R-:W-:Y:S02]  /*5d40*/  @!P0 IADD3 R7, R0, 0x31, RZ ;  /* 0x0000003100078810 */ /* 0x000fe40007ffe0ff */
[----:B---3--:R-:W-:Y:S01]  /*5d50*/  MOV R16, R188 ;  /* 0x000000bc00107202 */ /* 0x008fe20000000f00 */
[----:B------:R3:W4:Y:S01]  /*5d60*/  MUFU.EX2 R208, R17 ;  /* 0x0000001100d07308 */ /* 0x0007220000000800 */
[----:B------:R-:W-:Y:S02]  /*5d70*/  @!P0 FSEL R16, R188, -INF , !P1 ;  /* 0xff800000bc108808 */ /* 0x000fe40004800000 */
[----:B------:R-:W-:Y:S03]  /*5d80*/  @!P0 ISETP.GE.AND P1, PT, R7, R15, PT ;  /* 0x0000000f0700820c */ /* 0x000fe60003f26270 */
[--C-:B---3--:R-:W-:Y:S01]  /*5d90*/  FFMA.FTZ R17, R16, c[0x0][0x23c], -R13.reuse ;  /* 0x00008f0010117a23 */ /* 0x108fe2000001080d */
[----:B------:R-:W-:Y:S02]  /*5da0*/  MOV R16, R183 ;  /* 0x000000b700107202 */ /* 0x000fe40000000f00 */
[----:B------:R-:W-:Y:S01]  /*5db0*/  @!P0 FSEL R16, R183, -INF , !P1 ;  /* 0xff800000b7108808 */ /* 0x000fe20004800000 */
[----:B------:R3:W-:Y:S01]  /*5dc0*/  MUFU.EX2 R163, R17 ;  /* 0x0000001100a37308 */ /* 0x0007e20000000800 */
[----:B------:R-:W-:Y:S03]  /*5dd0*/  @!P0 ISETP.GE.AND P1, PT, R6, R14, PT ;  /* 0x0000000e0600820c */ /* 0x000fe60003f26270 */
[----:B---3--:R-:W-:Y:S01]  /*5de0*/  FFMA.FTZ R17, R16, c[0x0][0x23c], -R13 ;  /* 0x00008f0010117a23 */ /* 0x008fe2000001080d */
[----:B------:R-:W-:Y:S02]  /*5df0*/  MOV R16, R200 ;  /* 0x000000c800107202 */ /* 0x000fe40000000f00 */
[----:B------:R-:W-:Y:S03]  /*5e00*/  @!P0 FSEL R16, R200, -INF , !P1 ;  /* 0xff800000c8108808 */ /* 0x000fe60004800000 */
[----:B------:R3:W-:Y:S01]  /*5e10*/  MUFU.EX2 R115, R17 ;  /* 0x0000001100737308 */ /* 0x0007e20000000800 */
[----:B------:R-:W-:Y:S01]  /*5e20*/  @!P0 ISETP.GE.AND P1, PT, R7, R14, PT ;  /* 0x0000000e0700820c */ /* 0x000fe20003f26270 */
[--C-:B---3--:R-:W-:Y:S01]  /*5e30*/  FFMA.FTZ R17, R16, c[0x0][0x23c], -R12.reuse ;  /* 0x00008f0010117a23 */ /* 0x108fe2000001080c */
[----:B------:R-:W-:Y:S02]  /*5e40*/  MOV R16, R199 ;  /* 0x000000c700107202 */ /* 0x000fe40000000f00 */
[----:B------:R-:W-:Y:S05]  /*5e50*/  @!P0 FSEL R16, R199, -INF , !P1 ;  /* 0xff800000c7108808 */ /* 0x000fea0004800000 */
[----:B------:R3:W-:Y:S01]  /*5e60*/  MUFU.EX2 R207, R17 ;  /* 0x0000001100cf7308 */ /* 0x0007e20000000800 */
[----:B------:R-:W-:Y:S01]  /*5e70*/  @!P0 ISETP.GE.AND P1, PT, R6, R11, PT ;  /* 0x0000000b0600820c */ /* 0x000fe20003f26270 */
[----:B---3--:R-:W-:Y:S01]  /*5e80*/  FFMA.FTZ R17, R16, c[0x0][0x23c], -R12 ;  /* 0x00008f0010117a23 */ /* 0x008fe2000001080c */
[----:B------:R-:W-:Y:S02]  /*5e90*/  MOV R16, R215 ;  /* 0x000000d700107202 */ /* 0x000fe40000000f00 */
[----:B------:R-:W-:Y:S05]  /*5ea0*/  @!P0 FSEL R16, R215, -INF , !P1 ;  /* 0xff800000d7108808 */ /* 0x000fea0004800000 */
[----:B------:R3:W1:Y:S01]  /*5eb0*/  MUFU.EX2 R206, R17 ;  /* 0x0000001100ce7308 */ /* 0x0006620000000800 */
[----:B------:R-:W-:Y:S01]  /*5ec0*/  @!P0 ISETP.GE.AND P1, PT, R7, R11, PT ;  /* 0x0000000b0700820c */ /* 0x000fe20003f26270 */
[--C-:B---3--:R-:W-:Y:S01]  /*5ed0*/  FFMA.FTZ R17, R16, c[0x0][0x23c], -R9.reuse ;  /* 0x00008f0010117a23 */ /* 0x108fe20000010809 */
[----:B------:R-:W-:Y:S02]  /*5ee0*/  MOV R16, R213 ;  /* 0x000000d500107202 */ /* 0x000fe40000000f00 */
[----:B------:R-:W-:Y:S05]  /*5ef0*/  @!P0 FSEL R16, R213, -INF , !P1 ;  /* 0xff800000d5108808 */ /* 0x000fea0004800000 */
[----:B------:R-:W-:Y:S01]  /*5f00*/  MUFU.EX2 R243, R17 ;  /* 0x0000001100f37308 */ /* 0x000fe20000000800 */
[-C--:B------:R-:W-:Y:S02]  /*5f10*/  @!P0 ISETP.GE.AND P1, PT, R6, R10.reuse, PT ;  /* 0x0000000a0600820c */ /* 0x080fe40003f26270 */
[----:B------:R-:W-:Y:S01]  /*5f20*/  MOV R6, R239 ;  /* 0x000000ef00067202 */ /* 0x000fe20000000f00 */
[--C-:B------:R-:W-:Y:S01]  /*5f30*/  FFMA.FTZ R16, R16, c[0x0][0x23c], -R9.reuse ;  /* 0x00008f0010107a23 */ /* 0x100fe20000010809 */
[----:B------:R-:W-:Y:S02]  /*5f40*/  @!P0 FSEL R6, R239, -INF , !P1 ;  /* 0xff800000ef068808 */ /* 0x000fe40004800000 */
[----:B------:R-:W-:Y:S02]  /*5f50*/  @!P0 ISETP.GE.AND P1, PT, R7, R10, PT ;  /* 0x0000000a0700820c */ /* 0x000fe40003f26270 */
[----:B------:R-:W-:Y:S01]  /*5f60*/  MOV R7, R238 ;  /* 0x000000ee00077202 */ /* 0x000fe20000000f00 */
[----:B------:R3:W-:Y:S01]  /*5f70*/  MUFU.EX2 R237, R16 ;  /* 0x0000001000ed7308 */ /* 0x0007e20000000800 */
[----:B------:R-:W-:Y:S05]  /*5f80*/  @!P0 FSEL R7, R238, -INF , !P1 ;  /* 0xff800000ee078808 */ /* 0x000fea0004800000 */
[--C-:B------:R-:W-:Y:S04]  /*5f90*/  FFMA.FTZ R7, R7, c[0x0][0x23c], -R8.reuse ;  /* 0x00008f0007077a23 */ /* 0x100fe80000010808 */
[----:B------:R1:W-:Y:S01]  /*5fa0*/  MUFU.EX2 R3, R7 ;  /* 0x0000000700037308 */ /* 0x0003e20000000800 */
[--C-:B---3--:R-:W-:Y:S01]  /*5fb0*/  FFMA.FTZ R16, R6, c[0x0][0x23c], -R8.reuse ;  /* 0x00008f0006107a23 */ /* 0x108fe20000010808 */
[C---:B------:R-:W-:Y:S02]  /*5fc0*/  @!P0 IADD3 R6, R0.reuse, 0x38, RZ ;  /* 0x0000003800068810 */ /* 0x040fe40007ffe0ff */
[----:B------:R-:W-:Y:S06]  /*5fd0*/  @!P0 IADD3 R0, R0, 0x39, RZ ;  /* 0x0000003900008810 */ /* 0x000fec0007ffe0ff */
[----:B------:R3:W-:Y:S01]  /*5fe0*/  MUFU.EX2 R68, R16 ;  /* 0x0000001000447308 */ /* 0x0007e20000000800 */
[C---:B------:R-:W-:Y:S02]  /*5ff0*/  @!P0 ISETP.GE.AND P1, PT, R6.reuse, R11, PT ;  /* 0x0000000b0600820c */ /* 0x040fe40003f26270 */
[C---:B------:R-:W-:Y:S02]  /*6000*/  @!P0 ISETP.GE.AND P5, PT, R6.reuse, R15, PT ;  /* 0x0000000f0600820c */ /* 0x040fe40003fa6270 */
[-C--:B------:R-:W-:Y:S02]  /*6010*/  @!P0 ISETP.GE.AND P3, PT, R6, R14.reuse, PT ;  /* 0x0000000e0600820c */ /* 0x080fe40003f66270 */
[----:B-1----:R-:W-:Y:S02]  /*6020*/  MOV R7, R211 ;  /* 0x000000d300077202 */ /* 0x002fe40000000f00 */
[C---:B------:R-:W-:Y:S02]  /*6030*/  @!P0 ISETP.GE.AND P4, PT, R0.reuse, R15, PT ;  /* 0x0000000f0000820c */ /* 0x040fe40003f86270 */
[----:B------:R-:W-:Y:S02]  /*6040*/  @!P0 ISETP.GE.AND P2, PT, R0, R14, PT ;  /* 0x0000000e0000820c */ /* 0x000fe40003f46270 */
[----:B---3--:R-:W-:Y:S02]  /*6050*/  MOV R16, R212 ;  /* 0x000000d400107202 */ /* 0x008fe40000000f00 */
[----:B------:R-:W-:Y:S02]  /*6060*/  @!P0 FSEL R16, R212, -INF , !P1 ;  /* 0xff800000d4108808 */ /* 0x000fe40004800000 */
[----:B------:R-:W-:Y:S03]  /*6070*/  @!P0 ISETP.GE.AND P1, PT, R0, R11, PT ;  /* 0x0000000b0000820c */ /* 0x000fe60003f26270 */
[--C-:B------:R-:W-:Y:S01]  /*6080*/  FFMA.FTZ R11, R16, c[0x0][0x23c], -R9.reuse ;  /* 0x00008f00100b7a23 */ /* 0x100fe20000010809 */
[----:B------:R-:W-:Y:S02]  /*6090*/  @!P0 FSEL R7, R211, -INF , !P1 ;  /* 0xff800000d3078808 */ /* 0x000fe40004800000 */
[----:B------:R-:W-:Y:S01]  /*60a0*/  @!P0 ISETP.GE.AND P1, PT, R6, R10, PT ;  /* 0x0000000a0600820c */ /* 0x000fe20003f26270 */
[----:B------:R1:W-:Y:S01]  /*60b0*/  MUFU.EX2 R230, R11 ;  /* 0x0000000b00e67308 */ /* 0x0003e20000000800 */
[----:B------:R-:W-:Y:S01]  /*60c0*/  F2FP.BF16.PACK_AB R6, R187, R222 ;  /* 0x000000debb06723e */ /* 0x000fe200000010ff */
[----:B------:R-:W-:Y:S01]  /*60d0*/  FFMA.FTZ R9, R7, c[0x0][0x23c], -R9 ;  /* 0x00008f0007097a23 */ /* 0x000fe20000010809 */
[----:B------:R-:W-:Y:S03]  /*60e0*/  F2FP.BF16.PACK_AB R7, R244, R245 ;  /* 0x000000f5f407723e */ /* 0x000fe600000010ff */
[----:B------:R3:W-:Y:S04]  /*60f0*/  STS [R182+0x10400], R6 ;  /* 0x01040006b6007388 */ /* 0x0007e80000000800 */
[----:B------:R4:W-:Y:S01]  /*6100*/  STS [R182+0x10000], R7 ;  /* 0x01000007b6007388 */ /* 0x0009e20000000800 */
[----:B------:R4:W-:Y:S01]  /*6110*/  MUFU.EX2 R229, R9 ;  /* 0x0000000900e57308 */ /* 0x0009e20000000800 */
[----:B-1----:R-:W-:Y:S02]  /*6120*/  MOV R11, R227 ;  /* 0x000000e3000b7202 */ /* 0x002fe40000000f00 */
[----:B------:R-:W-:Y:S02]  /*6130*/  @!P0 FSEL R11, R227, -INF , !P1 ;  /* 0xff800000e30b8808 */ /* 0x000fe40004800000 */
[----:B------:R-:W-:Y:S02]  /*6140*/  @!P0 ISETP.GE.AND P1, PT, R0, R10, PT ;  /* 0x0000000a0000820c */ /* 0x000fe40003f26270 */
[----:B------:R-:W-:Y:S01]  /*6150*/  F2FP.BF16.PACK_AB R0, R228, R231 ;  /* 0x000000e7e400723e */ /* 0x000fe200000010ff */
[----:B------:R-:W-:Y:S01]  /*6160*/  FFMA.FTZ R10, R11, c[0x0][0x23c], -R8 ;  /* 0x00008f000b0a7a23 */ /* 0x000fe20000010808 */
[----:B---3--:R-:W-:Y:S03]  /*6170*/  F2FP.BF16.PACK_AB R6, R91, R92 ;  /* 0x0000005c5b06723e */ /* 0x008fe600000010ff */
[----:B------:R1:W-:Y:S01]  /*6180*/  STS [R180+0x10000], R0 ;  /* 0x01000000b4007388 */ /* 0x0003e20000000800 */
[----:B----4-:R-:W-:Y:S01]  /*6190*/  F2FP.BF16.PACK_AB R7, R161, R162 ;  /* 0x000000a2a107723e */ /* 0x010fe200000010ff */
[----:B------:R3:W-:Y:S01]  /*61a0*/  MUFU.EX2 R2, R10 ;  /* 0x0000000a00027308 */ /* 0x0007e20000000800 */
[----:B------:R-:W-:Y:S02]  /*61b0*/  MOV R9, R112 ;  /* 0x0000007000097202 */ /* 0x000fe40000000f00 */
[----:B------:R-:W-:Y:S05]  /*61c0*/  @!P0 FSEL R9, R112, -INF , !P5 ;  /* 0xff80000070098808 */ /* 0x000fea0006800000 */
[--C-:B------:R-:W-:Y:S04]  /*61d0*/  FFMA.FTZ R9, R9, c[0x0][0x23c], -R13.reuse ;  /* 0x00008f0009097a23 */ /* 0x100fe8000001080d */
[----:B------:R4:W-:Y:S01]  /*61e0*/  MUFU.EX2 R114, R9 ;  /* 0x0000000900727308 */ /* 0x0009e20000000800 */
[----:B-1----:R-:W-:Y:S02]  /*61f0*/  F2FP.BF16.PACK_AB R0, R185, R186 ;  /* 0x000000bab900723e */ /* 0x002fe400000010ff */
[----:B---3--:R-:W-:Y:S02]  /*6200*/  MOV R10, R111 ;  /* 0x0000006f000a7202 */ /* 0x008fe40000000f00 */
[----:B------:R-:W-:Y:S01]  /*6210*/  @!P0 FSEL R10, R111, -INF , !P4 ;  /* 0xff8000006f0a8808 */ /* 0x000fe20006000000 */
[----:B------:R1:W-:Y:S04]  /*6220*/  STS [R180+0x10400], R0 ;  /* 0x01040000b4007388 */ /* 0x0003e80000000800 */
[----:B------:R-:W-:Y:S01]  /*6230*/  FFMA.FTZ R13, R10, c[0x0][0x23c], -R13 ;  /* 0x00008f000a0d7a23 */ /* 0x000fe2000001080d */
[----:B------:R3:W-:Y:S01]  /*6240*/  STS [R182+0x12000], R7 ;  /* 0x01200007b6007388 */ /* 0x0007e20000000800 */
[----:B------:R-:W-:Y:S02]  /*6250*/  MOV R10, R191 ;  /* 0x000000bf000a7202 */ /* 0x000fe40000000f00 */
[----:B----4-:R-:W-:Y:S01]  /*6260*/  F2FP.BF16.PACK_AB R9, R164, R184 ;  /* 0x000000b8a409723e */ /* 0x010fe200000010ff */
[----:B------:R4:W-:Y:S01]  /*6270*/  STS [R182+0x12400], R6 ;  /* 0x01240006b6007388 */ /* 0x0009e20000000800 */
[----:B------:R-:W-:Y:S01]  /*6280*/  @!P0 FSEL R10, R191, -INF , !P3 ;  /* 0xff800000bf0a8808 */ /* 0x000fe20005800000 */
[----:B------:R-:W2:Y:S04]  /*6290*/  MUFU.EX2 R113, R13 ;  /* 0x0000000d00717308 */ /* 0x000ea80000000800 */
[--C-:B------:R-:W-:Y:S01]  /*62a0*/  FFMA.FTZ R11, R10, c[0x0][0x23c], -R12.reuse ;  /* 0x00008f000a0b7a23 */ /* 0x100fe2000001080c */
[----:B------:R-:W-:Y:S02]  /*62b0*/  MOV R10, R190 ;  /* 0x000000be000a7202 */ /* 0x000fe40000000f00 */
[----:B------:R-:W-:Y:S03]  /*62c0*/  @!P0 FSEL R10, R190, -INF , !P2 ;  /* 0xff800000be0a8808 */ /* 0x000fe60005000000 */
[----:B------:R-:W-:Y:S02]  /*62d0*/  MUFU.EX2 R198, R11 ;  /* 0x0000000b00c67308 */ /* 0x000fe40000000800 */
[----:B------:R-:W-:Y:S01]  /*62e0*/  FFMA.FTZ R12, R10, c[0x0][0x23c], -R12 ;  /* 0x00008f000a0c7a23 */ /* 0x000fe2000001080c */
[----:B------:R-:W-:Y:S02]  /*62f0*/  MOV R10, R226 ;  /* 0x000000e2000a7202 */ /* 0x000fe40000000f00 */
[----:B-1----:R-:W-:Y:S02]  /*6300*/  F2FP.BF16.PACK_AB R0, R219, R220 ;  /* 0x000000dcdb00723e */ /* 0x002fe400000010ff */
[----:B------:R-:W-:Y:S02]  /*6310*/  @!P0 FSEL R10, R226, -INF , !P1 ;  /* 0xff800000e20a8808 */ /* 0x000fe40004800000 */
[----:B---3--:R-:W-:Y:S01]  /*6320*/  F2FP.BF16.PACK_AB R7, R159, R160 ;  /* 0x000000a09f07723e */ /* 0x008fe200000010ff */
[----:B------:R-:W1:Y:S01]  /*6330*/  MUFU.EX2 R196, R12 ;  /* 0x0000000c00c47308 */ /* 0x000e620000000800 */
[----:B------:R-:W-:Y:S01]  /*6340*/  PLOP3.LUT P1, PT, PT, PT, UP3, 0x80, 0x0 ;  /* 0x000000000000781c */ /* 0x000fe20003f2f038 */
[----:B------:R-:W-:Y:S01]  /*6350*/  FFMA.FTZ R8, R10, c[0x0][0x23c], -R8 ;  /* 0x00008f000a087a23 */ /* 0x000fe20000010808 */
[----:B----4-:R-:W-:Y:S01]  /*6360*/  F2FP.BF16.PACK_AB R6, R89, R90 ;  /* 0x0000005a5906723e */ /* 0x010fe200000010ff */
[----:B------:R3:W-:Y:S04]  /*6370*/  STS [R180+0x12000], R7 ;  /* 0x01200007b4007388 */ /* 0x0007e80000000800 */
[----:B------:R4:W-:Y:S02]  /*6380*/  STS [R180+0x12400], R6 ;  /* 0x01240006b4007388 */ /* 0x0009e40000000800 */
[----:B------:R1:W1:Y:S02]  /*6390*/  MUFU.EX2 R252, R8 ;  /* 0x0000000800fc7308 */ /* 0x0002640000000800 */
[----:B------:R2:W-:Y:S04]  /*63a0*/  STS [R181+0x10000], R0 ;  /* 0x01000000b5007388 */ /* 0x0005e80000000800 */
[----:B------:R2:W-:Y:S01]  /*63b0*/  STS [R181+0x10400], R9 ;  /* 0x01040009b5007388 */ /* 0x0005e20000000800 */
[----:B---3--:R-:W-:Y:S02]  /*63c0*/  F2FP.BF16.PACK_AB R7, R99, R151 ;  /* 0x000000976307723e */ /* 0x008fe400000010ff */
[----:B----4-:R-:W-:Y:S02]  /*63d0*/  F2FP.BF16.PACK_AB R6, R205, R210 ;  /* 0x000000d2cd06723e */ /* 0x010fe400000010ff */
[----:B-1----:R-:W-:Y:S02]  /*63e0*/  F2FP.BF16.PACK_AB R8, R93, R94 ;  /* 0x0000005e5d08723e */ /* 0x002fe400000010ff */
[----:B--2---:R-:W-:Y:S01]  /*63f0*/  F2FP.BF16.PACK_AB R0, R232, R233 ;  /* 0x000000e9e800723e */ /* 0x004fe200000010ff */
[----:B------:R1:W-:Y:S01]  /*6400*/  STS [R179+0x10000], R6 ;  /* 0x01000006b3007388 */ /* 0x0003e20000000800 */
[----:B------:R-:W-:Y:S03]  /*6410*/  F2FP.BF16.PACK_AB R9, R83, R84 ;  /* 0x000000545309723e */ /* 0x000fe600000010ff */
[----:B------:R2:W-:Y:S04]  /*6420*/  STS [R179+0x10400], R0 ;  /* 0x01040000b3007388 */ /* 0x0005e80000000800 */
[----:B------:R3:W-:Y:S04]  /*6430*/  STS [R181+0x12000], R7 ;  /* 0x01200007b5007388 */ /* 0x0007e80000000800 */
[----:B------:R4:W-:Y:S01]  /*6440*/  STS [R181+0x12400], R9 ;  /* 0x01240009b5007388 */ /* 0x0009e20000000800 */
[----:B-1----:R-:W-:Y:S02]  /*6450*/  F2FP.BF16.PACK_AB R6, R81, R82 ;  /* 0x000000525106723e */ /* 0x002fe400000010ff */
[----:B--2---:R-:W-:Y:S03]  /*6460*/  F2FP.BF16.PACK_AB R0, R167, R203 ;  /* 0x000000cba700723e */ /* 0x004fe600000010ff */
[----:B------:R1:W-:Y:S01]  /*6470*/  STS [R179+0x12400], R6 ;  /* 0x01240006b3007388 */ /* 0x0003e20000000800 */
[----:B---3--:R-:W-:Y:S02]  /*6480*/  F2FP.BF16.PACK_AB R7, R97, R98 ;  /* 0x000000626107723e */ /* 0x008fe400000010ff */
[----:B----4-:R-:W-:Y:S03]  /*6490*/  F2FP.BF16.PACK_AB R9, R221, R223 ;  /* 0x000000dfdd09723e */ /* 0x010fe600000010ff */
[----:B------:R2:W-:Y:S04]  /*64a0*/  STS [R179+0x12000], R7 ;  /* 0x01200007b3007388 */ /* 0x0005e80000000800 */
[----:B------:R3:W-:Y:S04]  /*64b0*/  STS [R175+0x10000], R0 ;  /* 0x01000000af007388 */ /* 0x0007e80000000800 */
[----:B------:R4:W-:Y:S01]  /*64c0*/  STS [R175+0x10400], R9 ;  /* 0x01040009af007388 */ /* 0x0009e20000000800 */
[----:B-1----:R-:W-:Y:S05]  /*64d0*/  F2FP.BF16.PACK_AB R6, R189, R192 ;  /* 0x000000c0bd06723e */ /* 0x002fea00000010ff */
[----:B------:R1:W-:Y:S01]  /*64e0*/  STS [R176+0x10000], R6 ;  /* 0x01000006b0007388 */ /* 0x0003e20000000800 */
[----:B--2---:R-:W-:Y:S02]  /*64f0*/  F2FP.BF16.PACK_AB R7, R75, R76 ;  /* 0x0000004c4b07723e */ /* 0x004fe400000010ff */
[----:B---3--:R-:W-:Y:S02]  /*6500*/  F2FP.BF16.PACK_AB R0, R208, R209 ;  /* 0x000000d1d000723e */ /* 0x008fe400000010ff */
[----:B----4-:R-:W-:Y:S03]  /*6510*/  F2FP.BF16.PACK_AB R9, R246, R249 ;  /* 0x000000f9f609723e */ /* 0x010fe600000010ff */
[----:B------:R2:W-:Y:S04]  /*6520*/  STS [R176+0x10400], R0 ;  /* 0x01040000b0007388 */ /* 0x0005e80000000800 */
[----:B------:R3:W-:Y:S04]  /*6530*/  STS [R175+0x12000], R8 ;  /* 0x01200008af007388 */ /* 0x0007e80000000800 */
[----:B------:R4:W-:Y:S04]  /*6540*/  STS [R175+0x12400], R7 ;  /* 0x01240007af007388 */ /* 0x0009e80000000800 */
[----:B------:R4:W-:Y:S01]  /*6550*/  STS [R176+0x12000], R9 ;  /* 0x01200009b0007388 */ /* 0x0009e20000000800 */
[----:B-1----:R-:W-:Y:S02]  /*6560*/  F2FP.BF16.PACK_AB R6, R206, R207 ;  /* 0x000000cfce06723e */ /* 0x002fe400000010ff */
[----:B--2---:R-:W-:Y:S02]  /*6570*/  F2FP.BF16.PACK_AB R0, R113, R114 ;  /* 0x000000727100723e */ /* 0x004fe400000010ff */
[----:B---3--:R-:W-:Y:S02]  /*6580*/  F2FP.BF16.PACK_AB R8, R73, R74 ;  /* 0x0000004a4908723e */ /* 0x008fe400000010ff */
[----:B----4-:R-:W-:Y:S03]  /*6590*/  F2FP.BF16.PACK_AB R7, R115, R163 ;  /* 0x000000a37307723e */ /* 0x010fe600000010ff */
[----:B------:R1:W-:Y:S01]  /*65a0*/  STS [R176+0x12400], R8 ;  /* 0x01240008b0007388 */ /* 0x0003e20000000800 */
[----:B------:R-:W-:Y:S03]  /*65b0*/  F2FP.BF16.PACK_AB R9, R237, R243 ;  /* 0x000000f3ed09723e */ /* 0x000fe600000010ff */
[----:B------:R2:W-:Y:S04]  /*65c0*/  STS [R178+0x10000], R7 ;  /* 0x01000007b2007388 */ /* 0x0005e80000000800 */
[----:B------:R3:W-:Y:S04]  /*65d0*/  STS [R178+0x10400], R6 ;  /* 0x01040006b2007388 */ /* 0x0007e80000000800 */
[----:B------:R4:W-:Y:S01]  /*65e0*/  STS [R177+0x10000], R0 ;  /* 0x01000000b1007388 */ /* 0x0009e20000000800 */
[----:B-1----:R-:W-:Y:S02]  /*65f0*/  F2FP.BF16.PACK_AB R8, R3, R68 ;  /* 0x000000440308723e */ /* 0x002fe400000010ff */
[----:B--2---:R-:W-:Y:S02]  /*6600*/  F2FP.BF16.PACK_AB R7, R196, R198 ;  /* 0x000000c6c407723e */ /* 0x004fe400000010ff */
[----:B---3--:R-:W-:Y:S03]  /*6610*/  F2FP.BF16.PACK_AB R6, R229, R230 ;  /* 0x000000e6e506723e */ /* 0x008fe600000010ff */
[----:B------:R-:W-:Y:S01]  /*6620*/  STS [R177+0x10400], R7 ;  /* 0x01040007b1007388 */ /* 0x000fe20000000800 */
[----:B----4-:R-:W-:Y:S03]  /*6630*/  F2FP.BF16.PACK_AB R0, R252, R2 ;  /* 0x00000002fc00723e */ /* 0x010fe600000010ff */
[----:B------:R-:W-:Y:S04]  /*6640*/  STS [R178+0x12000], R9 ;  /* 0x01200009b2007388 */ /* 0x000fe80000000800 */
[----:B------:R-:W-:Y:S04]  /*6650*/  STS [R178+0x12400], R8 ;  /* 0x01240008b2007388 */ /* 0x000fe80000000800 */
[----:B------:R1:W-:Y:S04]  /*6660*/  STS [R177+0x12400], R0 ;  /* 0x01240000b1007388 */ /* 0x0003e80000000800 */
[----:B------:R-:W-:Y:S04]  /*6670*/  STS [R177+0x12000], R6 ;  /* 0x01200006b1007388 */ /* 0x000fe80000000800 */
[----:B------:R-:W2:Y:S08]  /*6680*/  LDSM.16.M88.4 R64, [R154+0x4000] ;  /* 0x004000009a40783b */ /* 0x000eb00000000200 */
[----:B------:R-:W3:Y:S08]  /*6690*/  LDSM.16.M88.4 R60, [R154+0x5000] ;  /* 0x005000009a3c783b */ /* 0x000ef00000000200 */
[----:B------:R-:W3:Y:S08]  /*66a0*/  LDSM.16.M88.4 R100, [R155+0x4000] ;  /* 0x004000009b64783b */ /* 0x000ef00000000200 */
[----:B-1----:R2:W4:Y:S04]  /*66b0*/  LDG.E R0, [R4.64+0x120] ;  /* 0x0001202204007981 */ /* 0x002528000c1e1900 */
[----:B------:R-:W1:Y:S01]  /*66c0*/  LDSM.16.M88.4 R104, [R155+0x5000] ;  /* 0x005000009b68783b */ /* 0x000e620000000200 */
        /* <DEDUP_REMOVED lines=17> */
[C---:B-1----:R-:W-:Y:S08]  /*67e0*/  HMMA.16816.F32.BF16 R8, R104.reuse, R132, R8 ;  /* 0x000000846808723c */ /* 0x042ff00000041808 */
[-C--:B------:R-:W-:Y:S08]  /*67f0*/  HMMA.16816.F32.BF16 R12, R104, R134.reuse, R12 ;  /* 0x00000086680c723c */ /* 0x080ff0000004180c */
[C---:B------:R-:W-:Y:S08]  /*6800*/  HMMA.16816.F32.BF16 R16, R100.reuse, R134, R16 ;  /* 0x000000866410723c */ /* 0x040ff00000041810 */
[-C--:B------:R-:W-:Y:S08]  /*6810*/  HMMA.16816.F32.BF16 R20, R100, R136.reuse, R20 ;  /* 0x000000886414723c */ /* 0x080ff00000041814 */
[C---:B------:R-:W-:Y:S08]  /*6820*/  HMMA.16816.F32.BF16 R24, R104.reuse, R136, R24 ;  /* 0x000000886818723c */ /* 0x040ff00000041818 */
[C---:B------:R-:W-:Y:S01]  /*6830*/  FADD.FTZ R16, -R110.reuse, R16 ;  /* 0x000000106e107221 */ /* 0x040fe20000010100 */
[-C--:B------:R-:W-:Y:S03]  /*6840*/  HMMA.16816.F32.BF16 R28, R104, R138.reuse, R28 ;  /* 0x0000008a681c723c */ /* 0x080fe6000004181c */
[C---:B------:R-:W-:Y:S05]  /*6850*/  FADD.FTZ R17, -R110.reuse, R17 ;  /* 0x000000116e117221 */ /* 0x040fea0000010100 */
        /* <DEDUP_REMOVED lines=8> */
[----:B------:R-:W-:Y:S07]  /*68e0*/  HMMA.16816.F32.BF16 R64, R100, R146, R64 ;  /* 0x000000926440723c */ /* 0x000fee0000041840 */
[C---:B------:R-:W-:Y:S02]  /*68f0*/  FADD.FTZ R101, -R110.reuse, R4 ;  /* 0x000000046e657221 */ /* 0x040fe40000010100 */
[----:B------:R-:W-:Y:S03]  /*6900*/  FADD.FTZ R100, -R110, R5 ;  /* 0x000000056e647221 */ /* 0x000fe60000010100 */
[----:B------:R-:W-:Y:S02]  /*6910*/  FFMA.FTZ R5, -R174, R174, 1 ;  /* 0x3f800000ae057423 */ /* 0x000fe400000101ae */
[----:B------:R-:W-:Y:S02]  /*6920*/  FFMA.FTZ R4, -R173, R173, 1 ;  /* 0x3f800000ad047423 */ /* 0x000fe400000101ad */
[----:B------:R-:W-:Y:S02]  /*6930*/  FMUL.FTZ R101, R245, R101 ;  /* 0x00000065f5657220 */ /* 0x000fe40000410000 */
[----:B------:R-:W-:Y:S01]  /*6940*/  FMUL.FTZ R100, R244, R100 ;  /* 0x00000064f4647220 */ /* 0x000fe20000410000 */
[----:B------:R1:W5:Y:S01]  /*6950*/  LDL.LU R245, [R1+0x130] ;  /* 0x0001300001f57983 */ /* 0x0003620000300800 */
[----:B------:R-:W-:Y:S02]  /*6960*/  FMUL.FTZ R5, R5, c[0x0][0x2ec] ;  /* 0x0000bb0005057a20 */ /* 0x000fe40000410000 */
[----:B------:R-:W-:Y:S01]  /*6970*/  FMUL.FTZ R4, R4, c[0x0][0x2ec] ;  /* 0x0000bb0004047a20 */ /* 0x000fe20000410000 */
[----:B------:R1:W5:Y:S01]  /*6980*/  LDL.LU R244, [R1+0x12c] ;  /* 0x00012c0001f47983 */ /* 0x0003620000300800 */
[----:B------:R-:W-:Y:S02]  /*6990*/  FMUL.FTZ R174, R101, R5 ;  /* 0x0000000565ae7220 */ /* 0x000fe40000410000 */
[----:B------:R-:W-:Y:S02]  /*69a0*/  FMUL.FTZ R173, R100, R4 ;  /* 0x0000000464ad7220 */ /* 0x000fe40000410000 */
[----:B------:R-:W-:Y:S02]  /*69b0*/  FMUL.FTZ R101, R231, R16 ;  /* 0x00000010e7657220 */ /* 0x000fe40000410000 */
[----:B------:R-:W-:Y:S02]  /*69c0*/  FADD.FTZ R16, -R110, R20 ;  /* 0x000000146e107221 */ /* 0x000fe40000010100 */
[----:B------:R-:W-:Y:S02]  /*69d0*/  FFMA.FTZ R5, -R172, R172, 1 ;  /* 0x3f800000ac057423 */ /* 0x000fe400000101ac */
[----:B------:R-:W-:Y:S02]  /*69e0*/  FFMA.FTZ R4, -R171, R171, 1 ;  /* 0x3f800000ab047423 */ /* 0x000fe400000101ab */
[----:B------:R-:W-:Y:S02]  /*69f0*/  FMUL.FTZ R100, R228, R17 ;  /* 0x00000011e4647220 */ /* 0x000fe40000410000 */
[----:B------:R-:W-:Y:S02]  /*6a00*/  FADD.FTZ R20, -R110, R21 ;  /* 0x000000156e147221 */ /* 0x000fe40000010100 */
[----:B------:R-:W-:Y:S02]  /*6a10*/  FMUL.FTZ R21, R220, R16 ;  /* 0x00000010dc157220 */ /* 0x000fe40000410000 */
[----:B------:R-:W-:Y:S02]  /*6a20*/  FMUL.FTZ R5, R5, c[0x0][0x2ec] ;  /* 0x0000bb0005057a20 */ /* 0x000fe40000410000 */
[----:B------:R-:W-:Y:S02]  /*6a30*/  FMUL.FTZ R4, R4, c[0x0][0x2ec] ;  /* 0x0000bb0004047a20 */ /* 0x000fe40000410000 */
[----:B------:R-:W-:Y:S02]  /*6a40*/  FFMA.FTZ R16, -R170, R170, 1 ;  /* 0x3f800000aa107423 */ /* 0x000fe400000101aa */
[----:B------:R-:W-:Y:S02]  /*6a50*/  FFMA.FTZ R17, -R169, R169, 1 ;  /* 0x3f800000a9117423 */ /* 0x000fe400000101a9 */
[----:B------:R-:W-:Y:S02]  /*6a60*/  FMUL.FTZ R20, R219, R20 ;  /* 0x00000014db147220 */ /* 0x000fe40000410000 */
[----:B------:R-:W-:Y:S02]  /*6a70*/  FMUL.FTZ R172, R101, R5 ;  /* 0x0000000565ac7220 */ /* 0x000fe40000410000 */
[----:B------:R-:W-:Y:S02]  /*6a80*/  FMUL.FTZ R171, R100, R4 ;  /* 0x0000000464ab7220 */ /* 0x000fe40000410000 */
[----:B------:R-:W-:Y:S02]  /*6a90*/  FMUL.FTZ R5, R16, c[0x0][0x2ec] ;  /* 0x0000bb0010057a20 */ /* 0x000fe40000410000 */
[----:B------:R-:W-:Y:S02]  /*6aa0*/  FMUL.FTZ R4, R17, c[0x0][0x2ec] ;  /* 0x0000bb0011047a20 */ /* 0x000fe40000410000 */
[C---:B------:R-:W-:Y:S02]  /*6ab0*/  FADD.FTZ R16, -R110.reuse, R32 ;  /* 0x000000206e107221 */ /* 0x040fe40000010100 */
[----:B------:R-:W-:Y:S02]  /*6ac0*/  FADD.FTZ R32, -R110, R33 ;  /* 0x000000216e207221 */ /* 0x000fe40000010100 */
[----:B------:R-:W-:Y:S02]  /*6ad0*/  FMUL.FTZ R170, R21, R5 ;  /* 0x0000000515aa7220 */ /* 0x000fe40000410000 */
[----:B------:R-:W-:Y:S02]  /*6ae0*/  FMUL.FTZ R169, R20, R4 ;  /* 0x0000000414a97220 */ /* 0x000fe40000410000 */
[----:B------:R-:W-:Y:S02]  /*6af0*/  FFMA.FTZ R5, -R201, R201, 1 ;  /* 0x3f800000c9057423 */ /* 0x000fe400000101c9 */
[----:B------:R-:W-:Y:S02]  /*6b00*/  FFMA.FTZ R4, -R168, R168, 1 ;  /* 0x3f800000a8047423 */ /* 0x000fe400000101a8 */
[----:B------:R-:W-:Y:S02]  /*6b10*/  FMUL.FTZ R33, R210, R16 ;  /* 0x00000010d2217220 */ /* 0x000fe40000410000 */
[----:B------:R-:W-:Y:S02]  /*6b20*/  FMUL.FTZ R32, R205, R32 ;  /* 0x00000020cd207220 */ /* 0x000fe40000410000 */
[C---:B------:R-:W-:Y:S02]  /*6b30*/  FADD.FTZ R21, -R110.reuse, R36 ;  /* 0x000000246e157221 */ /* 0x040fe40000010100 */
[----:B------:R-:W-:Y:S02]  /*6b40*/  FADD.FTZ R20, -R110, R37 ;  /* 0x000000256e147221 */ /* 0x000fe40000010100 */
[----:B------:R-:W-:Y:S02]  /*6b50*/  FMUL.FTZ R5, R5, c[0x0][0x2ec] ;  /* 0x0000bb0005057a20 */ /* 0x000fe40000410000 */
[----:B------:R-:W-:Y:S02]  /*6b60*/  FMUL.FTZ R4, R4, c[0x0][0x2ec] ;  /* 0x0000bb0004047a20 */ /* 0x000fe40000410000 */
[----:B------:R-:W-:Y:S02]  /*6b70*/  FFMA.FTZ R16, -R166, R166, 1 ;  /* 0x3f800000a6107423 */ /* 0x000fe400000101a6 */
[----:B------:R-:W-:Y:S02]  /*6b80*/  FFMA.FTZ R17, -R165, R165, 1 ;  /* 0x3f800000a5117423 */ /* 0x000fe400000101a5 */
[----:B------:R-:W-:Y:S02]  /*6b90*/  FMUL.FTZ R21, R203, R21 ;  /* 0x00000015cb157220 */ /* 0x000fe40000410000 */
        /* <DEDUP_REMOVED lines=17> */
[----:B------:R-:W-:Y:S02]  /*6cb0*/  FMUL.FTZ R33, R163, R33 ;  /* 0x00000021a3217220 */ /* 0x000fe40000410000 */
[----:B------:R-:W-:Y:S02]  /*6cc0*/  FMUL.FTZ R32, R115, R32 ;  /* 0x0000002073207220 */ /* 0x000fe40000410000 */
[----:B------:R-:W-:Y:S02]  /*6cd0*/  FADD.FTZ R21, -R110, R64 ;  /* 0x000000406e157221 */ /* 0x000fe40000010100 */
[----:B------:R-:W-:Y:S02]  /*6ce0*/  FMUL.FTZ R163, R17, R5 ;  /* 0x0000000511a37220 */ /* 0x000fe40000410000 */
[----:B------:R-:W-:Y:S02]  /*6cf0*/  FMUL.FTZ R115, R16, R4 ;  /* 0x0000000410737220 */ /* 0x000fe40000410000 */
[----:B------:R-:W-:Y:S02]  /*6d00*/  FFMA.FTZ R16, -R183, R183, 1 ;  /* 0x3f800000b7107423 */ /* 0x000fe400000101b7 */
[----:B------:R-:W-:Y:S02]  /*6d10*/  FFMA.FTZ R5, -R112, R112, 1 ;  /* 0x3f80000070057423 */ /* 0x000fe40000010170 */
[----:B------:R-:W-:Y:S02]  /*6d20*/  FADD.FTZ R20, -R110, R65 ;  /* 0x000000416e147221 */ /* 0x000fe40000010100 */
[----:B------:R-:W-:Y:S02]  /*6d30*/  FMUL.FTZ R21, R114, R21 ;  /* 0x0000001572157220 */ /* 0x000fe40000410000 */
[----:B------:R-:W-:Y:S02]  /*6d40*/  FFMA.FTZ R4, -R111, R111, 1 ;  /* 0x3f8000006f047423 */ /* 0x000fe4000001016f */
[----:B------:R-:W-:Y:S02]  /*6d50*/  FMUL.FTZ R16, R16, c[0x0][0x2ec] ;  /* 0x0000bb0010107a20 */ /* 0x000fe40000410000 */
[----:B------:R-:W-:Y:S02]  /*6d60*/  FMUL.FTZ R5, R5, c[0x0][0x2ec] ;  /* 0x0000bb0005057a20 */ /* 0x000fe40000410000 */
[----:B------:R-:W-:Y:S02]  /*6d70*/  FMUL.FTZ R20, R113, R20 ;  /* 0x0000001471147220 */ /* 0x000fe40000410000 */
[----:B------:R-:W-:Y:S02]  /*6d80*/  FMUL.FTZ R4, R4, c[0x0][0x2ec] ;  /* 0x0000bb0004047a20 */ /* 0x000fe40000410000 */
[----:B------:R-:W-:Y:S02]  /*6d90*/  FMUL.FTZ R113, R32, R16 ;  /* 0x0000001020717220 */ /* 0x000fe40000410000 */
[----:B------:R-:W-:Y:S02]  /*6da0*/  FMUL.FTZ R112, R21, R5 ;  /* 0x0000000515707220 */ /* 0x000fe40000410000 */
[C---:B------:R-:W-:Y:S02]  /*6db0*/  FADD.FTZ R16, -R109.reuse, R6 ;  /* 0x000000066d107221 */ /* 0x040fe40000010100 */
[----:B------:R-:W-:Y:S02]  /*6dc0*/  FFMA.FTZ R5, -R248, R248, 1 ;  /* 0x3f800000f8057423 */ /* 0x000fe400000101f8 */
[----:B------:R-:W-:Y:S02]  /*6dd0*/  FFMA.FTZ R17, -R188, R188, 1 ;  /* 0x3f800000bc117423 */ /* 0x000fe400000101bc */
[----:B------:R-:W-:Y:S02]  /*6de0*/  FMUL.FTZ R111, R20, R4 ;  /* 0x00000004146f7220 */ /* 0x000fe40000410000 */
[----:B------:R-:W-:Y:S02]  /*6df0*/  FADD.FTZ R6, -R109, R7 ;  /* 0x000000076d067221 */ /* 0x000fe40000010100 */
[----:B------:R-:W-:Y:S02]  /*6e00*/  FFMA.FTZ R4, -R247, R247, 1 ;  /* 0x3f800000f7047423 */ /* 0x000fe400000101f7 */
[----:B------:R-:W-:Y:S02]  /*6e10*/  FMUL.FTZ R7, R222, R16 ;  /* 0x00000010de077220 */ /* 0x000fe40000410000 */
[----:B------:R-:W-:Y:S01]  /*6e20*/  FMUL.FTZ R5, R5, c[0x0][0x2ec] ;  /* 0x0000bb0005057a20 */ /* 0x000fe20000410000 */
[----:B------:R1:W5:Y:S01]  /*6e30*/  LDL.LU R222, [R1+0x128] ;  /* 0x0001280001de7983 */ /* 0x0003620000300800 */
[----:B------:R-:W-:Y:S02]  /*6e40*/  FMUL.FTZ R17, R17, c[0x0][0x2ec] ;  /* 0x0000bb0011117a20 */ /* 0x000fe40000410000 */
[----:B------:R-:W-:Y:S02]  /*6e50*/  FMUL.FTZ R6, R187, R6 ;  /* 0x00000006bb067220 */ /* 0x000fe40000410000 */
[----:B------:R-:W-:Y:S01]  /*6e60*/  FMUL.FTZ R4, R4, c[0x0][0x2ec] ;  /* 0x0000bb0004047a20 */ /* 0x000fe20000410000 */
[----:B------:R1:W5:Y:S01]  /*6e70*/  LDL.LU R187, [R1+0x124] ;  /* 0x0001240001bb7983 */ /* 0x0003620000300800 */
[----:B------:R-:W-:Y:S02]  /*6e80*/  FADD.FTZ R16, -R109, R18 ;  /* 0x000000126d107221 */ /* 0x000fe40000010100 */
[----:B------:R-:W-:Y:S02]  /*6e90*/  FMUL.FTZ R110, R7, R5 ;  /* 0x00000005076e7220 */ /* 0x000fe40000410000 */
[----:B------:R-:W-:Y:S02]  /*6ea0*/  FFMA.FTZ R5, -R242, R242, 1 ;  /* 0x3f800000f2057423 */ /* 0x000fe400000101f2 */
[----:B------:R-:W-:Y:S02]  /*6eb0*/  FMUL.FTZ R114, R33, R17 ;  /* 0x0000001121727220 */ /* 0x000fe40000410000 */
[C---:B------:R-:W-:Y:S02]  /*6ec0*/  FADD.FTZ R18, -R109.reuse, R19 ;  /* 0x000000136d127221 */ /* 0x040fe40000010100 */
[----:B------:R-:W-:Y:S02]  /*6ed0*/  FMUL.FTZ R107, R6, R4 ;  /* 0x00000004066b7220 */ /* 0x000fe40000410000 */
[----:B------:R-:W-:Y:S02]  /*6ee0*/  FMUL.FTZ R19, R186, R16 ;  /* 0x00000010ba137220 */ /* 0x000fe40000410000 */
[----:B------:R-:W-:Y:S01]  /*6ef0*/  FADD.FTZ R17, -R109, R22 ;  /* 0x000000166d117221 */ /* 0x000fe20000010100 */
[----:B------:R1:W5:Y:S01]  /*6f00*/  LDL.LU R186, [R1+0x120] ;  /* 0x0001200001ba7983 */ /* 0x0003620000300800 */
[----:B------:R-:W-:Y:S02]  /*6f10*/  FFMA.FTZ R4, -R241, R241, 1 ;  /* 0x3f800000f1047423 */ /* 0x000fe400000101f1 */
[----:B------:R-:W-:Y:S02]  /*6f20*/  FMUL.FTZ R5, R5, c[0x0][0x2ec] ;  /* 0x0000bb0005057a20 */ /* 0x000fe40000410000 */
[----:B------:R-:W-:Y:S02]  /*6f30*/  FFMA.FTZ R6, -R240, R240, 1 ;  /* 0x3f800000f0067423 */ /* 0x000fe400000101f0 */
[----:B------:R-:W-:Y:S02]  /*6f40*/  FMUL.FTZ R18, R185, R18 ;  /* 0x00000012b9127220 */ /* 0x000fe40000410000 */
[----:B------:R-:W-:Y:S01]  /*6f50*/  FADD.FTZ R16, -R109, R23 ;  /* 0x000000176d107221 */ /* 0x000fe20000010100 */
[----:B------:R1:W5:Y:S01]  /*6f60*/  LDL.LU R185, [R1+0x11c] ;  /* 0x00011c0001b97983 */ /* 0x0003620000300800 */
[----:B------:R-:W-:Y:S02]  /*6f70*/  FMUL.FTZ R17, R184, R17 ;  /* 0x00000011b8117220 */ /* 0x000fe40000410000 */
[----:B------:R-:W-:Y:S01]  /*6f80*/  FMUL.FTZ R4, R4, c[0x0][0x2ec] ;  /* 0x0000bb0004047a20 */ /* 0x000fe20000410000 */
[----:B------:R1:W5:Y:S01]  /*6f90*/  LDL.LU R184, [R1+0x118] ;  /* 0x0001180001b87983 */ /* 0x0003620000300800 */
[----:B------:R-:W-:Y:S02]  /*6fa0*/  FFMA.FTZ R7, -R236, R236, 1 ;  /* 0x3f800000ec077423 */ /* 0x000fe400000101ec */
[----:B------:R-:W-:Y:S02]  /*6fb0*/  FMUL.FTZ R106, R19, R5 ;  /* 0x00000005136a7220 */ /* 0x000fe40000410000 */
[----:B------:R-:W-:Y:S02]  /*6fc0*/  FMUL.FTZ R5, R6, c[0x0][0x2ec] ;  /* 0x0000bb0006057a20 */ /* 0x000fe40000410000 */
[----:B------:R-:W-:Y:S02]  /*6fd0*/  FMUL.FTZ R16, R164, R16 ;  /* 0x00000010a4107220 */ /* 0x000fe40000410000 */
[----:B------:R-:W-:Y:S01]  /*6fe0*/  FMUL.FTZ R105, R18, R4 ;  /* 0x0000000412697220 */ /* 0x000fe20000410000 */
[----:B------:R1:W5:Y:S01]  /*6ff0*/  LDL.LU R164, [R1+0x114] ;  /* 0x0001140001a47983 */ /* 0x0003620000300800 */
[----:B------:R-:W-:Y:S02]  /*7000*/  FMUL.FTZ R4, R7, c[0x0][0x2ec] ;  /* 0x0000bb0007047a20 */ /* 0x000fe40000410000 */
[----:B------:R-:W-:Y:S02]  /*7010*/  FADD.FTZ R19, -R109, R34 ;  /* 0x000000226d137221 */ /* 0x000fe40000010100 */
[----:B------:R-:W-:Y:S02]  /*7020*/  FMUL.FTZ R104, R17, R5 ;  /* 0x0000000511687220 */ /* 0x000fe40000410000 */
[----:B------:R-:W-:Y:S02]  /*7030*/  FFMA.FTZ R5, -R218, R218, 1 ;  /* 0x3f800000da057423 */ /* 0x000fe400000101da */
[----:B------:R-:W-:Y:S02]  /*7040*/  FADD.FTZ R18, -R109, R35 ;  /* 0x000000236d127221 */ /* 0x000fe40000010100 */
[----:B------:R-:W-:Y:S02]  /*7050*/  FMUL.FTZ R103, R16, R4 ;  /* 0x0000000410677220 */ /* 0x000fe40000410000 */
[----:B------:R-:W-:Y:S02]  /*7060*/  FMUL.FTZ R19, R233, R19 ;  /* 0x00000013e9137220 */ /* 0x000fe40000410000 */
[----:B------:R-:W-:Y:S02]  /*7070*/  FADD.FTZ R17, -R109, R38 ;  /* 0x000000266d117221 */ /* 0x000fe40000010100 */
[----:B------:R-:W-:Y:S02]  /*7080*/  FFMA.FTZ R4, -R217, R217, 1 ;  /* 0x3f800000d9047423 */ /* 0x000fe400000101d9 */
[----:B------:R-:W-:Y:S02]  /*7090*/  FMUL.FTZ R5, R5, c[0x0][0x2ec] ;  /* 0x0000bb0005057a20 */ /* 0x000fe40000410000 */
[----:B------:R-:W-:Y:S02]  /*70a0*/  FFMA.FTZ R6, -R216, R216, 1 ;  /* 0x3f800000d8067423 */ /* 0x000fe400000101d8 */
[----:B------:R-:W-:Y:S02]  /*70b0*/  FMUL.FTZ R18, R232, R18 ;  /* 0x00000012e8127220 */ /* 0x000fe40000410000 */
[----:B------:R-:W-:Y:S02]  /*70c0*/  FADD.FTZ R16, -R109, R39 ;  /* 0x000000276d107221 */ /* 0x000fe40000010100 */
[----:B------:R-:W-:Y:S02]  /*70d0*/  FMUL.FTZ R17, R223, R17 ;  /* 0x00000011df117220 */ /* 0x000fe40000410000 */
[----:B------:R-:W-:Y:S02]  /*70e0*/  FMUL.FTZ R4, R4, c[0x0][0x2ec] ;  /* 0x0000bb0004047a20 */ /* 0x000fe40000410000 */
[----:B------:R-:W-:Y:S02]  /*70f0*/  FFMA.FTZ R7, -R214, R214, 1 ;  /* 0x3f800000d6077423 */ /* 0x000fe400000101d6 */
[----:B------:R-:W-:Y:S02]  /*7100*/  FMUL.FTZ R102, R19, R5 ;  /* 0x0000000513667220 */ /* 0x000fe40000410000 */
[----:B------:R-:W-:Y:S02]  /*7110*/  FMUL.FTZ R5, R6, c[0x0][0x2ec] ;  /* 0x0000bb0006057a20 */ /* 0x000fe40000410000 */
[----:B------:R-:W-:Y:S02]  /*7120*/  FMUL.FTZ R16, R221, R16 ;  /* 0x00000010dd107220 */ /* 0x000fe40000410000 */
[----:B------:R-:W-:Y:S02]  /*7130*/  FMUL.FTZ R101, R18, R4 ;  /* 0x0000000412657220 */ /* 0x000fe40000410000 */
[----:B------:R-:W-:Y:S02]  /*7140*/  FMUL.FTZ R4, R7, c[0x0][0x2ec] ;  /* 0x0000bb0007047a20 */ /* 0x000fe40000410000 */
[----:B------:R-:W-:Y:S02]  /*7150*/  FADD.FTZ R7, -R109, R50 ;  /* 0x000000326d077221 */ /* 0x000fe40000010100 */
[----:B------:R-:W-:Y:S02]  /*7160*/  FMUL.FTZ R100, R17, R5 ;  /* 0x0000000511647220 */ /* 0x000fe40000410000 */
[----:B------:R-:W-:Y:S02]  /*7170*/  FFMA.FTZ R5, -R204, R204, 1 ;  /* 0x3f800000cc057423 */ /* 0x000fe400000101cc */
[----:B------:R-:W-:Y:S02]  /*7180*/  FADD.FTZ R6, -R109, R51 ;  /* 0x000000336d067221 */ /* 0x000fe40000010100 */
[----:B------:R-:W-:Y:S02]  /*7190*/  FMUL.FTZ R65, R16, R4 ;  /* 0x0000000410417220 */ /* 0x000fe40000410000 */
[----:B------:R-:W-:Y:S02]  /*71a0*/  FMUL.FTZ R7, R209, R7 ;  /* 0x00000007d1077220 */ /* 0x000fe40000410000 */
[----:B------:R-:W-:Y:S02]  /*71b0*/  FFMA.FTZ R4, -R202, R202, 1 ;  /* 0x3f800000ca047423 */ /* 0x000fe400000101ca */
[----:B------:R-:W-:Y:S02]  /*71c0*/  FMUL.FTZ R5, R5, c[0x0][0x2ec] ;  /* 0x0000bb0005057a20 */ /* 0x000fe40000410000 */
[----:B------:R-:W-:Y:S02]  /*71d0*/  FMUL.FTZ R6, R208, R6 ;  /* 0x00000006d0067220 */ /* 0x000fe40000410000 */
[----:B------:R-:W-:Y:S02]  /*71e0*/  FMUL.FTZ R4, R4, c[0x0][0x2ec] ;  /* 0x0000bb0004047a20 */ /* 0x000fe40000410000 */
[----:B------:R-:W-:Y:S02]  /*71f0*/  FADD.FTZ R17, -R109, R66 ;  /* 0x000000426d117221 */ /* 0x000fe40000010100 */
[----:B------:R-:W-:Y:S02]  /*7200*/  FMUL.FTZ R64, R7, R5 ;  /* 0x0000000507407220 */ /* 0x000fe40000410000 */
[----:B------:R-:W-:Y:S02]  /*7210*/  FFMA.FTZ R5, -R191, R191, 1 ;  /* 0x3f800000bf057423 */ /* 0x000fe400000101bf */
[C---:B------:R-:W-:Y:S02]  /*7220*/  FADD.FTZ R18, -R109.reuse, R55 ;  /* 0x000000376d127221 */ /* 0x040fe40000010100 */
[----:B------:R-:W-:Y:S02]  /*7230*/  FADD.FTZ R16, -R109, R67 ;  /* 0x000000436d107221 */ /* 0x000fe40000010100 */
[----:B------:R-:W-:Y:S02]  /*7240*/  FMUL.FTZ R55, R6, R4 ;  /* 0x0000000406377220 */ /* 0x000fe40000410000 */
[----:B------:R-:W-:Y:S02]  /*7250*/  FMUL.FTZ R17, R198, R17 ;  /* 0x00000011c6117220 */ /* 0x000fe40000410000 */
[----:B------:R-:W-:Y:S02]  /*7260*/  FFMA.FTZ R4, -R190, R190, 1 ;  /* 0x3f800000be047423 */ /* 0x000fe400000101be */
[----:B------:R-:W-:Y:S02]  /*7270*/  FMUL.FTZ R5, R5, c[0x0][0x2ec] ;  /* 0x0000bb0005057a20 */ /* 0x000fe40000410000 */
[----:B------:R-:W-:Y:S02]  /*7280*/  FMUL.FTZ R16, R196, R16 ;  /* 0x00000010c4107220 */ /* 0x000fe40000410000 */
[----:B------:R-:W-:Y:S02]  /*7290*/  FMUL.FTZ R4, R4, c[0x0][0x2ec] ;  /* 0x0000bb0004047a20 */ /* 0x000fe40000410000 */
[----:B------:R-:W-:Y:S02]  /*72a0*/  FMUL.FTZ R52, R17, R5 ;  /* 0x0000000511347220 */ /* 0x000fe40000410000 */
[----:B------:R-:W-:Y:S02]  /*72b0*/  FADD.FTZ R5, -R108, R8 ;  /* 0x000000086c057221 */ /* 0x000fe40000010100 */
[----:B------:R-:W-:Y:S02]  /*72c0*/  FMUL.FTZ R51, R16, R4 ;  /* 0x0000000410337220 */ /* 0x000fe40000410000 */
[C---:B------:R-:W-:Y:S02]  /*72d0*/  FADD.FTZ R4, -R108.reuse, R9 ;  /* 0x000000096c047221 */ /* 0x040fe40000010100 */
[----:B------:R-:W-:Y:S02]  /*72e0*/  FADD.FTZ R8, -R108, R13 ;  /* 0x0000000d6c087221 */ /* 0x000fe40000010100 */
[----:B------:R-:W-:Y:S02]  /*72f0*/  FMUL.FTZ R13, R162, R5 ;  /* 0x00000005a20d7220 */ /* 0x000fe40000410000 */
[----:B------:R-:W-:Y:S01]  /*7300*/  FADD.FTZ R9, -R108, R12 ;  /* 0x0000000c6c097221 */ /* 0x000fe20000010100 */
[----:B------:R1:W5:Y:S01]  /*7310*/  LDL.LU R162, [R1+0x110] ;  /* 0x0001100001a27983 */ /* 0x0003620000300800 */
[----:B------:R-:W-:Y:S02]  /*7320*/  FMUL.FTZ R12, R161, R4 ;  /* 0x00000004a10c7220 */ /* 0x000fe40000410000 */
[----:B------:R-:W-:Y:S01]  /*7330*/  FADD.FTZ R19, -R109, R54 ;  /* 0x000000366d137221 */ /* 0x000fe20000010100 */
[----:B------:R1:W5:Y:S01]  /*7340*/  LDL.LU R161, [R1+0x10c] ;  /* 0x00010c0001a17983 */ /* 0x0003620000300800 */
[----:B------:R-:W-:Y:S02]  /*7350*/  FFMA.FTZ R7, -R200, R200, 1 ;  /* 0x3f800000c8077423 */ /* 0x000fe400000101c8 */
[----:B------:R-:W-:Y:S02]  /*7360*/  FMUL.FTZ R9, R160, R9 ;  /* 0x00000009a0097220 */ /* 0x000fe40000410000 */
[----:B------:R-:W-:Y:S01]  /*7370*/  FMUL.FTZ R19, R207, R19 ;  /* 0x00000013cf137220 */ /* 0x000fe20000410000 */
[----:B------:R1:W5:Y:S01]  /*7380*/  LDL.LU R160, [R1+0x108] ;  /* 0x0001080001a07983 */ /* 0x0003620000300800 */
[----:B------:R-:W-:Y:S02]  /*7390*/  FFMA.FTZ R6, -R199, R199, 1 ;  /* 0x3f800000c7067423 */ /* 0x000fe400000101c7 */
[----:B------:R-:W-:Y:S02]  /*73a0*/  FMUL.FTZ R7, R7, c[0x0][0x2ec] ;  /* 0x0000bb0007077a20 */ /* 0x000fe40000410000 */
[----:B------:R-:W-:Y:S02]  /*73b0*/  FMUL.FTZ R8, R159, R8 ;  /* 0x000000089f087220 */ /* 0x000fe40000410000 */
[----:B------:R-:W-:Y:S01]  /*73c0*/  FMUL.FTZ R18, R206, R18 ;  /* 0x00000012ce127220 */ /* 0x000fe20000410000 */
[----:B------:R1:W5:Y:S01]  /*73d0*/  LDL.LU R159, [R1+0x104] ;  /* 0x00010400019f7983 */ /* 0x0003620000300800 */
[----:B------:R-:W-:Y:S02]  /*73e0*/  FMUL.FTZ R6, R6, c[0x0][0x2ec] ;  /* 0x0000bb0006067a20 */ /* 0x000fe40000410000 */
[----:B------:R-:W-:Y:S02]  /*73f0*/  FMUL.FTZ R54, R19, R7 ;  /* 0x0000000713367220 */ /* 0x000fe40000410000 */
[----:B------:R-:W-:Y:S02]  /*7400*/  FFMA.FTZ R7, -R158, R158, 1 ;  /* 0x3f8000009e077423 */ /* 0x000fe4000001019e */
[----:B------:R-:W-:Y:S01]  /*7410*/  FMUL.FTZ R53, R18, R6 ;  /* 0x0000000612357220 */ /* 0x000fe20000410000 */
[----:B------:R1:W5:Y:S01]  /*7420*/  LDL.LU R158, [R1+0x100] ;  /* 0x00010000019e7983 */ /* 0x0003620000300800 */
[----:B------:R-:W-:Y:S02]  /*7430*/  FFMA.FTZ R6, -R156, R156, 1 ;  /* 0x3f8000009c067423 */ /* 0x000fe4000001019c */
[----:B------:R-:W-:Y:S01]  /*7440*/  FFMA.FTZ R5, -R153, R153, 1 ;  /* 0x3f80000099057423 */ /* 0x000fe20000010199 */
[----:B------:R1:W5:Y:S01]  /*7450*/  LDL.LU R156, [R1+0xfc] ;  /* 0x0000fc00019c7983 */ /* 0x0003620000300800 */
[----:B------:R-:W-:Y:S02]  /*7460*/  FMUL.FTZ R7, R7, c[0x0][0x2ec] ;  /* 0x0000bb0007077a20 */ /* 0x000fe40000410000 */
[----:B------:R-:W-:Y:S01]  /*7470*/  FFMA.FTZ R4, -R152, R152, 1 ;  /* 0x3f80000098047423 */ /* 0x000fe20000010198 */
[----:B------:R1:W5:Y:S01]  /*7480*/  LDL.LU R153, [R1+0xf8] ;  /* 0x0000f80001997983 */ /* 0x0003620000300800 */
[----:B------:R-:W-:Y:S02]  /*7490*/  FMUL.FTZ R6, R6, c[0x0][0x2ec] ;  /* 0x0000bb0006067a20 */ /* 0x000fe40000410000 */
[----:B------:R-:W-:Y:S01]  /*74a0*/  FMUL.FTZ R50, R13, R7 ;  /* 0x000000070d327220 */ /* 0x000fe20000410000 */
[----:B------:R1:W5:Y:S01]  /*74b0*/  LDL.LU R152, [R1+0xf4] ;  /* 0x0000f40001987983 */ /* 0x0003620000300800 */
[----:B------:R-:W-:Y:S02]  /*74c0*/  FADD.FTZ R13, -R108, R24 ;  /* 0x000000186c0d7221 */ /* 0x000fe40000010100 */
[----:B------:R-:W-:Y:S02]  /*74d0*/  FMUL.FTZ R5, R5, c[0x0][0x2ec] ;  /* 0x0000bb0005057a20 */ /* 0x000fe40000410000 */
[----:B------:R-:W-:Y:S02]  /*74e0*/  FMUL.FTZ R4, R4, c[0x0][0x2ec] ;  /* 0x0000bb0004047a20 */ /* 0x000fe40000410000 */
[----:B------:R-:W-:Y:S02]  /*74f0*/  FMUL.FTZ R23, R12, R6 ;  /* 0x000000060c177220 */ /* 0x000fe40000410000 */
[----:B------:R-:W-:Y:S02]  /*7500*/  FADD.FTZ R12, -R108, R25 ;  /* 0x000000196c0c7221 */ /* 0x000fe40000010100 */
[----:B------:R-:W-:Y:S02]  /*7510*/  FMUL.FTZ R13, R151, R13 ;  /* 0x0000000d970d7220 */ /* 0x000fe40000410000 */
[----:B------:R-:W-:Y:S01]  /*7520*/  FMUL.FTZ R20, R9, R5 ;  /* 0x0000000509147220 */ /* 0x000fe20000410000 */
[----:B------:R1:W5:Y:S01]  /*7530*/  LDL.LU R151, [R1+0xf0] ;  /* 0x0000f00001977983 */ /* 0x0003620000300800 */
[----:B------:R-:W-:Y:S02]  /*7540*/  FMUL.FTZ R19, R8, R4 ;  /* 0x0000000408137220 */ /* 0x000fe40000410000 */
[C---:B------:R-:W-:Y:S02]  /*7550*/  FADD.FTZ R9, -R108.reuse, R28 ;  /* 0x0000001c6c097221 */ /* 0x040fe40000010100 */
[----:B------:R-:W-:Y:S02]  /*7560*/  FADD.FTZ R8, -R108, R29 ;  /* 0x0000001d6c087221 */ /* 0x000fe40000010100 */
[----:B------:R-:W-:Y:S02]  /*7570*/  FMUL.FTZ R12, R99, R12 ;  /* 0x0000000c630c7220 */ /* 0x000fe40000410000 */
[----:B------:R-:W-:Y:S01]  /*7580*/  FFMA.FTZ R4, -R250, R250, 1 ;  /* 0x3f800000fa047423 */ /* 0x000fe200000101fa */
[----:B------:R1:W5:Y:S01]  /*7590*/  LDL.LU R99, [R1+0xec] ;  /* 0x0000ec0001637983 */ /* 0x0003620000300800 */
[----:B------:R-:W-:Y:S02]  /*75a0*/  FMUL.FTZ R9, R98, R9 ;  /* 0x0000000962097220 */ /* 0x000fe40000410000 */
[----:B------:R-:W-:Y:S01]  /*75b0*/  FMUL.FTZ R8, R97, R8 ;  /* 0x0000000861087220 */ /* 0x000fe20000410000 */
[----:B------:R1:W5:Y:S01]  /*75c0*/  LDL.LU R98, [R1+0xe8] ;  /* 0x0000e80001627983 */ /* 0x0003620000300800 */
[----:B------:R-:W-:Y:S02]  /*75d0*/  FMUL.FTZ R4, R4, c[0x0][0x2ec] ;  /* 0x0000bb0004047a20 */ /* 0x000fe40000410000 */
[----:B------:R-:W-:Y:S01]  /*75e0*/  FFMA.FTZ R7, -R96, R96, 1 ;  /* 0x3f80000060077423 */ /* 0x000fe20000010160 */
[----:B------:R1:W5:Y:S01]  /*75f0*/  LDL.LU R97, [R1+0xe4] ;  /* 0x0000e40001617983 */ /* 0x0003620000300800 */
[----:B------:R-:W-:Y:S02]  /*7600*/  FFMA.FTZ R6, -R95, R95, 1 ;  /* 0x3f8000005f067423 */ /* 0x000fe4000001015f */
[----:B------:R-:W-:Y:S01]  /*7610*/  FFMA.FTZ R5, -R251, R251, 1 ;  /* 0x3f800000fb057423 */ /* 0x000fe200000101fb */
[----:B------:R1:W5:Y:S01]  /*7620*/  LDL.LU R96, [R1+0xe0] ;  /* 0x0000e00001607983 */ /* 0x0003620000300800 */
[----:B------:R-:W-:Y:S02]  /*7630*/  FMUL.FTZ R18, R8, R4 ;  /* 0x0000000408127220 */ /* 0x000fe40000410000 */
[----:B------:R-:W-:Y:S01]  /*7640*/  FADD.FTZ R8, -R108, R45 ;  /* 0x0000002d6c087221 */ /* 0x000fe20000010100 */
[----:B------:R1:W5:Y:S01]  /*7650*/  LDL.LU R95, [R1+0xdc] ;  /* 0x0000dc00015f7983 */ /* 0x0003620000300800 */
[----:B------:R-:W-:Y:S02]  /*7660*/  FFMA.FTZ R4, -R224, R224, 1 ;  /* 0x3f800000e0047423 */ /* 0x000fe400000101e0 */
[----:B------:R-:W-:Y:S02]  /*7670*/  FMUL.FTZ R7, R7, c[0x0][0x2ec] ;  /* 0x0000bb0007077a20 */ /* 0x000fe40000410000 */
[----:B------:R-:W-:Y:S02]  /*7680*/  FMUL.FTZ R6, R6, c[0x0][0x2ec] ;  /* 0x0000bb0006067a20 */ /* 0x000fe40000410000 */
[----:B------:R-:W-:Y:S02]  /*7690*/  FMUL.FTZ R5, R5, c[0x0][0x2ec] ;  /* 0x0000bb0005057a20 */ /* 0x000fe40000410000 */
[----:B------:R-:W-:Y:S02]  /*76a0*/  FMUL.FTZ R8, R246, R8 ;  /* 0x00000008f6087220 */ /* 0x000fe40000410000 */
[----:B------:R-:W-:Y:S02]  /*76b0*/  FMUL.FTZ R4, R4, c[0x0][0x2ec] ;  /* 0x0000bb0004047a20 */ /* 0x000fe40000410000 */
[----:B------:R-:W-:Y:S02]  /*76c0*/  FMUL.FTZ R49, R13, R7 ;  /* 0x000000070d317220 */ /* 0x000fe40000410000 */
[----:B------:R-:W-:Y:S02]  /*76d0*/  FMUL.FTZ R22, R12, R6 ;  /* 0x000000060c167220 */ /* 0x000fe40000410000 */
[----:B------:R-:W-:Y:S02]  /*76e0*/  FMUL.FTZ R16, R9, R5 ;  /* 0x0000000509107220 */ /* 0x000fe40000410000 */
[C---:B------:R-:W-:Y:S02]  /*76f0*/  FADD.FTZ R13, -R108.reuse, R40 ;  /* 0x000000286c0d7221 */ /* 0x040fe40000010100 */
[C---:B------:R-:W-:Y:S02]  /*7700*/  FADD.FTZ R12, -R108.reuse, R41 ;  /* 0x000000296c0c7221 */ /* 0x040fe40000010100 */
[----:B------:R-:W-:Y:S02]  /*7710*/  FADD.FTZ R9, -R108, R44 ;  /* 0x0000002c6c097221 */ /* 0x000fe40000010100 */
[----:B------:R-:W-:Y:S02]  /*7720*/  FFMA.FTZ R5, -R225, R225, 1 ;  /* 0x3f800000e1057423 */ /* 0x000fe400000101e1 */
[----:B------:R-:W-:Y:S02]  /*7730*/  FMUL.FTZ R41, R8, R4 ;  /* 0x0000000408297220 */ /* 0x000fe40000410000 */
[----:B------:R-:W-:Y:S02]  /*7740*/  FADD.FTZ R8, -R108, R61 ;  /* 0x0000003d6c087221 */ /* 0x000fe40000010100 */
[----:B------:R-:W-:Y:S02]  /*7750*/  FFMA.FTZ R4, -R211, R211, 1 ;  /* 0x3f800000d3047423 */ /* 0x000fe400000101d3 */
[----:B------:R-:W-:Y:S02]  /*7760*/  FMUL.FTZ R13, R94, R13 ;  /* 0x0000000d5e0d7220 */ /* 0x000fe40000410000 */
[----:B------:R-:W-:Y:S01]  /*7770*/  FMUL.FTZ R9, R249, R9 ;  /* 0x00000009f9097220 */ /* 0x000fe20000410000 */
[----:B------:R1:W5:Y:S01]  /*7780*/  LDL.LU R94, [R1+0xd8] ;  /* 0x0000d800015e7983 */ /* 0x0003620000300800 */
[----:B------:R-:W-:Y:S02]  /*7790*/  FMUL.FTZ R5, R5, c[0x0][0x2ec] ;  /* 0x0000bb0005057a20 */ /* 0x000fe40000410000 */
[----:B------:R-:W-:Y:S02]  /*77a0*/  FMUL.FTZ R8, R229, R8 ;  /* 0x00000008e5087220 */ /* 0x000fe40000410000 */
[----:B------:R-:W-:Y:S02]  /*77b0*/  FMUL.FTZ R4, R4, c[0x0][0x2ec] ;  /* 0x0000bb0004047a20 */ /* 0x000fe40000410000 */
[----:B------:R-:W-:Y:S02]  /*77c0*/  FMUL.FTZ R12, R93, R12 ;  /* 0x0000000c5d0c7220 */ /* 0x000fe40000410000 */
[----:B------:R-:W-:Y:S01]  /*77d0*/  FMUL.FTZ R44, R9, R5 ;  /* 0x00000005092c7220 */ /* 0x000fe20000410000 */
[----:B------:R1:W5:Y:S01]  /*77e0*/  LDL.LU R93, [R1+0xd4] ;  /* 0x0000d400015d7983 */ /* 0x0003620000300800 */
[----:B------:R-:W-:Y:S02]  /*77f0*/  FADD.FTZ R9, -R108, R60 ;  /* 0x0000003c6c097221 */ /* 0x000fe40000010100 */
[----:B------:R-:W-:Y:S02]  /*7800*/  FFMA.FTZ R5, -R212, R212, 1 ;  /* 0x3f800000d4057423 */ /* 0x000fe400000101d4 */
[----:B------:R-:W-:Y:S02]  /*7810*/  FMUL.FTZ R37, R8, R4 ;  /* 0x0000000408257220 */ /* 0x000fe40000410000 */
[----:B----4-:R-:W-:Y:S02]  /*7820*/  FADD.FTZ R4, -R0, R10 ;  /* 0x0000000a00047221 */ /* 0x010fe40000010100 */
[----:B------:R-:W-:Y:S02]  /*7830*/  FFMA.FTZ R7, -R235, R235, 1 ;  /* 0x3f800000eb077423 */ /* 0x000fe400000101eb */
[----:B------:R-:W-:Y:S02]  /*7840*/  FMUL.FTZ R9, R230, R9 ;  /* 0x00000009e6097220 */ /* 0x000fe40000410000 */
[----:B------:R-:W-:Y:S02]  /*7850*/  FMUL.FTZ R5, R5, c[0x0][0x2ec] ;  /* 0x0000bb0005057a20 */ /* 0x000fe40000410000 */
[----:B------:R-:W-:Y:S02]  /*7860*/  FADD.FTZ R10, -R0, R11 ;  /* 0x0000000b000a7221 */ /* 0x000fe40000010100 */
[----:B------:R-:W-:Y:S02]  /*7870*/  FMUL.FTZ R11, R92, R4 ;  /* 0x000000045c0b7220 */ /* 0x000fe40000410000 */
[----:B------:R-:W-:Y:S01]  /*7880*/  FFMA.FTZ R6, -R234, R234, 1 ;  /* 0x3f800000ea067423 */ /* 0x000fe200000101ea */
[----:B------:R1:W5:Y:S01]  /*7890*/  LDL.LU R92, [R1+0xd0] ;  /* 0x0000d000015c7983 */ /* 0x0003620000300800 */
[----:B------:R-:W-:Y:S02]  /*78a0*/  FMUL.FTZ R7, R7, c[0x0][0x2ec] ;  /* 0x0000bb0007077a20 */ /* 0x000fe40000410000 */
[----:B------:R-:W-:Y:S02]  /*78b0*/  FMUL.FTZ R38, R9, R5 ;  /* 0x0000000509267220 */ /* 0x000fe40000410000 */
[----:B------:R-:W-:Y:S02]  /*78c0*/  FADD.FTZ R9, -R0, R14 ;  /* 0x0000000e00097221 */ /* 0x000fe40000010100 */
[----:B------:R-:W-:Y:S02]  /*78d0*/  FMUL.FTZ R10, R91, R10 ;  /* 0x0000000a5b0a7220 */ /* 0x000fe40000410000 */
[----:B------:R-:W-:Y:S01]  /*78e0*/  FMUL.FTZ R6, R6, c[0x0][0x2ec] ;  /* 0x0000bb0006067a20 */ /* 0x000fe20000410000 */
[----:B------:R1:W5:Y:S01]  /*78f0*/  LDL.LU R91, [R1+0xcc] ;  /* 0x0000cc00015b7983 */ /* 0x0003620000300800 */
[----:B------:R-:W-:Y:S02]  /*7900*/  FMUL.FTZ R48, R13, R7 ;  /* 0x000000070d307220 */ /* 0x000fe40000410000 */
[----:B------:R-:W-:Y:S01]  /*7910*/  FADD.FTZ R13, -R108, R56 ;  /* 0x000000386c0d7221 */ /* 0x000fe20000010100 */
[----:B------:R-:W-:Y:S01]  /*7920*/  MOV R56, R197 ;  /* 0x000000c500387202 */ /* 0x000fe20000000f00 */
[----:B------:R-:W-:Y:S02]  /*7930*/  FFMA.FTZ R7, -R215, R215, 1 ;  /* 0x3f800000d7077423 */ /* 0x000fe400000101d7 */
[----:B------:R-:W-:Y:S02]  /*7940*/  FADD.FTZ R8, -R0, R15 ;  /* 0x0000000f00087221 */ /* 0x000fe40000010100 */
[----:B------:R-:W-:Y:S02]  /*7950*/  FMUL.FTZ R9, R90, R9 ;  /* 0x000000095a097220 */ /* 0x000fe40000410000 */
[----:B------:R-:W-:Y:S01]  /*7960*/  FMUL.FTZ R45, R12, R6 ;  /* 0x000000060c2d7220 */ /* 0x000fe20000410000 */
[----:B------:R1:W5:Y:S01]  /*7970*/  LDL.LU R90, [R1+0xc8] ;  /* 0x0000c800015a7983 */ /* 0x0003620000300800 */
[----:B------:R-:W-:Y:S01]  /*7980*/  FADD.FTZ R12, -R108, R57 ;  /* 0x000000396c0c7221 */ /* 0x000fe20000010100 */
[----:B------:R-:W-:Y:S01]  /*7990*/  MOV R57, R195 ;  /* 0x000000c300397202 */ /* 0x000fe20000000f00 */
[----:B------:R-:W-:Y:S02]  /*79a0*/  FMUL.FTZ R13, R243, R13 ;  /* 0x0000000df30d7220 */ /* 0x000fe40000410000 */
        /* <DEDUP_REMOVED lines=16> */
[----:B------:R-:W-:Y:S02]  /*7ab0*/  FMUL.FTZ R15, R11, R7 ;  /* 0x000000070b0f7220 */ /* 0x000fe40000410000 */
[----:B------:R-:W-:Y:S01]  /*7ac0*/  FADD.FTZ R11, -R0, R26 ;  /* 0x0000001a000b7221 */ /* 0x000fe20000010100 */
[----:B------:R1:W5:Y:S01]  /*7ad0*/  LDL.LU R85, [R1+0xb4] ;  /* 0x0000b40001557983 */ /* 0x0003620000300800 */
[----:B------:R-:W-:Y:S02]  /*7ae0*/  FMUL.FTZ R6, R6, c[0x0][0x2ec] ;  /* 0x0000bb0006067a20 */ /* 0x000fe40000410000 */
[----:B------:R-:W-:Y:S02]  /*7af0*/  FADD.FTZ R21, -R0, R27 ;  /* 0x0000001b00157221 */ /* 0x000fe40000010100 */
[----:B------:R-:W-:Y:S02]  /*7b00*/  FMUL.FTZ R11, R84, R11 ;  /* 0x0000000b540b7220 */ /* 0x000fe40000410000 */
[----:B------:R-:W-:Y:S01]  /*7b10*/  FMUL.FTZ R29, R10, R6 ;  /* 0x000000060a1d7220 */ /* 0x000fe20000410000 */
[----:B------:R1:W5:Y:S01]  /*7b20*/  LDL.LU R84, [R1+0xb0] ;  /* 0x0000b00001547983 */ /* 0x0003620000300800 */
[C---:B------:R-:W-:Y:S02]  /*7b30*/  FADD.FTZ R10, -R0.reuse, R30 ;  /* 0x0000001e000a7221 */ /* 0x040fe40000010100 */
[----:B------:R-:W-:Y:S02]  /*7b40*/  FMUL.FTZ R21, R83, R21 ;  /* 0x0000001553157220 */ /* 0x000fe40000410000 */
[----:B------:R-:W-:Y:S01]  /*7b50*/  FADD.FTZ R17, -R0, R31 ;  /* 0x0000001f00117221 */ /* 0x000fe20000010100 */
[----:B------:R1:W5:Y:S01]  /*7b60*/  LDL.LU R83, [R1+0xac] ;  /* 0x0000ac0001537983 */ /* 0x0003620000300800 */
[----:B------:R-:W-:Y:S02]  /*7b70*/  FMUL.FTZ R10, R82, R10 ;  /* 0x0000000a520a7220 */ /* 0x000fe40000410000 */
[----:B------:R-:W-:Y:S01]  /*7b80*/  FMUL.FTZ R17, R81, R17 ;  /* 0x0000001151117220 */ /* 0x000fe20000410000 */
[----:B------:R1:W5:Y:S01]  /*7b90*/  LDL.LU R82, [R1+0xa8] ;  /* 0x0000a80001527983 */ /* 0x0003620000300800 */
[----:B------:R-:W-:Y:S02]  /*7ba0*/  FFMA.FTZ R7, -R80, R80, 1 ;  /* 0x3f80000050077423 */ /* 0x000fe40000010150 */
[----:B------:R-:W-:Y:S01]  /*7bb0*/  FMUL.FTZ R5, R5, c[0x0][0x2ec] ;  /* 0x0000bb0005057a20 */ /* 0x000fe20000410000 */
[----:B------:R1:W5:Y:S01]  /*7bc0*/  LDL.LU R81, [R1+0xa4] ;  /* 0x0000a40001517983 */ /* 0x0003620000300800 */
[----:B------:R-:W-:Y:S02]  /*7bd0*/  FFMA.FTZ R6, -R79, R79, 1 ;  /* 0x3f8000004f067423 */ /* 0x000fe4000001014f */
[----:B------:R-:W-:Y:S01]  /*7be0*/  FMUL.FTZ R4, R4, c[0x0][0x2ec] ;  /* 0x0000bb0004047a20 */ /* 0x000fe20000410000 */
[----:B------:R1:W5:Y:S01]  /*7bf0*/  LDL.LU R80, [R1+0xa0] ;  /* 0x0000a00001507983 */ /* 0x0003620000300800 */
[----:B------:R-:W-:Y:S02]  /*7c00*/  FMUL.FTZ R14, R9, R5 ;  /* 0x00000005090e7220 */ /* 0x000fe40000410000 */
[----:B------:R-:W-:Y:S01]  /*7c10*/  FFMA.FTZ R5, -R78, R78, 1 ;  /* 0x3f8000004e057423 */ /* 0x000fe2000001014e */
[----:B------:R1:W5:Y:S01]  /*7c20*/  LDL.LU R79, [R1+0x9c] ;  /* 0x00009c00014f7983 */ /* 0x0003620000300800 */
[----:B------:R-:W-:Y:S02]  /*7c30*/  FMUL.FTZ R25, R8, R4 ;  /* 0x0000000408197220 */ /* 0x000fe40000410000 */
[----:B------:R-:W-:Y:S01]  /*7c40*/  FFMA.FTZ R4, -R77, R77, 1 ;  /* 0x3f8000004d047423 */ /* 0x000fe2000001014d */
[----:B------:R1:W5:Y:S01]  /*7c50*/  LDL.LU R78, [R1+0x98] ;  /* 0x00009800014e7983 */ /* 0x0003620000300800 */
[C---:B------:R-:W-:Y:S02]  /*7c60*/  FADD.FTZ R8, -R0.reuse, R42 ;  /* 0x0000002a00087221 */ /* 0x040fe40000010100 */
[----:B------:R-:W-:Y:S01]  /*7c70*/  FADD.FTZ R13, -R0, R43 ;  /* 0x0000002b000d7221 */ /* 0x000fe20000010100 */
[----:B------:R1:W5:Y:S01]  /*7c80*/  LDL.LU R77, [R1+0x94] ;  /* 0x00009400014d7983 */ /* 0x0003620000300800 */
[----:B------:R-:W-:Y:S02]  /*7c90*/  FMUL.FTZ R8, R76, R8 ;  /* 0x000000084c087220 */ /* 0x000fe40000410000 */
[C---:B------:R-:W-:Y:S01]  /*7ca0*/  FADD.FTZ R9, -R0.reuse, R46 ;  /* 0x0000002e00097221 */ /* 0x040fe20000010100 */
[----:B------:R1:W5:Y:S01]  /*7cb0*/  LDL.LU R76, [R1+0x90] ;  /* 0x00009000014c7983 */ /* 0x0003620000300800 */
[----:B------:R-:W-:Y:S02]  /*7cc0*/  FMUL.FTZ R13, R75, R13 ;  /* 0x0000000d4b0d7220 */ /* 0x000fe40000410000 */
[----:B------:R-:W-:Y:S01]  /*7cd0*/  FADD.FTZ R12, -R0, R47 ;  /* 0x0000002f000c7221 */ /* 0x000fe20000010100 */
[----:B------:R1:W5:Y:S01]  /*7ce0*/  LDL.LU R75, [R1+0x8c] ;  /* 0x00008c00014b7983 */ /* 0x0003620000300800 */
[----:B------:R-:W-:Y:S02]  /*7cf0*/  FMUL.FTZ R9, R74, R9 ;  /* 0x000000094a097220 */ /* 0x000fe40000410000 */
[----:B------:R-:W-:Y:S01]  /*7d00*/  FMUL.FTZ R7, R7, c[0x0][0x2ec] ;  /* 0x0000bb0007077a20 */ /* 0x000fe20000410000 */
[----:B------:R1:W5:Y:S01]  /*7d10*/  LDL.LU R74, [R1+0x88] ;  /* 0x00008800014a7983 */ /* 0x0003620000300800 */
[----:B------:R-:W-:Y:S02]  /*7d20*/  FMUL.FTZ R12, R73, R12 ;  /* 0x0000000c490c7220 */ /* 0x000fe40000410000 */
[----:B------:R-:W-:Y:S01]  /*7d30*/  FMUL.FTZ R6, R6, c[0x0][0x2ec] ;  /* 0x0000bb0006067a20 */ /* 0x000fe20000410000 */
[----:B------:R1:W5:Y:S01]  /*7d40*/  LDL.LU R73, [R1+0x84] ;  /* 0x0000840001497983 */ /* 0x0003620000300800 */
[----:B------:R-:W-:Y:S02]  /*7d50*/  FMUL.FTZ R11, R11, R7 ;  /* 0x000000070b0b7220 */ /* 0x000fe40000410000 */
[----:B------:R-:W-:Y:S02]  /*7d60*/  FFMA.FTZ R7, -R72, R72, 1 ;  /* 0x3f80000048077423 */ /* 0x000fe40000010148 */
        /* <DEDUP_REMOVED lines=8> */
[----:B------:R-:W-:Y:S01]  /*7df0*/  FMUL.FTZ R17, R17, R4 ;  /* 0x0000000411117220 */ /* 0x000fe20000410000 */
[----:B------:R1:W5:Y:S01]  /*7e00*/  LDL.LU R70, [R1+0x78] ;  /* 0x0000780001467983 */ /* 0x0003620000300800 */
[----:B------:R-:W-:Y:S02]  /*7e10*/  FFMA.FTZ R4, -R69, R69, 1 ;  /* 0x3f80000045047423 */ /* 0x000fe40000010145 */
[C---:B------:R-:W-:Y:S01]  /*7e20*/  FADD.FTZ R36, -R0.reuse, R58 ;  /* 0x0000003a00247221 */ /* 0x040fe20000010100 */
[----:B------:R1:W5:Y:S01]  /*7e30*/  LDL.LU R69, [R1+0x74] ;  /* 0x0000740001457983 */ /* 0x0003620000300800 */
[----:B------:R-:W-:Y:S02]  /*7e40*/  FADD.FTZ R34, -R0, R59 ;  /* 0x0000003b00227221 */ /* 0x000fe40000010100 */
[----:B------:R-:W-:Y:S02]  /*7e50*/  FMUL.FTZ R36, R68, R36 ;  /* 0x0000002444247220 */ /* 0x000fe40000410000 */
[----:B------:R-:W-:Y:S01]  /*7e60*/  FADD.FTZ R35, -R0, R62 ;  /* 0x0000003e00237221 */ /* 0x000fe20000010100 */
[----:B------:R1:W5:Y:S01]  /*7e70*/  LDL.LU R68, [R1+0x70] ;  /* 0x0000700001447983 */ /* 0x0003620000300800 */
[----:B------:R-:W-:Y:S02]  /*7e80*/  FMUL.FTZ R34, R3, R34 ;  /* 0x0000002203227220 */ /* 0x000fe40000410000 */
[----:B------:R-:W-:Y:S01]  /*7e90*/  FMUL.FTZ R35, R2, R35 ;  /* 0x0000002302237220 */ /* 0x000fe20000410000 */
[----:B------:R1:W5:Y:S01]  /*7ea0*/  LDL.LU R3, [R1+0x6c] ;  /* 0x00006c0001037983 */ /* 0x0003620000300800 */
[----:B------:R-:W-:Y:S02]  /*7eb0*/  FMUL.FTZ R7, R7, c[0x0][0x2ec] ;  /* 0x0000bb0007077a20 */ /* 0x000fe40000410000 */
[----:B------:R-:W-:Y:S01]  /*7ec0*/  FMUL.FTZ R6, R6, c[0x0][0x2ec] ;  /* 0x0000bb0006067a20 */ /* 0x000fe20000410000 */
[----:B------:R1:W5:Y:S01]  /*7ed0*/  LDL.LU R2, [R1+0x68] ;  /* 0x0000680001027983 */ /* 0x0003620000300800 */
[----:B------:R-:W-:Y:S02]  /*7ee0*/  FMUL.FTZ R5, R5, c[0x0][0x2ec] ;  /* 0x0000bb0005057a20 */ /* 0x000fe40000410000 */
[----:B------:R-:W-:Y:S02]  /*7ef0*/  FMUL.FTZ R4, R4, c[0x0][0x2ec] ;  /* 0x0000bb0004047a20 */ /* 0x000fe40000410000 */
[----:B------:R-:W-:Y:S02]  /*7f00*/  FMUL.FTZ R8, R8, R7 ;  /* 0x0000000708087220 */ /* 0x000fe40000410000 */
[----:B------:R-:W-:Y:S02]  /*7f10*/  FMUL.FTZ R13, R13, R6 ;  /* 0x000000060d0d7220 */ /* 0x000fe40000410000 */
[----:B------:R-:W-:Y:S02]  /*7f20*/  FMUL.FTZ R7, R9, R5 ;  /* 0x0000000509077220 */ /* 0x000fe40000410000 */
[----:B------:R-:W-:Y:S02]  /*7f30*/  FMUL.FTZ R9, R12, R4 ;  /* 0x000000040c097220 */ /* 0x000fe40000410000 */
[----:B------:R-:W-:Y:S02]  /*7f40*/  FADD.FTZ R33, -R0, R63 ;  /* 0x0000003f00217221 */ /* 0x000fe40000010100 */
[----:B------:R-:W-:Y:S02]  /*7f50*/  FFMA.FTZ R6, -R239, R239, 1 ;  /* 0x3f800000ef067423 */ /* 0x000fe400000101ef */
[----:B------:R-:W-:Y:S02]  /*7f60*/  FFMA.FTZ R5, -R238, R238, 1 ;  /* 0x3f800000ee057423 */ /* 0x000fe400000101ee */
[----:B------:R-:W-:Y:S02]  /*7f70*/  FFMA.FTZ R4, -R227, R227, 1 ;  /* 0x3f800000e3047423 */ /* 0x000fe400000101e3 */
[----:B------:R-:W-:Y:S02]  /*7f80*/  FFMA.FTZ R0, -R226, R226, 1 ;  /* 0x3f800000e2007423 */ /* 0x000fe400000101e2 */
[----:B------:R-:W-:Y:S02]  /*7f90*/  FMUL.FTZ R33, R252, R33 ;  /* 0x00000021fc217220 */ /* 0x000fe40000410000 */
[----:B------:R-:W-:Y:S02]  /*7fa0*/  FMUL.FTZ R6, R6, c[0x0][0x2ec] ;  /* 0x0000bb0006067a20 */ /* 0x000fe40000410000 */
[----:B------:R-:W-:Y:S02]  /*7fb0*/  FMUL.FTZ R5, R5, c[0x0][0x2ec] ;  /* 0x0000bb0005057a20 */ /* 0x000fe40000410000 */
[----:B------:R-:W-:Y:S02]  /*7fc0*/  FMUL.FTZ R4, R4, c[0x0][0x2ec] ;  /* 0x0000bb0004047a20 */ /* 0x000fe40000410000 */
[----:B------:R-:W-:Y:S02]  /*7fd0*/  FMUL.FTZ R0, R0, c[0x0][0x2ec] ;  /* 0x0000bb0000007a20 */ /* 0x000fe40000410000 */
[----:B------:R-:W-:Y:S02]  /*7fe0*/  FMUL.FTZ R36, R36, R6 ;  /* 0x0000000624247220 */ /* 0x000fe40000410000 */
[----:B------:R-:W-:Y:S02]  /*7ff0*/  FMUL.FTZ R34, R34, R5 ;  /* 0x0000000522227220 */ /* 0x000fe40000410000 */
[----:B------:R-:W-:Y:S02]  /*8000*/  FMUL.FTZ R35, R35, R4 ;  /* 0x0000000423237220 */ /* 0x000fe40000410000 */
[----:B------:R-:W-:Y:S01]  /*8010*/  FMUL.FTZ R33, R33, R0 ;  /* 0x0000000021217220 */ /* 0x000fe20000410000 */
[----:B------:R-:W-:-:S05]  /*8020*/  @!P1 BRA `(.L_x_216) ;  /* 0x0000021000009947 */ /* 0x000fca0003800000 */
[----:B-1----:R-:W-:Y:S01]  /*8030*/  IMAD.MOV.U32 R6, RZ, RZ, c[0x0][0x190] ;  /* 0x00006400ff067624 */ /* 0x002fe200078e00ff */
[----:B------:R-:W-:Y:S01]  /*8040*/  ULOP3.LUT UR8, UR4, 0x1, URZ, 0xc0, !UPT ;  /* 0x0000000104087892 */ /* 0x000fe2000f8ec03f */
[----:B-----5:R-:W-:Y:S02]  /*8050*/  ISETP.GE.AND P2, PT, R244, c[0x0][0x220], PT ;  /* 0x00008800f4007a0c */ /* 0x020fe40003f46270 */
        /* <DEDUP_REMOVED lines=30> */
.L_x_216:
        /* <DEDUP_REMOVED lines=66> */
[----:B-1---5:R-:W-:Y:S05]  /*8660*/  IMAD.SHL.U32 R0, R156, 0x2, RZ ;  /* 0x000000029c007824 */ /* 0x022fea00078e00ff */
[----:B------:R-:W-:Y:S04]  /*8670*/  LDSM.16.MT88.4 R4, [R2+0x10000] ;  /* 0x010000000204783b */ /* 0x000fe80000004200 */
        /* <DEDUP_REMOVED lines=81> */
.L_x_217:
[----:B------:R-:W2:Y:S01]  /*8b90*/  LDL R60, [R1+0x10] ;  /* 0x00001000013c7983 */ /* 0x000ea20000100800 */
[----:B------:R-:W-:Y:S02]  /*8ba0*/  ULOP3.LUT UR8, UR4, 0x1, URZ, 0xc0, !UPT ;  /* 0x0000000104087892 */ /* 0x000fe4000f8ec03f */
[----:B------:R-:W-:Y:S01]  /*8bb0*/  UISETP.GT.AND UP2, UPT, UR4, UR15, UPT ;  /* 0x0000000f0400728c */ /* 0x000fe2000bf44270 */
[----:B------:R-:W3:Y:S01]  /*8bc0*/  LDL R58, [R1+0x28] ;  /* 0x00002800013a7983 */ /* 0x000ee20000100800 */
[----:B------:R-:W-:Y:S02]  /*8bd0*/  UISETP.NE.U32.AND UP0, UPT, UR8, 0x1, UPT ;  /* 0x000000010800788c */ /* 0x000fe4000bf05070 */
[----:B------:R-:W-:Y:S01]  /*8be0*/  UIADD3 UR4, UR4, -0x1, URZ ;  /* 0xffffffff04047890 */ /* 0x000fe2000fffe03f */
[----:B------:R4:W5:Y:S04]  /*8bf0*/  LDL R55, [R1+0x8] ;  /* 0x0000080001377983 */ /* 0x0009680000100800 */
[----:B------:R4:W3:Y:S04]  /*8c00*/  LDL R54, [R1+0xc] ;  /* 0x00000c0001367983 */ /* 0x0008e80000100800 */
[----:B------:R4:W4:Y:S04]  /*8c10*/  LDL R53, [R1] ;  /* 0x0000000001357983 */ /* 0x0009280000100800 */
[----:B------:R1:W4:Y:S04]  /*8c20*/  LDL R52, [R1+0x4] ;  /* 0x0000040001347983 */ /* 0x0003280000100800 */
[----:B------:R-:W-:Y:S04]  /*8c30*/  LDSM.16.M88.4 R16, [R151] ;  /* 0x000000009710783b */ /* 0x000fe80000000200 */
[----:B------:R-:W1:Y:S04]  /*8c40*/  LDSM.16.MT88.4 R20, [R0+0x6000] ;  /* 0x006000000014783b */ /* 0x000e680000004200 */
        /* <DEDUP_REMOVED lines=8> */
[-C--:B-1----:R-:W-:Y:S08]  /*8cd0*/  HMMA.16816.F32.BF16 R4, R16, R20.reuse, RZ ;  /* 0x000000141004723c */ /* 0x082ff000000418ff */
[C---:B------:R-:W-:Y:S08]  /*8ce0*/  HMMA.16816.F32.BF16 R8, R12.reuse, R20, RZ ;  /* 0x000000140c08723c */ /* 0x040ff000000418ff */
[-C--:B------:R-:W-:Y:S08]  /*8cf0*/  HMMA.16816.F32.BF16 R12, R12, R22.reuse, RZ ;  /* 0x000000160c0c723c */ /* 0x080ff000000418ff */
[----:B------:R-:W-:Y:S01]  /*8d00*/  HMMA.16816.F32.BF16 R16, R16, R22, RZ ;  /* 0x000000161010723c */ /* 0x000fe200000418ff */
[----:B------:R-:W1:Y:S07]  /*8d10*/  LDSM.16.M88.4 R20, [R152] ;  /* 0x000000009814783b */ /* 0x000e6e0000000200 */
[-C--:B------:R-:W-:Y:S08]  /*8d20*/  HMMA.16816.F32.BF16 R4, R24, R28.reuse, R4 ;  /* 0x0000001c1804723c */ /* 0x080ff00000041804 */
[C---:B------:R-:W-:Y:S08]  /*8d30*/  HMMA.16816.F32.BF16 R8, R32.reuse, R28, R8 ;  /* 0x0000001c2008723c */ /* 0x040ff00000041808 */
[-C--:B------:R-:W-:Y:S01]  /*8d40*/  HMMA.16816.F32.BF16 R12, R32, R30.reuse, R12 ;  /* 0x0000001e200c723c */ /* 0x080fe2000004180c */
[----:B------:R-:W1:Y:S07]  /*8d50*/  LDSM.16.M88.4 R32, [R152+0x2000] ;  /* 0x002000009820783b */ /* 0x000e6e0000000200 */
[----:B------:R-:W-:Y:S01]  /*8d60*/  HMMA.16816.F32.BF16 R16, R24, R30, R16 ;  /* 0x0000001e1810723c */ /* 0x000fe20000041810 */
[----:B------:R-:W-:Y:S04]  /*8d70*/  LDSM.16.M88.4 R24, [R151+0x4000] ;  /* 0x004000009718783b */ /* 0x000fe80000000200 */
[----:B------:R-:W1:Y:S03]  /*8d80*/  LDSM.16.MT88.4 R28, [R0+0x7000] ;  /* 0x00700000001c783b */ /* 0x000e660000004200 */
[-C--:B------:R-:W-:Y:S08]  /*8d90*/  HMMA.16816.F32.BF16 R4, R36, R40.reuse, R4 ;  /* 0x000000282404723c */ /* 0x080ff00000041804 */
[C---:B------:R-:W-:Y:S08]  /*8da0*/  HMMA.16816.F32.BF16 R8, R44.reuse, R40, R8 ;  /* 0x000000282c08723c */ /* 0x040ff00000041808 */
[-C--:B------:R-:W-:Y:S01]  /*8db0*/  HMMA.16816.F32.BF16 R12, R44, R42.reuse, R12 ;  /* 0x0000002a2c0c723c */ /* 0x080fe2000004180c */
[----:B------:R-:W1:Y:S07]  /*8dc0*/  LDSM.16.M88.4 R44, [R151+0x6000] ;  /* 0x00600000972c783b */ /* 0x000e6e0000000200 */
[----:B------:R-:W-:Y:S01]  /*8dd0*/  HMMA.16816.F32.BF16 R16, R36, R42, R16 ;  /* 0x0000002a2410723c */ /* 0x000fe20000041810 */
[----:B------:R-:W-:Y:S04]  /*8de0*/  LDSM.16.M88.4 R36, [R160] ;  /* 0x00000000a024783b */ /* 0x000fe80000000200 */
[----:B------:R-:W1:Y:S03]  /*8df0*/  LDSM.16.MT88.4 R40, [R0+0x7400] ;  /* 0x007400000028783b */ /* 0x000e660000004200 */
[-C--:B-1----:R-:W-:Y:S08]  /*8e00*/  HMMA.16816.F32.BF16 R4, R20, R48.reuse, R4 ;  /* 0x000000301404723c */ /* 0x082ff00000041804 */
[C---:B------:R-:W-:Y:S08]  /*8e10*/  HMMA.16816.F32.BF16 R8, R32.reuse, R48, R8 ;  /* 0x000000302008723c */ /* 0x040ff00000041808 */
[-C--:B------:R-:W-:Y:S01]  /*8e20*/  HMMA.16816.F32.BF16 R12, R32, R50.reuse, R12 ;  /* 0x00000032200c723c */ /* 0x080fe2000004180c */
[----:B------:R-:W1:Y:S07]  /*8e30*/  LDSM.16.M88.4 R32, [R159] ;  /* 0x000000009f20783b */ /* 0x000e6e0000000200 */
        /* <DEDUP_REMOVED lines=8> */
[----:B------:R1:W-:Y:S04]  /*8ec0*/  LDSM.16.MT88.4 R28, [R0+0x7c00] ;  /* 0x007c0000001c783b */ /* 0x0003e80000004200 */
[----:B------:R-:W2:Y:S03]  /*8ed0*/  LDSM.16.M88.4 R24, [R152+0x4000] ;  /* 0x004000009818783b */ /* 0x000ea60000000200 */
[-C--:B------:R-:W-:Y:S08]  /*8ee0*/  HMMA.16816.F32.BF16 R4, R36, R40.reuse, R4 ;  /* 0x000000282404723c */ /* 0x080ff00000041804 */
[C---:B-1----:R-:W-:Y:S07]  /*8ef0*/  HMMA.16816.F32.BF16 R8, R32.reuse, R40, R8 ;  /* 0x000000282008723c */ /* 0x042fee0000041808 */
[----:B------:R-:W-:Y:S01]  /*8f00*/  IMAD.U32 R40, RZ, RZ, UR26 ;  /* 0x0000001aff287e24 */ /* 0x000fe2000f8e00ff */
[-C--:B------:R-:W-:Y:S01]  /*8f10*/  HMMA.16816.F32.BF16 R12, R32, R42.reuse, R12 ;  /* 0x0000002a200c723c */ /* 0x080fe2000004180c */
[----:B------:R-:W1:Y:S03]  /*8f20*/  LDSM.16.M88.4 R32, [R152+0x6000] ;  /* 0x006000009820783b */ /* 0x000e660000000200 */
[----:B------:R-:W-:Y:S04]  /*8f30*/  IMAD.U32 R0, RZ, RZ, UR16 ;  /* 0x00000010ff007e24 */ /* 0x000fe8000f8e00ff */
        /* <DEDUP_REMOVED lines=12> */
[-C--:B--2---:R-:W-:Y:S01]  /*9000*/  HMMA.16816.F32.BF16 R4, R24, R28.reuse, R4 ;  /* 0x0000001c1804723c */ /* 0x084fe20000041804 */
[----:B------:R-:W-:Y:S03]  /*9010*/  IMAD.U32 R50, RZ, RZ, UR31 ;  /* 0x0000001fff327e24 */ /* 0x000fe6000f8e00ff */
[----:B------:R-:W-:Y:S01]  /*9020*/  IMAD.U32 R22, RZ, RZ, UR30 ;  /* 0x0000001eff167e24 */ /* 0x000fe2000f8e00ff */
[----:B------:R-:W-:Y:S01]  /*9030*/  LEA R197, P0, R21, R56, 0x2 ;  /* 0x0000003815c57211 */ /* 0x000fe200078010ff */
[----:B------:R-:W-:Y:S02]  /*9040*/  IMAD.U32 R23, RZ, RZ, UR29 ;  /* 0x0000001dff177e24 */ /* 0x000fe4000f8e00ff */
[C---:B-1----:R-:W-:Y:S01]  /*9050*/  HMMA.16816.F32.BF16 R8, R32.reuse, R28, R8 ;  /* 0x0000001c2008723c */ /* 0x042fe20000041808 */
[----:B------:R-:W-:Y:S03]  /*9060*/  IMAD.U32 R56, RZ, RZ, UR21 ;  /* 0x00000015ff387e24 */ /* 0x000fe6000f8e00ff */
[----:B------:R-:W-:Y:S01]  /*9070*/  @P1 IADD3 R20, P2, R60, UR10, RZ ;  /* 0x0000000a3c141c10 */ /* 0x000fe2000ff5e0ff */
[----:B------:R-:W-:Y:S01]  /*9080*/  @UP3 UIADD3 UR10, UP1, UR10, -0x200, URZ ;  /* 0xfffffe000a0a3890 */ /* 0x000fe2000ff3e03f */
[----:B------:R-:W-:Y:S01]  /*9090*/  LEA.HI.X.SX32 R195, R0, R57, 0x2, P0 ;  /* 0x0000003900c37211 */ /* 0x000fe200000f16ff */
[----:B------:R-:W-:Y:S01]  /*90a0*/  IMAD.U32 R0, RZ, RZ, UR31 ;  /* 0x0000001fff007e24 */ /* 0x000fe2000f8e00ff */
[-C--:B------:R-:W-:Y:S01]  /*90b0*/  HMMA.16816.F32.BF16 R12, R32, R30.reuse, R12 ;  /* 0x0000001e200c723c */ /* 0x080fe2000004180c */
[----:B------:R-:W-:Y:S03]  /*90c0*/  IMAD.U32 R57, RZ, RZ, UR22 ;  /* 0x00000016ff397e24 */ /* 0x000fe6000f8e00ff */
[----:B---3--:R-:W-:Y:S01]  /*90d0*/  @P1 IADD3.X R21, R58, UR9, RZ, P2, !PT ;  /* 0x000000093a151c10 */ /* 0x008fe200097fe4ff */
[----:B------:R-:W-:Y:S01]  /*90e0*/  IMAD.U32 R58, RZ, RZ, UR23 ;  /* 0x00000017ff3a7e24 */ /* 0x000fe2000f8e00ff */
[----:B------:R-:W-:Y:S01]  /*90f0*/  @UP3 UIADD3.X UR9, UR9, -0x1, URZ, UP1, !UPT ;  /* 0xffffffff09093890 */ /* 0x000fe20008ffe43f */
[----:B------:R-:W-:Y:S01]  /*9100*/  IMAD.U32 R34, RZ, RZ, UR23 ;  /* 0x00000017ff227e24 */ /* 0x000fe2000f8e00ff */
[----:B------:R-:W-:Y:S01]  /*9110*/  HMMA.16816.F32.BF16 R16, R24, R30, R16 ;  /* 0x0000001e1810723c */ /* 0x000fe20000041810 */
[----:B-----5:R1:W2:Y:S03]  /*9120*/  @P1 LDG.E R55, [R20.64] ;  /* 0x0000000614371981 */ /* 0x0202a6000c1e1900 */
[----:B------:R-:W-:Y:S01]  /*9130*/  IMAD.U32 R35, RZ, RZ, UR24 ;  /* 0x00000018ff237e24 */ /* 0x000fe2000f8e00ff */
[----:B------:R1:W3:Y:S01]  /*9140*/  @P1 LDG.E R54, [R20.64+0x20] ;  /* 0x0000200614361981 */ /* 0x0002e2000c1e1900 */
[----:B------:R-:W-:Y:S02]  /*9150*/  IMAD.U32 R32, RZ, RZ, UR22 ;  /* 0x00000016ff207e24 */ /* 0x000fe4000f8e00ff */
[----:B------:R-:W-:Y:S01]  /*9160*/  IMAD.U32 R24, RZ, RZ, UR28 ;  /* 0x0000001cff187e24 */ /* 0x000fe2000f8e00ff */
[----:B----4-:R1:W4:Y:S03]  /*9170*/  @P1 LDG.E R53, [R20.64+0x100] ;  /* 0x0001000614351981 */ /* 0x010326000c1e1900 */
[----:B------:R-:W-:Y:S01]  /*9180*/  IMAD.U32 R25, RZ, RZ, UR27 ;  /* 0x0000001bff197e24 */ /* 0x000fe2000f8e00ff */
[----:B------:R1:W5:Y:S01]  /*9190*/  @P1 LDG.E R52, [R20.64+0x120] ;  /* 0x0001200614341981 */ /* 0x000362000c1e1900 */
[----:B------:R-:W-:Y:S02]  /*91a0*/  IMAD.U32 R27, RZ, RZ, UR26 ;  /* 0x0000001aff1b7e24 */ /* 0x000fe4000f8e00ff */
[----:B------:R-:W-:Y:S02]  /*91b0*/  IMAD.U32 R31, RZ, RZ, UR25 ;  /* 0x00000019ff1f7e24 */ /* 0x000fe4000f8e00ff */
[----:B------:R-:W-:Y:S02]  /*91c0*/  IMAD.U32 R30, RZ, RZ, UR21 ;  /* 0x00000015ff1e7e24 */ /* 0x000fe4000f8e00ff */
[----:B------:R-:W-:Y:S02]  /*91d0*/  IMAD.U32 R33, RZ, RZ, UR17 ;  /* 0x00000011ff217e24 */ /* 0x000fe4000f8e00ff */
[----:B------:R-:W-:Y:S02]  /*91e0*/  IMAD.U32 R28, RZ, RZ, UR20 ;  /* 0x00000014ff1c7e24 */ /* 0x000fe4000f8e00ff */
        /* <DEDUP_REMOVED lines=28> */
[----:B------:R-:W-:Y:S01]  /*93b0*/  LDSM.16.MT88.4 R4, [R2+0x8000] ;  /* 0x008000000204783b */ /* 0x000fe20000004200 */
[-C--:B------:R-:W-:Y:S02]  /*93c0*/  LEA R30, P4, R30, R20.reuse, 0x2 ;  /* 0x000000141e1e7211 */ /* 0x080fe400078810ff */
[-C--:B------:R-:W-:Y:S02]  /*93d0*/  LEA R22, P0, R33, R20.reuse, 0x2 ;  /* 0x0000001421167211 */ /* 0x080fe400078010ff */
[-C--:B------:R-:W-:Y:S02]  /*93e0*/  LEA.HI.X.SX32 R33, R57, R21.reuse, 0x2, P5 ;  /* 0x0000001539217211 */ /* 0x080fe400028f16ff */
[-C--:B------:R-:W-:Y:S02]  /*93f0*/  LEA R28, P3, R28, R20.reuse, 0x2 ;  /* 0x000000141c1c7211 */ /* 0x080fe400078610ff */
[-C--:B------:R-:W-:Y:S02]  /*9400*/  LEA R26, P2, R26, R20.reuse, 0x2 ;  /* 0x000000141a1a7211 */ /* 0x080fe400078410ff */
[----:B------:R-:W-:Y:S01]  /*9410*/  IADD3 R0, R3, -0x2000, RZ ;  /* 0xffffe00003007810 */ /* 0x000fe20007ffe0ff */
[----:B--2---:R1:W-:Y:S04]  /*9420*/  @P1 STL [R1+0x8], R55 ;  /* 0x0000083701001387 */ /* 0x0043e80000100800 */
[----:B---3--:R2:W-:Y:S04]  /*9430*/  @P1 STL [R1+0xc], R54 ;  /* 0x00000c3601001387 */ /* 0x0085e80000100800 */
[----:B----4-:R3:W-:Y:S04]  /*9440*/  @P1 STL [R1], R53 ;  /* 0x0000003501001387 */ /* 0x0107e80000100800 */
[----:B-----5:R4:W-:Y:S01]  /*9450*/  @P1 STL [R1+0x4], R52 ;  /* 0x0000043401001387 */ /* 0x0209e20000100800 */
[-C--:B------:R-:W-:Y:S04]  /*9460*/  LEA R38, P1, R38, R20.reuse, 0x2 ;  /* 0x0000001426267211 */ /* 0x080fe800078210ff */
[-C--:B------:R-:W-:Y:S02]  /*9470*/  LEA.HI.X.SX32 R39, R31, R21.reuse, 0x2, P1 ;  /* 0x000000151f277211 */ /* 0x080fe400008f16ff */
[-C--:B------:R-:W-:Y:S02]  /*9480*/  LEA.HI.X.SX32 R31, R56, R21.reuse, 0x2, P4 ;  /* 0x00000015381f7211 */ /* 0x080fe400020f16ff */
[----:B------:R-:W-:Y:S01]  /*9490*/  LEA R24, P1, R29, R20, 0x2 ;  /* 0x000000141d187211 */ /* 0x000fe200078210ff */
[----:B------:R-:W-:Y:S01]  /*94a0*/  RED.E.ADD.F32.FTZ.RN.STRONG.GPU [R38.64], R11 ;  /* 0x0000000b2600798e */ /* 0x000fe2000c10e786 */
[----:B-1----:R-:W-:Y:S03]  /*94b0*/  IMAD.U32 R55, RZ, RZ, UR20 ;  /* 0x00000014ff377e24 */ /* 0x002fe6000f8e00ff */
[----:B------:R-:W-:Y:S01]  /*94c0*/  RED.E.ADD.F32.FTZ.RN.STRONG.GPU [R36.64], R16 ;  /* 0x000000102400798e */ /* 0x000fe2000c10e786 */
[----:B--2---:R-:W-:Y:S03]  /*94d0*/  IMAD.U32 R54, RZ, RZ, UR19 ;  /* 0x00000013ff367e24 */ /* 0x004fe6000f8e00ff */
[----:B------:R-:W-:Y:S01]  /*94e0*/  RED.E.ADD.F32.FTZ.RN.STRONG.GPU [R34.64], R17 ;  /* 0x000000112200798e */ /* 0x000fe2000c10e786 */
[-C--:B------:R-:W-:Y:S01]  /*94f0*/  LEA.HI.X.SX32 R29, R55, R21.reuse, 0x2, P3 ;  /* 0x00000015371d7211 */ /* 0x080fe200018f16ff */
[----:B---3--:R-:W-:Y:S02]  /*9500*/  IMAD.U32 R53, RZ, RZ, UR18 ;  /* 0x00000012ff357e24 */ /* 0x008fe4000f8e00ff */
[----:B------:R-:W-:Y:S01]  /*9510*/  RED.E.ADD.F32.FTZ.RN.STRONG.GPU [R32.64], R18 ;  /* 0x000000122000798e */ /* 0x000fe2000c10e786 */
[-C--:B------:R-:W-:Y:S01]  /*9520*/  LEA.HI.X.SX32 R27, R54, R21.reuse, 0x2, P2 ;  /* 0x00000015361b7211 */ /* 0x080fe200010f16ff */
[----:B----4-:R-:W-:Y:S02]  /*9530*/  IMAD.U32 R52, RZ, RZ, UR17 ;  /* 0x00000011ff347e24 */ /* 0x010fe4000f8e00ff */
[----:B------:R-:W-:Y:S01]  /*9540*/  RED.E.ADD.F32.FTZ.RN.STRONG.GPU [R30.64], R19 ;  /* 0x000000131e00798e */ /* 0x000fe2000c10e786 */
[-C--:B------:R-:W-:Y:S02]  /*9550*/  LEA.HI.X.SX32 R25, R53, R21.reuse, 0x2, P1 ;  /* 0x0000001535197211 */ /* 0x080fe400008f16ff */
[----:B------:R-:W-:Y:S01]  /*9560*/  PLOP3.LUT P1, PT, PT, PT, UP0, 0x80, 0x0 ;  /* 0x000000000000781c */ /* 0x000fe20003f2f008 */
[----:B------:R-:W-:Y:S01]  /*9570*/  RED.E.ADD.F32.FTZ.RN.STRONG.GPU [R28.64], R12 ;  /* 0x0000000c1c00798e */ /* 0x000fe2000c10e786 */
[----:B------:R-:W-:Y:S01]  /*9580*/  LEA.HI.X.SX32 R23, R52, R21, 0x2, P0 ;  /* 0x0000001534177211 */ /* 0x000fe200000f16ff */
[----:B------:R-:W-:Y:S01]  /*9590*/  @UP3 UIADD3 UR13, UP0, UR13, -0x200, URZ ;  /* 0xfffffe000d0d3890 */ /* 0x000fe2000ff1e03f */
[----:B------:R-:W-:Y:S01]  /*95a0*/  PLOP3.LUT P0, PT, PT, PT, UP2, 0x80, 0x0 ;  /* 0x000000000000781c */ /* 0x000fe20003f0f028 */
[----:B------:R-:W1:Y:S02]  /*95b0*/  LDSM.16.MT88.4 R8, [R3] ;  /* 0x000000000308783b */ /* 0x000e640000004200 */
[----:B------:R-:W-:Y:S02]  /*95c0*/  @UP3 UIADD3.X UR12, UR12, -0x1, URZ, UP0, !UPT ;  /* 0xffffffff0c0c3890 */ /* 0x000fe400087fe43f */
[----:B------:R-:W-:Y:S04]  /*95d0*/  RED.E.ADD.F32.FTZ.RN.STRONG.GPU [R26.64], R13 ;  /* 0x0000000d1a00798e */ /* 0x000fe8000c10e786 */
[----:B------:R-:W-:Y:S01]  /*95e0*/  RED.E.ADD.F32.FTZ.RN.STRONG.GPU [R24.64], R14 ;  /* 0x0000000e1800798e */ /* 0x000fe2000c10e786 */
[----:B------:R-:W-:Y:S03]  /*95f0*/  @P1 IADD3 R0, R3, 0x2000, RZ ;  /* 0x0000200003001810 */ /* 0x000fe60007ffe0ff */
        /* <DEDUP_REMOVED lines=130> */
.L_x_219:
        /* <DEDUP_REMOVED lines=19> */
.L_x_220:
        /* <DEDUP_REMOVED lines=43> */
.L_x_222:
[----:B--2---:R-:W-:Y:S05]  /*a200*/  BSYNC B0 ;  /* 0x0000000000007941 */ /* 0x004fea0003800000 */
.L_x_221:
        /* <DEDUP_REMOVED lines=14> */
.L_x_224:
[----:B------:R-:W-:Y:S05]  /*a2f0*/  BSYNC B0 ;  /* 0x0000000000007941 */ /* 0x000fea0003800000 */
.L_x_223:
        /* <DEDUP_REMOVED lines=25> */
.L_x_226:
[----:B------:R-:W-:Y:S05]  /*a490*/  BSYNC B0 ;  /* 0x0000000000007941 */ /* 0x000fea0003800000 */
.L_x_225:
        /* <DEDUP_REMOVED lines=11> */
.L_x_199:
[----:B------:R-:W-:Y:S05]  /*a550*/  BSYNC B1 ;  /* 0x0000000000017941 */ /* 0x000fea0003800000 */
.L_x_185:
        /* <DEDUP_REMOVED lines=11> */
.L_x_227:
[----:B------:R-:W-:Y:S05]  /*a610*/  EXIT ;  /* 0x000000000000794d */ /* 0x000fea0003800000 */
.L_x_229:
        /* <DEDUP_REMOVED lines=14> */
.L_x_690:


//--------------------- .text._ZN5flash44flash_bwd_dq_dk_dv_loop_seqk_parallel_kernelI23Flash_bwd_kernel_traitsILi32ELi128ELi128ELi8ELi4ELi4ELi4ELb1ELb0EN7cutlass10bfloat16_tE19Flash_kernel_traitsILi32ELi128ELi128ELi8ES3_EELb1ELb1ELb0ELb0ELb1ELb1ELb0EEEvNS_16Flash_bwd_paramsE --------------------------
	.section	.text._ZN5flash44flash_bwd_dq_dk_dv_loop_seqk_parallel_kernelI23Flash_bwd_kernel_traitsILi32ELi128ELi128ELi8ELi4ELi4ELi4ELb1ELb0EN7cutlass10bfloat16_tE19Flash_kernel_traitsILi32ELi128ELi128ELi8ES3_EELb1ELb1ELb0ELb0ELb1ELb1ELb0EEEvNS_16Flash_bwd_paramsE,"ax",@progbits
	.sectioninfo	@"SHI_REGISTERS=255"
	.align	128
        .global         _ZN5flash44flash_bwd_dq_dk_dv_loop_seqk_parallel_kernelI23Flash_bwd_kernel_traitsILi32ELi128ELi128ELi8ELi4ELi4ELi4ELb1ELb0EN7cutlass10bfloat16_tE19Flash_kernel_traitsILi32ELi128ELi128ELi8ES3_EELb1ELb1ELb0ELb0ELb1ELb1ELb0EEEvNS_16Flash_bwd_paramsE
        .type           _ZN5flash44flash_bwd_dq_dk_dv_loop_seqk_parallel_kernelI23Flash_bwd_kernel_traitsILi32ELi128ELi128ELi8ELi4ELi4ELi4ELb1ELb0EN7cutlass10bfloat16_tE19Flash_kernel_traitsILi32ELi128ELi128ELi8ES3_EELb1ELb1ELb0ELb0ELb1ELb1ELb0EEEvNS_16Flash_bwd_paramsE,@function
        .size           _ZN5flash44flash_bwd_dq_dk_dv_loop_seqk_parallel_kernelI23Flash_bwd_kernel_traitsILi32ELi128ELi128ELi8ELi4ELi4ELi4ELb1ELb0EN7cutlass10bfloat16_tE19Flash_kernel_traitsILi32ELi128ELi128ELi8ES3_EELb1ELb1ELb0ELb0ELb1ELb1ELb0EEEvNS_16Flash_bwd_paramsE,(.L_x_691 - _ZN5flash44flash_bwd_dq_dk_dv_loop_seqk_parallel_kernelI23Flash_bwd_kernel_traitsILi32ELi128ELi128ELi8ELi4ELi4ELi4ELb1ELb0EN7cutlass10bfloat16_tE19Flash_kernel_traitsILi32ELi128ELi128ELi8ES3_EELb1ELb1ELb0ELb0ELb1ELb1ELb0EEEvNS_16Flash_bwd_paramsE)
        .other          _ZN5flash44flash_bwd_dq_dk_dv_loop_seqk_parallel_kernelI23Flash_bwd_kernel_traitsILi32ELi128ELi128ELi8ELi4ELi4ELi4ELb1ELb0EN7cutlass10bfloat16_tE19Flash_kernel_traitsILi32ELi128ELi128ELi8ES3_EELb1ELb1ELb0ELb0ELb1ELb1ELb0EEEvNS_16Flash_bwd_paramsE,@"STO_CUDA_ENTRY STV_DEFAULT"
_ZN5flash44flash_bwd_dq_dk_dv_loop_seqk_parallel_kernelI23Flash_bwd_kernel_traitsILi32ELi128ELi128ELi8ELi4ELi4ELi4ELb1ELb0EN7cutlass10bfloat16_tE19Flash_kernel_traitsILi32ELi128ELi128ELi8ES3_EELb1ELb1ELb0ELb0ELb1ELb1ELb0EEEvNS_16Flash_bwd_paramsE:
.text._ZN5flash44flash_bwd_dq_dk_dv_loop_seqk_parallel_kernelI23Flash_bwd_kernel_traitsILi32ELi128ELi128ELi8ELi4ELi4ELi4ELb1ELb0EN7cutlass10bfloat16_tE19Flash_kernel_traitsILi32ELi128ELi128ELi8ES3_EELb1ELb1ELb0ELb0ELb1ELb1ELb0EEEvNS_16Flash_bwd_paramsE:
        /* <DEDUP_REMOVED lines=26> */
[----:B------:R-:W-:-:S02]  /*01a0*/  ULDC.64 UR6, c[0x0][0x118] ;  /* 0x0000460000067ab9 */ /* 0x000fc40000000a00 */
[----:B------:R-:W-:Y:S01]  /*01b0*/  UMOV UR60, 0x4 ;  /* 0x00000004003c7882 */ /* 0x000fe20000000000 */
[CC--:B------:R-:W-:Y:S01]  /*01c0*/  LEA.HI R6, R0.reuse, R7.reuse, RZ, 0x2 ;  /* 0x0000000700067211 */ /* 0x0c0fe200078f10ff */
[----:B------:R-:W-:Y:S01]  /*01d0*/  ULDC UR61, c[0x0][0x214] ;  /* 0x00008500003d7ab9 */ /* 0x000fe20000000800 */
[CC--:B------:R-:W-:Y:S01]  /*01e0*/  LEA.HI R13, R0.reuse, R7.reuse, RZ, 0x5 ;  /* 0x00000007000d7211 */ /* 0x0c0fe200078f28ff */
[----:B------:R-:W-:Y:S01]  /*01f0*/  ULDC.U8 UR4, c[0x0][0x2d8] ;  /* 0x0000b60000047ab9 */ /* 0x000fe20000000000 */
[CC--:B------:R-:W-:Y:S01]  /*0200*/  LEA.HI R5, R0.reuse, R7.reuse, RZ, 0x4 ;  /* 0x0000000700057211 */ /* 0x0c0fe200078f20ff */
[----:B------:R-:W-:Y:S01]  /*0210*/  UIADD3 UR58, UR58, UR8, URZ ;  /* 0x000000083a3a7290 */ /* 0x000fe2000fffe03f */
[CC--:B------:R-:W-:Y:S01]  /*0220*/  LEA.HI R11, R0.reuse, R7.reuse, RZ, 0x3 ;  /* 0x00000007000b7211 */ /* 0x0c0fe200078f18ff */
[----:B------:R-:W-:Y:S01]  /*0230*/  UIMAD UR56, UR5, UR56, URZ ;  /* 0x00000038053872a4 */ /* 0x000fe2000f8e023f */
[----:B------:R-:W-:Y:S01]  /*0240*/  LEA.HI R172, R0, R7, RZ, 0x7 ;  /* 0x0000000700ac7211 */ /* 0x000fe200078f38ff */
[----:B------:R-:W-:Y:S01]  /*0250*/  USHF.L.U32 UR43, UR54, 0x3, URZ ;  /* 0x00000003362b7899 */ /* 0x000fe2000800063f */
[C---:B------:R-:W-:Y:S01]  /*0260*/  LOP3.LUT R8, R6.reuse, 0xfffffffc, RZ, 0xc0, !PT ;  /* 0xfffffffc06087812 */ /* 0x040fe200078ec0ff */
[----:B------:R-:W-:Y:S01]  /*0270*/  USHF.L.U32 UR42, UR54, 0x4, URZ ;  /* 0x00000004362a7899 */ /* 0x000fe2000800063f */
[----:B------:R-:W-:Y:S01]  /*0280*/  LOP3.LUT R0, R13, 0xffffffe0, RZ, 0xc0, !PT ;  /* 0xffffffe00d007812 */ /* 0x000fe200078ec0ff */
[----:B------:R-:W-:Y:S01]  /*0290*/  UIMAD UR41, UR54, 0x18, URZ ;  /* 0x00000018362978a4 */ /* 0x000fe2000f8e023f */
[----:B------:R-:W-:Y:S01]  /*02a0*/  LOP3.LUT R4, R5, 0xfffffff0, RZ, 0xc0, !PT ;  /* 0xfffffff005047812 */ /* 0x000fe200078ec0ff */
[----:B------:R-:W-:Y:S01]  /*02b0*/  IMAD.IADD R9, R7, 0x1, -R8 ;  /* 0x0000000107097824 */ /* 0x000fe200078e0a08 */
[----:B------:R-:W-:Y:S01]  /*02c0*/  LOP3.LUT R2, R11, 0xfffffff8, RZ, 0xc0, !PT ;  /* 0xfffffff80b027812 */ /* 0x000fe200078ec0ff */
[C---:B------:R-:W-:Y:S01]  /*02d0*/  IMAD.IADD R0, R7.reuse, 0x1, -R0 ;  /* 0x0000000107007824 */ /* 0x040fe200078e0a00 */
[----:B------:R-:W-:Y:S01]  /*02e0*/  SHF.R.S32.HI R17, RZ, 0x2, R6 ;  /* 0x00000002ff117819 */ /* 0x000fe20000011406 */
[C---:B------:R-:W-:Y:S01]  /*02f0*/  IMAD.IADD R15, R7.reuse, 0x1, -R4 ;  /* 0x00000001070f7824 */ /* 0x040fe200078e0a04 */
[----:B------:R-:W-:Y:S01]  /*0300*/  SHF.R.S32.HI R10, RZ, 0x1f, R6 ;  /* 0x0000001fff0a7819 */ /* 0x000fe20000011406 */
[----:B------:R-:W-:Y:S01]  /*0310*/  IMAD.IADD R7, R7, 0x1, -R2 ;  /* 0x0000000107077824 */ /* 0x000fe200078e0a02 */
[-C--:B------:R-:W-:Y:S01]  /*0320*/  LEA.HI R6, R6, R17.reuse, RZ, 0x1 ;  /* 0x0000001106067211 */ /* 0x080fe200078f08ff */
[----:B------:R-:W-:Y:S01]  /*0330*/  USHF.L.U32 UR40, UR54, 0x5, URZ ;  /* 0x0000000536287899 */ /* 0x000fe2000800063f */
[----:B------:R-:W-:Y:S01]  /*0340*/  LEA.HI R10, R10, R17, RZ, 0x3 ;  /* 0x000000110a0a7211 */ /* 0x000fe200078f18ff */
[----:B------:R-:W-:Y:S01]  /*0350*/  UIMAD UR39, UR54, 0x28, URZ ;  /* 0x00000028362778a4 */ /* 0x000fe2000f8e023f */
[----:B------:R-:W-:Y:S01]  /*0360*/  SHF.R.S32.HI R2, RZ, 0x3, R11 ;  /* 0x00000003ff027819 */ /* 0x000fe2000001140b */
[----:B------:R-:W-:Y:S01]  /*0370*/  UIMAD UR38, UR54, 0x30, URZ ;  /* 0x00000030362678a4 */ /* 0x000fe2000f8e023f */
[----:B------:R-:W-:Y:S01]  /*0380*/  LOP3.LUT R6, R6, 0x7fffffe, RZ, 0xc0, !PT ;  /* 0x07fffffe06067812 */ /* 0x000fe200078ec0ff */
[----:B------:R-:W-:Y:S01]  /*0390*/  UIMAD UR37, UR54, 0x38, URZ ;  /* 0x00000038362578a4 */ /* 0x000fe2000f8e023f */
[----:B------:R-:W-:Y:S01]  /*03a0*/  LOP3.LUT R10, R10, 0xfffffff8, RZ, 0xc0, !PT ;  /* 0xfffffff80a0a7812 */ /* 0x000fe200078ec0ff */
[----:B------:R-:W-:Y:S01]  /*03b0*/  IMAD.SHL.U32 R2, R2, 0x40, RZ ;  /* 0x0000004002027824 */ /* 0x000fe200078e00ff */
[----:B------:R-:W-:Y:S01]  /*03c0*/  SHF.R.S32.HI R171, RZ, 0x1f, R0 ;  /* 0x0000001fffab7819 */ /* 0x000fe20000011400 */
[C---:B------:R-:W-:Y:S01]  /*03d0*/  IMAD.IADD R3, R17.reuse, 0x1, -R6 ;  /* 0x0000000111037824 */ /* 0x040fe200078e0a06 */
[----:B------:R-:W-:Y:S01]  /*03e0*/  SHF.R.S32.HI R4, RZ, 0x4, R5 ;  /* 0x00000004ff047819 */ /* 0x000fe20000011405 */
[----:B------:R-:W-:Y:S01]  /*03f0*/  IMAD.IADD R10, R17, 0x1, -R10 ;  /* 0x00000001110a7824 */ /* 0x000fe200078e0a0a */
[----:B------:R-:W-:Y:S01]  /*0400*/  LEA.HI R171, R171, R0, RZ, 0x2 ;  /* 0x00000000abab7211 */ /* 0x000fe200078f10ff */
[C---:B------:R-:W-:Y:S01]  /*0410*/  IMAD.SHL.U32 R17, R9.reuse, 0x8, RZ ;  /* 0x0000000809117824 */ /* 0x040fe200078e00ff */
[--C-:B------:R-:W-:Y:S01]  /*0420*/  SHF.R.S32.HI R0, RZ, 0x5, R13.reuse ;  /* 0x00000005ff007819 */ /* 0x100fe2000001140d */
[----:B------:R-:W-:Y:S01]  /*0430*/  IMAD.SHL.U32 R9, R9, 0x2, RZ ;  /* 0x0000000209097824 */ /* 0x000fe200078e00ff */
[----:B------:R-:W-:Y:S01]  /*0440*/  SHF.R.S32.HI R13, RZ, 0x1f, R13 ;  /* 0x0000001fff0d7819 */ /* 0x000fe2000001140d */
[----:B------:R-:W-:Y:S01]  /*0450*/  USHF.L.U32 UR36, UR54, 0x6, URZ ;  /* 0x0000000636247899 */ /* 0x000fe2000800063f */
[----:B------:R-:W-:Y:S01]  /*0460*/  LOP3.LUT R2, R2, 0xc0, RZ, 0xc0, !PT ;  /* 0x000000c002027812 */ /* 0x000fe200078ec0ff */
[----:B------:R-:W-:Y:S01]  /*0470*/  UIMAD UR35, UR54, 0x48, URZ ;  /* 0x00000048362378a4 */ /* 0x000fe2000f8e023f */
[----:B------:R-:W-:Y:S01]  /*0480*/  LEA.HI R5, R5, R4, RZ, 0x1 ;  /* 0x0000000405057211 */ /* 0x000fe200078f08ff */
[----:B------:R-:W-:Y:S01]  /*0490*/  UIMAD UR34, UR54, 0x50, URZ ;  /* 0x00000050362278a4 */ /* 0x000fe2000f8e023f */
[----:B------:R-:W-:Y:S01]  /*04a0*/  LEA.HI R13, R13, R0, RZ, 0x2 ;  /* 0x000000000d0d7211 */ /* 0x000fe200078f10ff */
[----:B------:R-:W-:Y:S01]  /*04b0*/  UIMAD UR33, UR54, 0x58, URZ ;  /* 0x00000058362178a4 */ /* 0x000fe2000f8e023f */
[----:B------:R-:W-:Y:S01]  /*04c0*/  LOP3.LUT R17, R2, 0x18, R17, 0xf8, !PT ;  /* 0x0000001802117812 */ /* 0x000fe200078ef811 */
[----:B------:R-:W-:Y:S01]  /*04d0*/  UIMAD UR32, UR54, 0x60, URZ ;  /* 0x00000060362078a4 */ /* 0x000fe2000f8e023f */
[----:B------:R-:W-:Y:S01]  /*04e0*/  SHF.R.U32.HI R2, RZ, 0x3, R2 ;  /* 0x00000003ff027819 */ /* 0x000fe20000011602 */
[----:B------:R-:W-:Y:S01]  /*04f0*/  UIMAD UR31, UR54, 0x68, URZ ;  /* 0x00000068361f78a4 */ /* 0x000fe2000f8e023f */
[----:B------:R-:W-:Y:S01]  /*0500*/  LOP3.LUT R5, R5, 0xfffffffe, RZ, 0xc0, !PT ;  /* 0xfffffffe05057812 */ /* 0x000fe200078ec0ff */
[----:B------:R-:W-:Y:S01]  /*0510*/  UIMAD UR30, UR54, 0x70, URZ ;  /* 0x00000070361e78a4 */ /* 0x000fe2000f8e023f */
[----:B------:R-:W-:Y:S01]  /*0520*/  LEA.HI R8, R7, R7, RZ, 0x1 ;  /* 0x0000000707087211 */ /* 0x000fe200078f08ff */
[----:B------:R-:W-:Y:S01]  /*0530*/  UIMAD UR29, UR54, 0x78, URZ ;  /* 0x00000078361d78a4 */ /* 0x000fe2000f8e023f */
[----:B------:R-:W-:Y:S01]  /*0540*/  LOP3.LUT R13, R13, 0xfffffffc, RZ, 0xc0, !PT ;  /* 0xfffffffc0d0d7812 */ /* 0x000fe200078ec0ff */
[----:B------:R-:W-:Y:S01]  /*0550*/  IMAD.IADD R5, R4, 0x1, -R5 ;  /* 0x0000000104057824 */ /* 0x000fe200078e0a05 */
[----:B------:R-:W-:Y:S01]  /*0560*/  LOP3.LUT R173, R17, R2, RZ, 0x3c, !PT ;  /* 0x0000000211ad7212 */ /* 0x000fe200078e3cff */
[----:B------:R-:W-:Y:S01]  /*0570*/  USHF.R.S32.HI UR57, URZ, 0x1f, UR55 ;  /* 0x0000001f3f397899 */ /* 0x000fe20008011437 */
[----:B------:R-:W-:Y:S01]  /*0580*/  LOP3.LUT R2, R8, 0x7fffffe, RZ, 0xc0, !PT ;  /* 0x07fffffe08027812 */ /* 0x000fe200078ec0ff */
[C---:B------:R-:W-:Y:S01]  /*0590*/  IMAD.IADD R174, R0.reuse, 0x1, -R13 ;  /* 0x0000000100ae7824 */ /* 0x040fe200078e0a0d */
[----:B------:R-:W-:Y:S01]  /*05a0*/  SHF.R.S32.HI R172, RZ, 0x7, R172 ;  /* 0x00000007ffac7819 */ /* 0x000fe200000114ac */
[----:B------:R-:W-:Y:S01]  /*05b0*/  IMAD R0, R0, 0x8, R3 ;  /* 0x0000000800007824 */ /* 0x000fe200078e0203 */
[----:B------:R-:W-:Y:S01]  /*05c0*/  SHF.R.S32.HI R8, RZ, 0x1, R8 ;  /* 0x00000001ff087819 */ /* 0x000fe20000011408 */
[----:B------:R-:W-:Y:S01]  /*05d0*/  IMAD.IADD R3, R7, 0x1, -R2 ;  /* 0x0000000107037824 */ /* 0x000fe200078e0a02 */
[----:B------:R-:W-:Y:S01]  /*05e0*/  LEA.HI R2, R15, R15, RZ, 0x1 ;  /* 0x0000000f0f027211 */ /* 0x000fe200078f08ff */
[----:B------:R-:W-:Y:S01]  /*05f0*/  IMAD R166, R172, 0x8, R5 ;  /* 0x00000008aca67824 */ /* 0x000fe200078e0205 */
[----:B------:R-:W-:Y:S01]  /*0600*/  LOP3.LUT P0, RZ, R8, 0x2, RZ, 0xc0, !PT ;  /* 0x0000000208ff7812 */ /* 0x000fe2000780c0ff */
[----:B------:R-:W-:Y:S01]  /*0610*/  IMAD.U32 R173, R0, 0x20, R173 ;  /* 0x0000002000ad7824 */ /* 0x000fe200078e00ad */
[----:B------:R-:W-:Y:S01]  /*0620*/  LOP3.LUT R14, R2, 0x7fffffe, RZ, 0xc0, !PT ;  /* 0x07fffffe020e7812 */ /* 0x000fe200078ec0ff */
[----:B------:R-:W-:Y:S01]  /*0630*/  IMAD R166, R166, 0x8, R3 ;  /* 0x00000008a6a67824 */ /* 0x000fe200078e0203 */
[--C-:B------:R-:W-:Y:S01]  /*0640*/  SHF.R.S32.HI R3, RZ, 0x1, R2.reuse ;  /* 0x00000001ff037819 */ /* 0x100fe20000011402 */
[----:B------:R-:W-:Y:S01]  /*0650*/  IMAD.SHL.U32 R7, R7, 0x40, RZ ;  /* 0x0000004007077824 */ /* 0x000fe200078e00ff */
[----:B------:R-:W-:Y:S01]  /*0660*/  SHF.R.S32.HI R2, RZ, 0x1f, R2 ;  /* 0x0000001fff027819 */ /* 0x000fe20000011402 */
[----:B------:R-:W-:Y:S01]  /*0670*/  IMAD.SHL.U32 R6, R174, 0x10, RZ ;  /* 0x00000010ae067824 */ /* 0x000fe200078e00ff */
[----:B------:R-:W-:Y:S01]  /*0680*/  SHF.R.S32.HI R0, RZ, 0x1f, R15 ;  /* 0x0000001fff007819 */ /* 0x000fe2000001140f */
[----:B------:R-:W-:Y:S01]  /*0690*/  IMAD.SHL.U32 R8, R8, 0x40, RZ ;  /* 0x0000004008087824 */ /* 0x000fe200078e00ff */
[----:B------:R-:W-:Y:S01]  /*06a0*/  LEA.HI R4, R2, R3, RZ, 0x2 ;  /* 0x0000000302047211 */ /* 0x000fe200078f10ff */
[----:B------:R-:W-:Y:S01]  /*06b0*/  IMAD R175, R172, 0x2000, R9 ;  /* 0x00002000acaf7824 */ /* 0x000fe200078e0209 */
[----:B------:R-:W-:Y:S01]  /*06c0*/  LOP3.LUT R2, R10, 0x1, RZ, 0xc0, !PT ;  /* 0x000000010a027812 */ /* 0x000fe200078ec0ff */
[----:B------:R-:W-:Y:S01]  /*06d0*/  IMAD.SHL.U32 R169, R5, 0x8, RZ ;  /* 0x0000000805a97824 */ /* 0x000fe200078e00ff */
[----:B------:R-:W-:Y:S01]  /*06e0*/  LOP3.LUT R4, R4, 0xfffffffc, RZ, 0xc0, !PT ;  /* 0xfffffffc04047812 */ /* 0x000fe200078ec0ff */
[----:B------:R-:W-:Y:S01]  /*06f0*/  IMAD.SHL.U32 R12, R174, 0x400, RZ ;  /* 0x00000400ae0c7824 */ /* 0x000fe200078e00ff */
[----:B------:R-:W-:Y:S01]  /*0700*/  ISETP.NE.U32.AND P6, PT, R2, 0x1, PT ;  /* 0x000000010200780c */ /* 0x000fe20003fc5070 */
[----:B------:R-:W-:Y:S01]  /*0710*/  IMAD.IADD R14, R15, 0x1, -R14 ;  /* 0x000000010f0e7824 */ /* 0x000fe200078e0a0e */
[----:B------:R-:W-:Y:S01]  /*0720*/  LEA.HI R13, R0, R15, RZ, 0x3 ;  /* 0x0000000f000d7211 */ /* 0x000fe200078f18ff */
[----:B------:R-:W-:Y:S01]  /*0730*/  IMAD.IADD R2, R3, 0x1, -R4 ;  /* 0x0000000103027824 */ /* 0x000fe200078e0a04 */
[----:B------:R-:W-:Y:S01]  /*0740*/  LEA.HI R4, R10, R10, RZ, 0x1 ;  /* 0x0000000a0a047211 */ /* 0x000fe200078f08ff */
[----:B------:R-:W-:Y:S01]  /*0750*/  UMOV UR52, 0xffffe000 ;  /* 0xffffe00000347882 */ /* 0x000fe20000000000 */
[----:B------:R-:W-:-:S02]  /*0760*/  LOP3.LUT R7, R7, 0x1c0, RZ, 0xc0, !PT ;  /* 0x000001c007077812 */ /* 0x000fc400078ec0ff */
[----:B------:R-:W-:Y:S02]  /*0770*/  LOP3.LUT R0, R13, 0xfffffff8, RZ, 0xc0, !PT ;  /* 0xfffffff80d007812 */ /* 0x000fe400078ec0ff */
[----:B------:R-:W-:Y:S02]  /*0780*/  LOP3.LUT R183, R4, 0x3fffffe, RZ, 0xc0, !PT ;  /* 0x03fffffe04b77812 */ /* 0x000fe400078ec0ff */
[----:B------:R-:W-:Y:S01]  /*0790*/  LEA.HI.SX32 R171, R171, R6, 0x1e ;  /* 0x00000006abab7211 */ /* 0x000fe200078ff2ff */
[----:B------:R-:W-:Y:S01]  /*07a0*/  IMAD.IADD R0, R15, 0x1, -R0 ;  /* 0x000000010f007824 */ /* 0x000fe200078e0a00 */
[----:B------:R-:W-:Y:S01]  /*07b0*/  LOP3.LUT R6, R7, 0x30, R6, 0xf8, !PT ;  /* 0x0000003007067812 */ /* 0x000fe200078ef806 */
[----:B------:R-:W-:Y:S01]  /*07c0*/  IMAD.IADD R183, R10, 0x1, -R183 ;  /* 0x000000010ab77824 */ /* 0x000fe200078e0ab7 */
[----:B------:R-:W-:Y:S02]  /*07d0*/  SHF.R.S32.HI R4, RZ, 0x1, R4 ;  /* 0x00000001ff047819 */ /* 0x000fe40000011404 */
[----:B------:R-:W-:-:S02]  /*07e0*/  LOP3.LUT R8, R8, 0xc0, RZ, 0xc0, !PT ;  /* 0x000000c008087812 */ /* 0x000fc400078ec0ff */
[C---:B------:R-:W-:Y:S02]  /*07f0*/  LOP3.LUT P5, RZ, R10.reuse, 0x2, RZ, 0xc0, !PT ;  /* 0x000000020aff7812 */ /* 0x040fe400078ac0ff */
[C---:B------:R-:W-:Y:S01]  /*0800*/  LOP3.LUT P4, RZ, R10.reuse, 0x4, RZ, 0xc0, !PT ;  /* 0x000000040aff7812 */ /* 0x040fe2000788c0ff */
[----:B------:R-:W-:Y:S01]  /*0810*/  IMAD.SHL.U32 R10, R10, 0x40, RZ ;  /* 0x000000400a0a7824 */ /* 0x000fe200078e00ff */
[----:B------:R-:W-:Y:S02]  /*0820*/  LOP3.LUT R6, R6, 0x8, R11, 0xf8, !PT ;  /* 0x0000000806067812 */ /* 0x000fe400078ef80b */
[----:B------:R-:W-:Y:S02]  /*0830*/  SHF.R.U32.HI R7, RZ, 0x3, R7 ;  /* 0x00000003ff077819 */ /* 0x000fe40000011607 */
[----:B------:R-:W-:Y:S02]  /*0840*/  LOP3.LUT P3, RZ, R4, 0x2, RZ, 0xc0, !PT ;  /* 0x0000000204ff7812 */ /* 0x000fe4000786c0ff */
[----:B------:R-:W-:-:S02]  /*0850*/  LOP3.LUT R11, R8, 0x8, R11, 0xf8, !PT ;  /* 0x00000008080b7812 */ /* 0x000fc400078ef80b */
[----:B------:R-:W-:Y:S02]  /*0860*/  SHF.R.U32.HI R8, RZ, 0x3, R8 ;  /* 0x00000003ff087819 */ /* 0x000fe40000011608 */
[----:B------:R-:W-:Y:S01]  /*0870*/  LOP3.LUT R6, R6, R7, RZ, 0x3c, !PT ;  /* 0x0000000706067212 */ /* 0x000fe200078e3cff */
[----:B------:R-:W-:Y:S01]  /*0880*/  IMAD.SHL.U32 R7, R4, 0x40, RZ ;  /* 0x0000004004077824 */ /* 0x000fe200078e00ff */
[C---:B------:R-:W-:Y:S01]  /*0890*/  R2P PR, R0.reuse, 0x6 ;  /* 0x0000000600007804 */ /* 0x040fe20000000000 */
[----:B------:R-:W-:Y:S01]  /*08a0*/  IMAD.SHL.U32 R0, R0, 0x40, RZ ;  /* 0x0000004000007824 */ /* 0x000fe200078e00ff */
[----:B------:R-:W-:Y:S01]  /*08b0*/  SEL R159, R167, 0xffffffe0, !P0 ;  /* 0xffffffe0a79f7807 */ /* 0x000fe20004000000 */
[----:B------:R-:W-:Y:S01]  /*08c0*/  IMAD R165, R5, 0x200, R6 ;  /* 0x0000020005a57824 */ /* 0x000fe200078e0206 */
        /* <DEDUP_REMOVED lines=9> */
[----:B------:R-:W-:Y:S01]  /*0960*/  IMAD.SHL.U32 R8, R172, 0x8, RZ ;  /* 0x00000008ac087824 */ /* 0x000fe200078e00ff */
[----:B------:R-:W-:Y:S01]  /*0970*/  SHF.R.S32.HI R13, RZ, 0x3, R13 ;  /* 0x00000003ff0d7819 */ /* 0x000fe2000001140d */
[----:B------:R-:W-:Y:S01]  /*0980*/  IMAD.U32 R166, R166, 0x20, R11 ;  /* 0x00000020a6a67824 */ /* 0x000fe200078e000b */
[----:B------:R-:W-:Y:S01]  /*0990*/  LEA.HI R10, R10, R10, RZ, 0x1d ;  /* 0x0000000a0a0a7211 */ /* 0x000fe200078fe8ff */
[----:B------:R-:W-:Y:S01]  /*09a0*/  IMAD.SHL.U32 R165, R165, 0x2, RZ ;  /* 0x00000002a5a57824 */ /* 0x000fe200078e00ff */
[----:B------:R-:W-:Y:S01]  /*09b0*/  LOP3.LUT R169, R169, 0x8, RZ, 0xc0, !PT ;  /* 0x00000008a9a97812 */ /* 0x000fe200078ec0ff */
[C---:B------:R-:W-:Y:S01]  /*09c0*/  IMAD R164, R13.reuse, 0x200, R12 ;  /* 0x000002000da47824 */ /* 0x040fe200078e020c */
[----:B------:R-:W-:Y:S01]  /*09d0*/  SHF.R.U32.HI R2, RZ, 0x3, R5 ;  /* 0x00000003ff027819 */ /* 0x000fe20000011605 */
[----:B------:R-:W-:Y:S01]  /*09e0*/  IMAD R3, R13, 0x8, R14 ;  /* 0x000000080d037824 */ /* 0x000fe200078e020e */
[----:B------:R-:W-:Y:S01]  /*09f0*/  LOP3.LUT R7, R7, 0xc0, RZ, 0xc0, !PT ;  /* 0x000000c007077812 */ /* 0x000fe200078ec0ff */
[----:B------:R-:W-:Y:S01]  /*0a00*/  IMAD.SHL.U32 R166, R166, 0x2, RZ ;  /* 0x00000002a6a67824 */ /* 0x000fe200078e00ff */
[----:B------:R-:W-:Y:S01]  /*0a10*/  IADD3 R175, R10, R175, R12 ;  /* 0x000000af0aaf7210 */ /* 0x000fe20007ffe00c */
[----:B------:R-:W-:Y:S01]  /*0a20*/  IMAD.SHL.U32 R3, R3, 0x20, RZ ;  /* 0x0000002003037824 */ /* 0x000fe200078e00ff */
[----:B------:R-:W-:Y:S01]  /*0a30*/  LOP3.LUT R5, R2, R5, R169, 0x1e, !PT ;  /* 0x0000000502057212 */ /* 0x000fe200078e1ea9 */
[----:B------:R-:W-:Y:S01]  /*0a40*/  IMAD.IADD R159, R166, 0x1, R159 ;  /* 0x00000001a69f7824 */ /* 0x000fe200078e029f */
[----:B------:R-:W-:Y:S01]  /*0a50*/  LOP3.LUT R8, R8, 0x8, RZ, 0xc0, !PT ;  /* 0x0000000808087812 */ /* 0x000fe200078ec0ff */
[----:B------:R-:W-:Y:S01]  /*0a60*/  IMAD.SHL.U32 R175, R175, 0x2, RZ ;  /* 0x00000002afaf7824 */ /* 0x000fe200078e00ff */
[----:B------:R-:W-:Y:S01]  /*0a70*/  SHF.R.U32.HI R4, RZ, 0x3, R7 ;  /* 0x00000003ff047819 */ /* 0x000fe20000011607 */
[----:B------:R-:W-:Y:S01]  /*0a80*/  IMAD.IADD R164, R164, 0x1, R5 ;  /* 0x00000001a4a47824 */ /* 0x000fe200078e0205 */
[----:B------:R-:W-:-:S02]  /*0a90*/  LOP3.LUT R168, R8, 0x10, R9, 0xf8, !PT ;  /* 0x0000001008a87812 */ /* 0x000fc400078ef809 */
[----:B------:R-:W-:Y:S02]  /*0aa0*/  LOP3.LUT R4, R4, R7, R8, 0x1e, !PT ;  /* 0x0000000704047212 */ /* 0x000fe400078e1e08 */
[----:B------:R-:W-:Y:S02]  /*0ab0*/  SHF.R.U32.HI R7, RZ, 0x3, R0 ;  /* 0x00000003ff077819 */ /* 0x000fe40000011600 */
[----:B------:R-:W-:Y:S01]  /*0ac0*/  SEL R181, R181, 0x10, !P6 ;  /* 0x00000010b5b57807 */ /* 0x000fe20007000000 */
[----:B------:R-:W-:Y:S01]  /*0ad0*/  IMAD.IADD R183, R4, 0x1, R183 ;  /* 0x0000000104b77824 */ /* 0x000fe200078e02b7 */
[C---:B------:R-:W-:Y:S02]  /*0ae0*/  IADD3 R176, R175.reuse, 0x40, RZ ;  /* 0x00000040afb07810 */ /* 0x040fe40007ffe0ff */
[----:B------:R-:W-:Y:S01]  /*0af0*/  LEA R164, R164, 0x8000, 0x1 ;  /* 0x00008000a4a47811 */ /* 0x000fe200078e08ff */
[C---:B------:R-:W-:Y:S01]  /*0b00*/  IMAD.IADD R178, R175.reuse, 0x1, R181 ;  /* 0x00000001afb27824 */ /* 0x040fe200078e02b5 */
[----:B------:R-:W-:-:S02]  /*0b10*/  @P4 IADD3 R176, R175, -0x40, RZ ;  /* 0xffffffc0afb04810 */ /* 0x000fc40007ffe0ff */
[----:B------:R-:W-:Y:S02]  /*0b20*/  LOP3.LUT R168, R7, R168, R0, 0x1e, !PT ;  /* 0x000000a807a87212 */ /* 0x000fe400078e1e00 */
[----:B------:R-:W-:Y:S01]  /*0b30*/  SEL R179, R167, 0xffffffe0, !P5 ;  /* 0xffffffe0a7b37807 */ /* 0x000fe20006800000 */
[----:B------:R-:W-:Y:S01]  /*0b40*/  IMAD.IADD R181, R181, 0x1, R176 ;  /* 0x00000001b5b57824 */ /* 0x000fe200078e02b0 */
[----:B------:R-:W-:Y:S01]  /*0b50*/  SEL R157, R157, 0xffffffc0, !P2 ;  /* 0xffffffc09d9d7807 */ /* 0x000fe20005000000 */
[----:B------:R-:W-:Y:S01]  /*0b60*/  IMAD.IADD R168, R3, 0x1, R168 ;  /* 0x0000000103a87824 */ /* 0x000fe200078e02a8 */
[----:B------:R-:W-:Y:S01]  /*0b70*/  IADD3 R163, R164, 0x20, RZ ;  /* 0x00000020a4a37810 */ /* 0x000fe20007ffe0ff */
[----:B------:R-:W-:Y:S01]  /*0b80*/  IMAD.IADD R177, R175, 0x1, R179 ;  /* 0x00000001afb17824 */ /* 0x000fe200078e02b3 */
[----:B------:R-:W-:Y:S01]  /*0b90*/  LOP3.LUT R169, R7, R0, R169, 0x1e, !PT ;  /* 0x0000000007a97212 */ /* 0x000fe200078e1ea9 */
[----:B------:R-:W-:Y:S01]  /*0ba0*/  IMAD R0, R174, 0x200, R3 ;  /* 0x00000200ae007824 */ /* 0x000fe200078e0203 */
[----:B------:R-:W-:Y:S01]  /*0bb0*/  LEA R183, R183, 0x6000, 0x1 ;  /* 0x00006000b7b77811 */ /* 0x000fe200078e08ff */
[----:B------:R-:W-:Y:S01]  /*0bc0*/  IMAD.IADD R184, R178, 0x1, R179 ;  /* 0x00000001b2b87824 */ /* 0x000fe200078e02b3 */
[C---:B------:R-:W-:Y:S01]  /*0bd0*/  @P1 IADD3 R163, R164.reuse, -0x20, RZ ;  /* 0xffffffe0a4a31810 */ /* 0x040fe20007ffe0ff */
[----:B------:R-:W-:Y:S01]  /*0be0*/  IMAD.IADD R180, R179, 0x1, R176 ;  /* 0x00000001b3b47824 */ /* 0x000fe200078e02b0 */
[----:B------:R-:W-:Y:S01]  /*0bf0*/  IADD3 R182, R183, 0x20, RZ ;  /* 0x00000020b7b67810 */ /* 0x000fe20007ffe0ff */
[----:B------:R-:W-:Y:S01]  /*0c00*/  IMAD.IADD R162, R164, 0x1, R157 ;  /* 0x00000001a4a27824 */ /* 0x000fe200078e029d */
[----:B------:R-:W-:Y:S01]  /*0c10*/  SEL R167, R167, 0xffffffe0, !P0 ;  /* 0xffffffe0a7a77807 */ /* 0x000fe20004000000 */
[----:B------:R-:W-:Y:S01]  /*0c20*/  IMAD.IADD R169, R0, 0x1, R169 ;  /* 0x0000000100a97824 */ /* 0x000fe200078e02a9 */
[----:B------:R-:W-:Y:S01]  /*0c30*/  @P3 IADD3 R182, R183, -0x20, RZ ;  /* 0xffffffe0b7b63810 */ /* 0x000fe20007ffe0ff */
[----:B------:R-:W-:Y:S01]  /*0c40*/  IMAD.IADD R179, R179, 0x1, R181 ;  /* 0x00000001b3b37824 */ /* 0x000fe200078e02b5 */
[----:B------:R-:W-:Y:S01]  /*0c50*/  IADD3 R158, R163, 0x2000, RZ ;  /* 0x00002000a39e7810 */ /* 0x000fe20007ffe0ff */
[----:B------:R-:W-:Y:S01]  /*0c60*/  IMAD.IADD R157, R157, 0x1, R163 ;  /* 0x000000019d9d7824 */ /* 0x000fe200078e02a3 */
[----:B------:R-:W-:-:S02]  /*0c70*/  IADD3 R156, R163, 0x4000, RZ ;  /* 0x00004000a39c7810 */ /* 0x000fc40007ffe0ff */
[----:B------:R-:W-:Y:S02]  /*0c80*/  IADD3 R3, R163, 0x6000, RZ ;  /* 0x00006000a3037810 */ /* 0x000fe40007ffe0ff */
.L_x_238:
[----:B------:R-:W-:Y:S01]  /*0c90*/  ULDC.64 UR8, c[0x0][0x258] ;  /* 0x0000960000087ab9 */ /* 0x000fe20000000a00 */
[----:B------:R-:W-:Y:S01]  /*0ca0*/  ISETP.NE.U32.AND P1, PT, RZ, c[0x0][0x250], PT ;  /* 0x00009400ff007a0c */ /* 0x000fe20003f25070 */
[----:B------:R-:W-:Y:S02]  /*0cb0*/  UISETP.NE.U32.AND UP1, UPT, URZ, UR8, UPT ;  /* 0x000000083f00728c */ /* 0x000fe4000bf25070 */
[----:B------:R-:W-:Y:S01]  /*0cc0*/  ULDC.64 UR10, c[0x0][0x258] ;  /* 0x00009600000a7ab9 */ /* 0x000fe20000000a00 */
[----:B------:R-:W-:Y:S01]  /*0cd0*/  ISETP.NE.AND.EX P1, PT, RZ, c[0x0][0x254], PT, P1 ;  /* 0x00009500ff007a0c */ /* 0x000fe20003f25310 */
[----:B------:R-:W-:-:S06]  /*0ce0*/  UISETP.NE.AND.EX UP1, UPT, URZ, UR9, UPT, UP1 ;  /* 0x000000093f00728c */ /* 0x000fcc000bf25310 */
        /* <DEDUP_REMOVED lines=17> */
[----:B------:R-:W-:Y:S02]  /*0e00*/  @!UP1 USEL UR9, URZ, UR9, !UP0 ;  /* 0x000000093f099287 */ /* 0x000fe4000c000000 */
[----:B------:R-:W-:Y:S01]  /*0e10*/  USHF.L.U32 UR11, UR25, 0x7, URZ ;  /* 0x00000007190b7899 */ /* 0x000fe2000800063f */
[----:B---3--:R-:W1:Y:S08]  /*0e20*/  @P1 R2UR UR5, R2 ;  /* 0x00000000020513c2 */ /* 0x008e7000000e0000 */
[----:B--2---:R-:W1:Y:S02]  /*0e30*/  @P0 R2UR UR10, R0 ;  /* 0x00000000000a03c2 */ /* 0x004e6400000e0000 */
[----:B-1----:R-:W-:-:S02]  /*0e40*/  @UP1 UIADD3 UR10, UR10, -UR5, URZ ;  /* 0x800000050a0a1290 */ /* 0x002fc4000fffe03f */
        /* <DEDUP_REMOVED lines=10> */
[----:B------:R-:W-:Y:S02]  /*0ef0*/  ULDC UR12, c[0x0][0x214] ;  /* 0x00008500000c7ab9 */ /* 0x000fe40000000800 */
[----:B------:R-:W-:Y:S01]  /*0f00*/  UISETP.NE.AND.EX UP1, UPT, URZ, UR9, UPT, UP1 ;  /* 0x000000093f00728c */ /* 0x000fe2000bf25310 */
[----:B------:R-:W4:Y:S01]  /*0f10*/  S2UR UR20, SR_CTAID.Y ;  /* 0x00000000001479c3 */ /* 0x000f220000002600 */
[----:B------:R-:W-:-:S02]  /*0f20*/  ULDC.U8 UR8, c[0x0][0x328] ;  /* 0x0000ca0000087ab9 */ /* 0x000fc40000000000 */
[----:B------:R-:W-:Y:S02]  /*0f30*/  ULDC UR9, c[0x0][0x1c8] ;  /* 0x0000720000097ab9 */ /* 0x000fe40000000800 */
[----:B------:R-:W-:Y:S02]  /*0f40*/  UISETP.NE.AND UP0, UPT, UR8, URZ, UPT ;  /* 0x0000003f0800728c */ /* 0x000fe4000bf05270 */
[----:B------:R-:W-:Y:S02]  /*0f50*/  UIADD3 UR12, UR12, 0x7f, URZ ;  /* 0x0000007f0c0c7890 */ /* 0x000fe4000fffe03f */
[----:B------:R-:W-:Y:S01]  /*0f60*/  ULDC UR13, c[0x0][0x214] ;  /* 0x00008500000d7ab9 */ /* 0x000fe20000000800 */
[----:B---3--:R-:W3:Y:S01]  /*0f70*/  MUFU.RCP R6, R5 ;  /* 0x0000000500067308 */ /* 0x008ee20000001000 */
[----:B------:R-:W-:Y:S02]  /*0f80*/  USHF.R.S32.HI UR8, URZ, 0x1f, UR12 ;  /* 0x0000001f3f087899 */ /* 0x000fe4000801140c */
[----:B------:R-:W-:Y:S01]  /*0f90*/  ULDC UR19, c[0x0][0x234] ;  /* 0x00008d0000137ab9 */ /* 0x000fe20000000800 */
[----:B-1----:R-:W-:Y:S01]  /*0fa0*/  IABS R0, R0 ;  /* 0x0000000000007213 */ /* 0x002fe20000000000 */
[----:B--2---:R-:W-:-:S02]  /*0fb0*/  ULOP3.LUT UR9, UR48, UR9, URZ, 0x3c, !UPT ;  /* 0x0000000930097292 */ /* 0x004fc4000f8e3c3f */
[----:B------:R-:W-:Y:S02]  /*0fc0*/  ULEA.HI UR8, UR8, UR12, URZ, 0x7 ;  /* 0x0000000c08087291 */ /* 0x000fe4000f8f383f */
[----:B------:R-:W-:Y:S02]  /*0fd0*/  ULDC UR18, c[0x0][0x22c] ;  /* 0x00008b0000127ab9 */ /* 0x000fe40000000800 */
[----:B------:R-:W-:Y:S01]  /*0fe0*/  ISETP.LE.AND P1, PT, RZ, UR9, PT ;  /* 0x00000009ff007c0c */ /* 0x000fe2000bf23270 */
[----:B------:R-:W-:Y:S02]  /*0ff0*/  ULDC UR12, c[0x0][0x1c0] ;  /* 0x00007000000c7ab9 */ /* 0x000fe40000000800 */
[----:B----4-:R-:W-:Y:S01]  /*1000*/  @UP0 UIMAD UR9, UR20, UR13, URZ ;  /* 0x0000000d140902a4 */ /* 0x010fe2000f8e023f */
[----:B---3--:R-:W-:Y:S01]  /*1010*/  IADD3 R6, R6, 0xffffffe, RZ ;  /* 0x0ffffffe06067810 */ /* 0x008fe20007ffe0ff */
[----:B------:R-:W-:Y:S02]  /*1020*/  UIMAD.WIDE UR14, UR20, 0x80, URZ ;  /* 0x00000080140e78a5 */ /* 0x000fe4000f8e023f */
[----:B------:R-:W-:Y:S01]  /*1030*/  @UP0 UIMAD UR19, UR48, UR19, UR9 ;  /* 0x00000013301302a4 */ /* 0x000fe2000f8e0209 */
[----:B------:R-:W1:Y:S01]  /*1040*/  F2I.FTZ.U32.TRUNC.NTZ R7, R6 ;  /* 0x0000000600077305 */ /* 0x000e62000021f000 */
[----:B------:R-:W-:-:S02]  /*1050*/  @!UP0 UIMAD UR9, UR20, UR12, UR48 ;  /* 0x0000000c140982a4 */ /* 0x000fc4000f8e0230 */
[----:B------:R-:W-:Y:S02]  /*1060*/  ULOP3.LUT UR12, UR8, 0xffffff80, URZ, 0xc0, !UPT ;  /* 0xffffff80080c7892 */ /* 0x000fe4000f8ec03f */
[----:B------:R-:W-:Y:S02]  /*1070*/  UIMAD UR18, UR48, UR18, URZ ;  /* 0x00000012301272a4 */ /* 0x000fe4000f8e023f */
[----:B------:R-:W-:Y:S02]  /*1080*/  UIADD3 UR12, UR12, -0x80, URZ ;  /* 0xffffff800c0c7890 */ /* 0x000fe4000fffe03f */
[----:B------:R-:W-:Y:S02]  /*1090*/  ULDC.U8 UR16, c[0x0][0x3d0] ;  /* 0x0000f40000107ab9 */ /* 0x000fe40000000000 */
[----:B------:R-:W-:Y:S01]  /*10a0*/  ULDC UR53, c[0x0][0x1c0] ;  /* 0x0000700000357ab9 */ /* 0x000fe20000000800 */
[----:B------:R-:W-:Y:S01]  /*10b0*/  ISETP.NE.AND P0, PT, RZ, UR16, PT ;  /* 0x00000010ff007c0c */ /* 0x000fe2000bf05270 */
[----:B------:R-:W-:-:S02]  /*10c0*/  @!UP0 UIMAD UR19, UR9, UR13, URZ ;  /* 0x0000000d091382a4 */ /* 0x000fc4000f8e023f */
        /* <DEDUP_REMOVED lines=10> */
[----:B------:R-:W-:Y:S02]  /*1170*/  USHF.R.S32.HI UR53, URZ, 0x1f, UR53 ;  /* 0x0000001f3f357899 */ /* 0x000fe40008011435 */
[----:B------:R-:W-:Y:S01]  /*1180*/  USHF.R.S32.HI UR28, URZ, 0x1f, UR18 ;  /* 0x0000001f3f1c7899 */ /* 0x000fe20008011412 */
[----:B------:R-:W-:Y:S01]  /*1190*/  IMAD.HI.U32 R11, R7, R0, RZ ;  /* 0x00000000070b7227 */ /* 0x000fe200078e00ff */
[----:B------:R-:W-:Y:S02]  /*11a0*/  USHF.R.S32.HI UR23, URZ, 0x7, UR8 ;  /* 0x000000073f177899 */ /* 0x000fe40008011408 */
[----:B------:R-:W-:Y:S01]  /*11b0*/  USHF.R.S32.HI UR13, URZ, 0x1f, UR12 ;  /* 0x0000001f3f0d7899 */ /* 0x000fe2000801140c */
        /* <DEDUP_REMOVED lines=9> */
[----:B------:R-:W-:Y:S01]  /*1250*/  IMAD R4, R0, c[0x0][0x3dc], R7 ;  /* 0x0000f70000047a24 */ /* 0x000fe200078e0207 */
[----:B------:R-:W-:-:S04]  /*1260*/  SEL R5, R6, RZ, P0 ;  /* 0x000000ff06057207 */ /* 0x000fc80000000000 */
[----:B------:R-:W-:-:S03]  /*1270*/  SEL R4, R4, RZ, P0 ;  /* 0x000000ff04047207 */ /* 0x000fc60000000000 */
[----:B------:R-:W-:-:S05]  /*1280*/  @P3 IADD3 R11, R11, 0x1, RZ ;  /* 0x000000010b0b3810 */ /* 0x000fca0007ffe0ff */
[----:B------:R-:W-:Y:S01]  /*1290*/  @!P1 IMAD.MOV R11, RZ, RZ, -R11 ;  /* 0x000000ffff0b9224 */ /* 0x000fe200078e0a0b */
[----:B------:R-:W-:Y:S02]  /*12a0*/  PLOP3.LUT P1, PT, PT, PT, UP0, 0x80, 0x0 ;  /* 0x000000000000781c */ /* 0x000fe40003f2f008 */
[----:B------:R-:W-:-:S04]  /*12b0*/  @!P2 LOP3.LUT R11, RZ, c[0x0][0x1c8], RZ, 0x33, !PT ;  /* 0x00007200ff0baa12 */ /* 0x000fc800078e33ff */
[----:B------:R-:W-:-:S07]  /*12c0*/  SHF.R.S32.HI R2, RZ, 0x1f, R11 ;  /* 0x0000001fff027819 */ /* 0x000fce000001140b */
[----:B------:R-:W-:Y:S05]  /*12d0*/  @!P1 BRA `(.L_x_231) ;  /* 0x0000003000009947 */ /* 0x000fea0003800000 */
[----:B------:R-:W-:-:S04]  /*12e0*/  UIMAD UR8, UR58, UR20, URZ ;  /* 0x000000143a0872a4 */ /* 0x000fc8000f8e023f */
[----:B------:R-:W-:Y:S01]  /*12f0*/  UIMAD UR21, UR59, UR48, UR8 ;  /* 0x000000303b1572a4 */ /* 0x000fe2000f8e0208 */
[----:B------:R-:W-:Y:S05]  /*1300*/  BRA `(.L_x_232) ;  /* 0x0000004000007947 */ /* 0x000fea0003800000 */
.L_x_231:
[----:B------:R-:W-:Y:S02]  /*1310*/  ULDC UR8, c[0x0][0x1c0] ;  /* 0x0000700000087ab9 */ /* 0x000fe40000000800 */
[----:B------:R-:W-:Y:S02]  /*1320*/  UIMAD UR8, UR20, UR8, UR48 ;  /* 0x00000008140872a4 */ /* 0x000fe4000f8e0230 */
[----:B------:R-:W-:Y:S02]  /*1330*/  ULDC UR9, c[0x0][0x224] ;  /* 0x0000890000097ab9 */ /* 0x000fe40000000800 */
[----:B------:R-:W-:Y:S02]  /*1340*/  UIMAD UR21, UR8, UR9, URZ ;  /* 0x00000009081572a4 */ /* 0x000fe4000f8e023f */
.L_x_232:
[----:B------:R-:W1:Y:S01]  /*1350*/  S2R R7, SR_TID.X ;  /* 0x0000000000077919 */ /* 0x000e620000002100 */
[----:B------:R-:W-:Y:S01]  /*1360*/  ULDC.64 UR8, c[0x0][0x178] ;  /* 0x00005e0000087ab9 */ /* 0x000fe20000000a00 */
[C---:B------:R-:W-:Y:S01]  /*1370*/  IMAD R10, R2.reuse, c[0x0][0x1b8], RZ ;  /* 0x00006e00020a7a24 */ /* 0x040fe200078e02ff */
[----:B------:R-:W-:Y:S01]  /*1380*/  UIMAD UR8, UR22, UR8, URZ ;  /* 0x00000008160872a4 */ /* 0x000fe2000f8e023f */
[----:B------:R-:W2:Y:S01]  /*1390*/  S2R R0, SR_CTAID.Y ;  /* 0x0000000000007919 */ /* 0x000ea20000002600 */
[----:B------:R-:W-:Y:S01]  /*13a0*/  ULDC.64 UR16, c[0x0][0x368] ;  /* 0x0000da0000107ab9 */ /* 0x000fe20000000a00 */
[----:B------:R-:W-:Y:S01]  /*13b0*/  IMAD R10, R11, c[0x0][0x1bc], R10 ;  /* 0x00006f000b0a7a24 */ /* 0x000fe200078e020a */
[----:B------:R-:W-:Y:S01]  /*13c0*/  UIMAD UR27, UR20, UR9, UR8 ;  /* 0x00000009141b72a4 */ /* 0x000fe2000f8e0208 */
[----:B------:R-:W-:Y:S01]  /*13d0*/  IMAD R20, R2, c[0x0][0x1b0], RZ ;  /* 0x00006c0002147a24 */ /* 0x000fe200078e02ff */
[----:B------:R-:W-:-:S02]  /*13e0*/  ULDC.64 UR14, c[0x0][0x188] ;  /* 0x00006200000e7ab9 */ /* 0x000fc40000000a00 */
[----:B------:R-:W-:Y:S01]  /*13f0*/  ULDC.64 UR8, c[0x0][0x1a8] ;  /* 0x00006a0000087ab9 */ /* 0x000fe20000000a00 */
[----:B------:R-:W-:Y:S01]  /*1400*/  IMAD R20, R11, c[0x0][0x1b4], R20 ;  /* 0x00006d000b147a24 */ /* 0x000fe200078e0214 */
[----:B------:R-:W-:Y:S02]  /*1410*/  UIMAD UR8, UR49, UR8, URZ ;  /* 0x00000008310872a4 */ /* 0x000fe4000f8e023f */
[----:B------:R-:W-:Y:S02]  /*1420*/  UIMAD UR16, UR22, UR16, URZ ;  /* 0x00000010161072a4 */ /* 0x000fe4000f8e023f */
[----:B------:R-:W-:Y:S02]  /*1430*/  UIMAD UR26, UR48, UR9, UR8 ;  /* 0x00000009301a72a4 */ /* 0x000fe4000f8e0208 */
[----:B------:R-:W-:Y:S02]  /*1440*/  UIMAD UR14, UR22, UR14, URZ ;  /* 0x0000000e160e72a4 */ /* 0x000fe4000f8e023f */
[----:B------:R-:W-:-:S02]  /*1450*/  ULDC.64 UR8, c[0x0][0x180] ;  /* 0x0000600000087ab9 */ /* 0x000fc40000000a00 */
[----:B------:R-:W-:Y:S01]  /*1460*/  UIMAD UR8, UR22, UR8, URZ ;  /* 0x00000008160872a4 */ /* 0x000fe2000f8e023f */
[----:B-1----:R-:W-:Y:S01]  /*1470*/  SHF.R.S32.HI R6, RZ, 0x1f, R7 ;  /* 0x0000001fff067819 */ /* 0x002fe20000011407 */
[----:B------:R-:W-:Y:S02]  /*1480*/  UIMAD UR22, UR20, UR17, UR16 ;  /* 0x00000011141672a4 */ /* 0x000fe4000f8e0210 */
[----:B------:R-:W-:Y:S01]  /*1490*/  UIMAD UR16, UR20, UR15, UR14 ;  /* 0x0000000f141072a4 */ /* 0x000fe2000f8e020e */
[----:B------:R-:W-:Y:S01]  /*14a0*/  LEA.HI R12, R6, R7, RZ, 0x2 ;  /* 0x00000007060c7211 */ /* 0x000fe200078f10ff */
[----:B------:R-:W-:Y:S02]  /*14b0*/  UIADD3 UR46, UP0, UR11, UR5, URZ ;  /* 0x000000050b2e7290 */ /* 0x000fe4000ff1e03f */
[----:B------:R-:W-:Y:S01]  /*14c0*/  UIMAD UR17, UR20, UR9, UR8 ;  /* 0x00000009141172a4 */ /* 0x000fe2000f8e0208 */
[----:B------:R-:W-:Y:S01]  /*14d0*/  LOP3.LUT R14, R12, 0xfffffffc, RZ, 0xc0, !PT ;  /* 0xfffffffc0c0e7812 */ /* 0x000fe200078ec0ff */
[----:B------:R-:W-:Y:S01]  /*14e0*/  UIADD3.X UR47, UR24, UR47, URZ, UP0, !UPT ;  /* 0x0000002f182f7290 */ /* 0x000fe200087fe43f */
[----:B------:R-:W-:Y:S01]  /*14f0*/  SHF.R.S32.HI R12, RZ, 0x2, R12 ;  /* 0x00000002ff0c7819 */ /* 0x000fe2000001140c */
[----:B------:R-:W-:Y:S01]  /*1500*/  ULDC.64 UR8, c[0x0][0x1a0] ;  /* 0x0000680000087ab9 */ /* 0x000fe20000000a00 */
[----:B------:R-:W-:Y:S01]  /*1510*/  IMAD.U32 R2, RZ, RZ, UR46 ;  /* 0x0000002eff027e24 */ /* 0x000fe2000f8e00ff */
[----:B------:R-:W-:Y:S01]  /*1520*/  UIMAD UR5, UR47, UR8, URZ ;  /* 0x000000082f0572a4 */ /* 0x000fe2000f8e023f */
[----:B------:R-:W-:Y:S01]  /*1530*/  IMAD.IADD R14, R7, 0x1, -R14 ;  /* 0x00000001070e7824 */ /* 0x000fe200078e0a0e */
[----:B------:R-:W-:Y:S01]  /*1540*/  SHF.R.S32.HI R8, RZ, 0x1f, R12 ;  /* 0x0000001fff087819 */ /* 0x000fe2000001140c */
[----:B------:R-:W-:Y:S01]  /*1550*/  IMAD.WIDE.U32 R16, R12, c[0x0][0x1a0], RZ ;  /* 0x000068000c107a25 */ /* 0x000fe200078e00ff */
[----:B------:R-:W-:-:S03]  /*1560*/  UIMAD UR15, UR46, UR9, UR5 ;  /* 0x000000092e0f72a4 */ /* 0x000fc6000f8e0205 */
[----:B------:R-:W-:Y:S01]  /*1570*/  IMAD.SHL.U32 R14, R14, 0x8, RZ ;  /* 0x000000080e0e7824 */ /* 0x000fe200078e00ff */
[----:B------:R-:W-:Y:S01]  /*1580*/  ULDC.64 UR8, c[0x0][0x198] ;  /* 0x0000660000087ab9 */ /* 0x000fe20000000a00 */
[C---:B------:R-:W-:Y:S01]  /*1590*/  IMAD R9, R8.reuse, c[0x0][0x1a0], RZ ;  /* 0x0000680008097a24 */ /* 0x040fe200078e02ff */
[----:B------:R-:W-:Y:S01]  /*15a0*/  UIMAD UR5, UR47, UR8, URZ ;  /* 0x000000082f0572a4 */ /* 0x000fe2000f8e023f */
[----:B------:R-:W-:Y:S01]  /*15b0*/  IMAD R13, R8, c[0x0][0x198], RZ ;  /* 0x00006600080d7a24 */ /* 0x000fe200078e02ff */
[--C-:B------:R-:W-:Y:S01]  /*15c0*/  SHF.R.S32.HI R15, RZ, 0x1f, R14.reuse ;  /* 0x0000001fff0f7819 */ /* 0x100fe2000001140e */
[C---:B------:R-:W-:Y:S01]  /*15d0*/  IMAD R9, R12.reuse, c[0x0][0x1a4], R9 ;  /* 0x000069000c097a24 */ /* 0x040fe200078e0209 */
[----:B------:R-:W-:Y:S01]  /*15e0*/  UIMAD UR14, UR46, UR9, UR5 ;  /* 0x000000092e0e72a4 */ /* 0x000fe2000f8e0205 */
[----:B------:R-:W-:Y:S02]  /*15f0*/  IMAD R13, R12, c[0x0][0x19c], R13 ;  /* 0x000067000c0d7a24 */ /* 0x000fe400078e020d */
[----:B--2---:R-:W-:Y:S01]  /*1600*/  IMAD.WIDE.U32 R18, R0, c[0x0][0x188], R14 ;  /* 0x0000620000127a25 */ /* 0x004fe200078e000e */
[----:B------:R-:W-:-:S02]  /*1610*/  ULDC.64 UR8, c[0x0][0x378] ;  /* 0x0000de0000087ab9 */ /* 0x000fc40000000a00 */
[----:B------:R-:W-:Y:S01]  /*1620*/  UIMAD UR5, UR49, UR8, URZ ;  /* 0x00000008310572a4 */ /* 0x000fe2000f8e023f */
[----:B------:R-:W-:Y:S01]  /*1630*/  IMAD.IADD R17, R17, 0x1, R9 ;  /* 0x0000000111117824 */ /* 0x000fe200078e0209 */
[----:B------:R-:W-:Y:S01]  /*1640*/  IADD3 R19, R19, UR16, RZ ;  /* 0x0000001013137c10 */ /* 0x000fe2000fffe0ff */
[----:B------:R-:W-:Y:S01]  /*1650*/  IMAD.U32 R9, RZ, RZ, UR46 ;  /* 0x0000002eff097e24 */ /* 0x000fe2000f8e00ff */
[----:B------:R-:W-:Y:S02]  /*1660*/  UIMAD UR9, UR48, UR9, UR5 ;  /* 0x00000009300972a4 */ /* 0x000fe4000f8e0205 */
[----:B------:R-:W-:Y:S01]  /*1670*/  UIADD3 UR5, UR23, -0x1, URZ ;  /* 0xffffffff17057890 */ /* 0x000fe2000fffe03f */
[----:B------:R-:W-:Y:S01]  /*1680*/  IMAD.WIDE.U32 R18, R11, c[0x0][0x1b8], R18 ;  /* 0x00006e000b127a25 */ /* 0x000fe200078e0012 */
[----:B------:R-:W-:Y:S02]  /*1690*/  LEA.HI R6, R6, R7, RZ, 0x5 ;  /* 0x0000000706067211 */ /* 0x000fe400078f28ff */
[----:B------:R-:W-:Y:S01]  /*16a0*/  ULEA.HI UR8, UR5, UR5, URZ, 0x1 ;  /* 0x0000000505087291 */ /* 0x000fe2000f8f083f */
[----:B------:R-:W-:Y:S01]  /*16b0*/  IMAD.WIDE.U32 R16, R9, c[0x0][0x1a0], R16 ;  /* 0x0000680009107a25 */ /* 0x000fe200078e0010 */
[----:B------:R-:W-:-:S02]  /*16c0*/  LOP3.LUT R194, R6, 0xffffffe0, RZ, 0xc0, !PT ;  /* 0xffffffe006c27812 */ /* 0x000fc400078ec0ff */
[----:B------:R-:W-:Y:S01]  /*16d0*/  ULOP3.LUT UR8, UR8, 0xfffffffe, URZ, 0xc0, !UPT ;  /* 0xfffffffe08087892 */ /* 0x000fe2000f8ec03f */
[----:B------:R-:W-:Y:S01]  /*16e0*/  IMAD.IADD R9, R19, 0x1, R10 ;  /* 0x0000000113097824 */ /* 0x000fe200078e020a */
[----:B------:R-:W-:Y:S01]  /*16f0*/  IADD3 R10, P1, R18, R16, RZ ;  /* 0x00000010120a7210 */ /* 0x000fe20007f3e0ff */
[----:B------:R-:W-:Y:S01]  /*1700*/  IMAD.WIDE.U32 R18, R0, c[0x0][0x180], R14 ;  /* 0x0000600000127a25 */ /* 0x000fe200078e000e */
[----:B------:R-:W-:Y:S02]  /*1710*/  UIADD3 UR8, UR5, -UR8, URZ ;  /* 0x8000000805087290 */ /* 0x000fe4000fffe03f */
[----:B------:R-:W-:Y:S01]  /*1720*/  IADD3.X R9, R9, UR15, R17, P1, !PT ;  /* 0x0000000f09097c10 */ /* 0x000fe20008ffe411 */
[----:B------:R-:W-:Y:S01]  /*1730*/  IMAD.WIDE.U32 R16, R12, c[0x0][0x198], RZ ;  /* 0x000066000c107a25 */ /* 0x000fe200078e00ff */
[----:B------:R-:W-:Y:S01]  /*1740*/  IADD3 R19, R19, UR17, RZ ;  /* 0x0000001113137c10 */ /* 0x000fe2000fffe0ff */
[----:B------:R-:W-:Y:S01]  /*1750*/  UISETP.NE.AND UP0, UPT, UR8, 0x1, UPT ;  /* 0x000000010800788c */ /* 0x000fe2000bf05270 */
[C---:B------:R-:W-:Y:S01]  /*1760*/  LEA R24, P2, R10.reuse, c[0x0][0x170], 0x1 ;  /* 0x00005c000a187a11 */ /* 0x040fe200078408ff */
[----:B------:R-:W-:Y:S01]  /*1770*/  IMAD.IADD R194, R7, 0x1, -R194 ;  /* 0x0000000107c27824 */ /* 0x000fe200078e0ac2 */
[----:B------:R-:W-:Y:S01]  /*1780*/  IADD3 R17, R17, R13, RZ ;  /* 0x0000000d11117210 */ /* 0x000fe20007ffe0ff */
[----:B------:R-:W-:Y:S01]  /*1790*/  IMAD.WIDE.U32 R18, R11, c[0x0][0x1b0], R18 ;  /* 0x00006c000b127a25 */ /* 0x000fe200078e0012 */
[----:B------:R-:W-:Y:S01]  /*17a0*/  LEA.HI.X R25, R10, c[0x0][0x174], R9, 0x1, P2 ;  /* 0x00005d000a197a11 */ /* 0x000fe200010f0c09 */
[----:B------:R-:W-:-:S02]  /*17b0*/  UIADD3 UR8, UR12, UR19, URZ ;  /* 0x000000130c087290 */ /* 0x000fc4000fffe03f */
[----:B------:R-:W-:Y:S01]  /*17c0*/  IMAD.WIDE.U32 R16, R2, c[0x0][0x198], R16 ;  /* 0x0000660002107a25 */ /* 0x000fe200078e0010 */
[----:B------:R-:W-:-:S03]  /*17d0*/  ULDC.64 UR16, c[0x0][0x200] ;  /* 0x0000800000107ab9 */ /* 0x000fc60000000a00 */
[----:B------:R-:W-:Y:S01]  /*17e0*/  IMAD.IADD R11, R19, 0x1, R20 ;  /* 0x00000001130b7824 */ /* 0x000fe200078e0214 */
[----:B------:R-:W-:Y:S01]  /*17f0*/  IADD3 R16, P1, R18, R16, RZ ;  /* 0x0000001012107210 */ /* 0x000fe20007f3e0ff */
[----:B------:R-:W-:-:S03]  /*1800*/  IMAD.WIDE.U32 R18, R0, c[0x0][0x368], R14 ;  /* 0x0000da0000127a25 */ /* 0x000fc600078e000e */
[----:B------:R-:W-:Y:S01]  /*1810*/  IADD3.X R11, R11, UR14, R17, P1, !PT ;  /* 0x0000000e0b0b7c10 */ /* 0x000fe20008ffe411 */
[----:B------:R-:W-:Y:S01]  /*1820*/  IMAD.MOV.U32 R10, RZ, RZ, c[0x0][0x1a4] ;  /* 0x00006900ff0a7624 */ /* 0x000fe200078e00ff */
[----:B------:R-:W-:Y:S01]  /*1830*/  IADD3 R13, P1, R12, UR12, RZ ;  /* 0x0000000c0c0d7c10 */ /* 0x000fe2000ff3e0ff */
[----:B------:R-:W-:Y:S01]  /*1840*/  IMAD.MOV.U32 R9, RZ, RZ, c[0x0][0x19c] ;  /* 0x00006700ff097624 */ /* 0x000fe200078e00ff */
[----:B------:R-:W-:Y:S01]  /*1850*/  IADD3 R19, R19, UR22, RZ ;  /* 0x0000001613137c10 */ /* 0x000fe2000fffe0ff */
[----:B------:R-:W-:Y:S01]  /*1860*/  IMAD.MOV.U32 R17, RZ, RZ, c[0x0][0x370] ;  /* 0x0000dc00ff117624 */ /* 0x000fe200078e00ff */
[----:B------:R-:W-:Y:S01]  /*1870*/  IADD3.X R8, R8, UR13, RZ, P1, !PT ;  /* 0x0000000d08087c10 */ /* 0x000fe20008ffe4ff */
[----:B------:R-:W-:-:S04]  /*1880*/  IMAD.WIDE.U32 R14, R13, c[0x0][0x190], R14 ;  /* 0x000064000d0e7a25 */ /* 0x000fc800078e000e */
[C---:B------:R-:W-:Y:S02]  /*1890*/  IMAD R12, R8.reuse, c[0x0][0x190], RZ ;  /* 0x00006400080c7a24 */ /* 0x040fe400078e02ff */
[----:B------:R-:W-:Y:S02]  /*18a0*/  IMAD R8, R8, c[0x0][0x370], RZ ;  /* 0x0000dc0008087a24 */ /* 0x000fe400078e02ff */
[C---:B------:R-:W-:Y:S02]  /*18b0*/  IMAD R12, R13.reuse, c[0x0][0x194], R12 ;  /* 0x000065000d0c7a24 */ /* 0x040fe400078e020c */
[----:B------:R-:W-:Y:S02]  /*18c0*/  IMAD R8, R13, c[0x0][0x374], R8 ;  /* 0x0000dd000d087a24 */ /* 0x000fe400078e0208 */
[----:B------:R-:W-:Y:S02]  /*18d0*/  IMAD.IADD R15, R15, 0x1, R12 ;  /* 0x000000010f0f7824 */ /* 0x000fe400078e020c */
[----:B------:R-:W-:-:S04]  /*18e0*/  IMAD.WIDE.U32 R18, R13, c[0x0][0x370], R18 ;  /* 0x0000dc000d127a25 */ /* 0x000fc800078e0012 */
[----:B------:R-:W-:Y:S01]  /*18f0*/  IMAD.WIDE.U32 R20, R0, c[0x0][0x178], R14 ;  /* 0x00005e0000147a25 */ /* 0x000fe200078e000e */
[----:B------:R-:W-:Y:S01]  /*1900*/  IADD3 R19, R19, R8, RZ ;  /* 0x0000000813137210 */ /* 0x000fe20007ffe0ff */
[----:B------:R-:W1:Y:S01]  /*1910*/  S2R R14, SR_CTAID.Z ;  /* 0x00000000000e7919 */ /* 0x000e620000002700 */
[----:B------:R-:W-:Y:S01]  /*1920*/  SHF.R.S32.HI R7, RZ, 0x5, R6 ;  /* 0x00000005ff077819 */ /* 0x000fe20000011406 */
[----:B------:R-:W-:Y:S01]  /*1930*/  IMAD.U32 R2, RZ, RZ, UR18 ;  /* 0x00000012ff027e24 */ /* 0x000fe2000f8e00ff */
[----:B------:R-:W-:Y:S01]  /*1940*/  IADD3 R21, R21, UR27, RZ ;  /* 0x0000001b15157c10 */ /* 0x000fe2000fffe0ff */
[C---:B-1----:R-:W-:Y:S01]  /*1950*/  IMAD.WIDE.U32 R12, R14.reuse, c[0x0][0x378], R18 ;  /* 0x0000de000e0c7a25 */ /* 0x042fe200078e0012 */
[----:B------:R-:W-:Y:S03]  /*1960*/  @P0 BAR.SYNC.DEFER_BLOCKING 0x0 ;  /* 0x0000000000000b1d */ /* 0x000fe60000010000 */
[----:B------:R-:W-:Y:S01]  /*1970*/  IMAD.WIDE.U32 R14, R14, c[0x0][0x1a8], R20 ;  /* 0x00006a000e0e7a25 */ /* 0x000fe200078e0014 */
[----:B------:R-:W-:-:S02]  /*1980*/  LEA R20, P1, R16, c[0x0][0x168], 0x1 ;  /* 0x00005a0010147a11 */ /* 0x000fc400078208ff */
[----:B------:R-:W-:Y:S01]  /*1990*/  IADD3 R8, R13, UR9, RZ ;  /* 0x000000090d087c10 */ /* 0x000fe2000fffe0ff */
[----:B------:R-:W-:Y:S01]  /*19a0*/  IMAD.MOV.U32 R13, RZ, RZ, c[0x0][0x1a0] ;  /* 0x00006800ff0d7624 */ /* 0x000fe200078e00ff */
[----:B------:R-:W-:Y:S01]  /*19b0*/  LEA.HI.X R21, R16, c[0x0][0x16c], R11, 0x1, P1 ;  /* 0x00005b0010157a11 */ /* 0x000fe200008f0c0b */
[----:B------:R-:W-:Y:S01]  /*19c0*/  IMAD.MOV.U32 R11, RZ, RZ, c[0x0][0x198] ;  /* 0x00006600ff0b7624 */ /* 0x000fe200078e00ff */
[----:B------:R-:W-:Y:S01]  /*19d0*/  IADD3 R0, R15, UR26, RZ ;  /* 0x0000001a0f007c10 */ /* 0x000fe2000fffe0ff */
[----:B------:R-:W-:Y:S01]  /*19e0*/  IMAD.MOV.U32 R15, RZ, RZ, c[0x0][0x374] ;  /* 0x0000dd00ff0f7624 */ /* 0x000fe200078e00ff */
[----:B------:R-:W-:Y:S01]  /*19f0*/  LEA R22, P2, R13, R24, 0x7 ;  /* 0x000000180d167211 */ /* 0x000fe200078438ff */
[----:B------:R-:W-:Y:S01]  /*1a00*/  IMAD R7, R7, UR54, R194 ;  /* 0x0000003607077c24 */ /* 0x000fe2000f8e02c2 */
[----:B------:R-:W-:Y:S01]  /*1a10*/  LEA R18, P1, R11, R20, 0x7 ;  /* 0x000000140b127211 */ /* 0x000fe200078238ff */
[----:B------:R-:W-:Y:S01]  /*1a20*/  UIMAD.WIDE UR8, UR8, UR60, UR16 ;  /* 0x0000003c080872a5 */ /* 0x000fe2000f8e0210 */
[----:B------:R-:W-:Y:S01]  /*1a30*/  LEA.HI.X R23, R13, R25, R10, 0x7, P2 ;  /* 0x000000190d177211 */ /* 0x000fe200010f3c0a */
[----:B------:R-:W-:Y:S01]  /*1a40*/  IMAD.MOV.U32 R13, RZ, RZ, c[0x0][0x190] ;  /* 0x00006400ff0d7624 */ /* 0x000fe200078e00ff */
[----:B------:R-:W-:Y:S01]  /*1a50*/  LEA.HI.X R19, R11, R21, R9, 0x7, P1 ;  /* 0x000000150b137211 */ /* 0x000fe200008f3c09 */
[----:B------:R-:W-:Y:S01]  /*1a60*/  IMAD.MOV.U32 R11, RZ, RZ, c[0x0][0x194] ;  /* 0x00006500ff0b7624 */ /* 0x000fe200078e00ff */
[----:B------:R-:W-:-:S02]  /*1a70*/  LEA R198, P1, R14, c[0x0][0x160], 0x1 ;  /* 0x000058000ec67a11 */ /* 0x000fc400078208ff */
[----:B------:R-:W-:Y:S02]  /*1a80*/  LEA R196, P0, R12, c[0x0][0x330], 0x1 ;  /* 0x0000cc000cc47a11 */ /* 0x000fe400078008ff */
[----:B------:R-:W-:Y:S02]  /*1a90*/  LEA.HI.X R199, R14, c[0x0][0x164], R0, 0x1, P1 ;  /* 0x000059000ec77a11 */ /* 0x000fe400008f0c00 */
[----:B------:R-:W-:Y:S01]  /*1aa0*/  LEA.HI.X R197, R12, c[0x0][0x334], R8, 0x1, P0 ;  /* 0x0000cd000cc57a11 */ /* 0x000fe200000f0c08 */
[----:B------:R-:W-:Y:S01]  /*1ab0*/  ULDC UR16, c[0x0][0x224] ;  /* 0x0000890000107ab9 */ /* 0x000fe20000000800 */
[----:B------:R-:W-:Y:S01]  /*1ac0*/  LEA R14, P2, R17, R196, 0x7 ;  /* 0x000000c4110e7211 */ /* 0x000fe200078438ff */
[----:B------:R-:W-:Y:S01]  /*1ad0*/  ULDC UR24, c[0x0][0x22c] ;  /* 0x00008b0000187ab9 */ /* 0x000fe20000000800 */
[----:B------:R-:W-:Y:S01]  /*1ae0*/  LEA R10, P1, R13, R198, 0x7 ;  /* 0x000000c60d0a7211 */ /* 0x000fe200078238ff */
[----:B------:R-:W-:Y:S01]  /*1af0*/  ULDC UR17, c[0x0][0x214] ;  /* 0x0000850000117ab9 */ /* 0x000fe20000000800 */
[----:B------:R-:W-:Y:S01]  /*1b00*/  IADD3 R0, R173, 0x1000, RZ ;  /* 0x00001000ad007810 */ /* 0x000fe20007ffe0ff */
[----:B------:R-:W-:Y:S01]  /*1b10*/  IMAD.MOV.U32 R8, RZ, RZ, 0x4 ;  /* 0x00000004ff087424 */ /* 0x000fe200078e00ff */
[----:B------:R-:W-:-:S02]  /*1b20*/  PLOP3.LUT P0, PT, PT, PT, UP0, 0x80, 0x0 ;  /* 0x000000000000781c */ /* 0x000fc40003f0f008 */
[----:B------:R-:W-:Y:S02]  /*1b30*/  LEA.HI.X R15, R17, R197, R15, 0x7, P2 ;  /* 0x000000c5110f7211 */ /* 0x000fe400010f3c0f */
[----:B------:R-:W-:Y:S01]  /*1b40*/  LEA.HI.X R11, R13, R199, R11, 0x7, P1 ;  /* 0x000000c70d0b7211 */ /* 0x000fe200008f3c0b */
[----:B------:R-:W-:Y:S01]  /*1b50*/  UIMAD.WIDE UR14, UR20, UR16, UR12 ;  /* 0x00000010140e72a5 */ /* 0x000fe2000f8e020c */
[----:B------:R-:W-:Y:S01]  /*1b60*/  SEL R192, R0, R173, !P0 ;  /* 0x000000ad00c07207 */ /* 0x000fe20004000000 */
[----:B------:R-:W-:Y:S01]  /*1b70*/  IMAD.WIDE R12, R171, R8, UR8 ;  /* 0x00000008ab0c7e25 */ /* 0x000fe2000f8e0208 */
[----:B------:R-:W-:Y:S02]  /*1b80*/  IADD3 R2, P2, P1, R7, UR55, R2 ;  /* 0x0000003707027c10 */ /* 0x000fe4000f95e002 */
[----:B------:R-:W-:Y:S01]  /*1b90*/  SHF.R.S32.HI R7, RZ, 0x1f, R7 ;  /* 0x0000001fff077819 */ /* 0x000fe20000011407 */
[----:B------:R-:W-:Y:S01]  /*1ba0*/  UIMAD UR16, UR53, UR24, UR56 ;  /* 0x00000018351072a4 */ /* 0x000fe2000f8e0238 */
[----:B------:R-:W-:Y:S01]  /*1bb0*/  MOV R0, UR28 ;  /* 0x0000001c00007c02 */ /* 0x000fe20008000f00 */
[----:B------:R-:W-:Y:S01]  /*1bc0*/  UIADD3 UR13, UP0, UR14, UR45, URZ ;  /* 0x0000002d0e0d7290 */ /* 0x000fe2000ff1e03f */
[----:B------:R-:W-:Y:S01]  /*1bd0*/  SHF.L.U32 R9, R173, 0x1, RZ ;  /* 0x00000001ad097819 */ /* 0x000fe200000006ff */
[----:B------:R-:W-:Y:S01]  /*1be0*/  UIADD3 UR14, UR51, UR16, URZ ;  /* 0x00000010330e7290 */ /* 0x000fe2000fffe03f */
[----:B------:R-:W-:Y:S01]  /*1bf0*/  IADD3.X R7, R7, UR57, R0, P2, P1 ;  /* 0x0000003907077c10 */ /* 0x000fe200097e2400 */
[----:B------:R-:W-:Y:S01]  /*1c00*/  IMAD.SHL.U32 R192, R192, 0x2, RZ ;  /* 0x00000002c0c07824 */ /* 0x000fe200078e00ff */
[----:B------:R-:W-:Y:S01]  /*1c10*/  IADD3 R6, P1, R2, R5, RZ ;  /* 0x0000000502067210 */ /* 0x000fe20007f3e0ff */
[----:B------:R-:W-:Y:S01]  /*1c20*/  @!PT LDS RZ, [RZ] ;  /* 0x00000000fffff984 */ /* 0x000fe20000000800 */
[----:B------:R-:W-:Y:S01]  /*1c30*/  @!PT LDS RZ, [RZ] ;  /* 0x00000000fffff984 */ /* 0x000fe20000000800 */
[----:B------:R-:W-:Y:S01]  /*1c40*/  @!PT LDS RZ, [RZ] ;  /* 0x00000000fffff984 */ /* 0x000fe20000000800 */
[----:B------:R1:W-:Y:S01]  /*1c50*/  LDGSTS.E.BYPASS.LTC128B.128 [R9+0x8000], [R24.64] ;  /* 0x0800000018097fae */ /* 0x0003e2000b901d46 */
[----:B------:R-:W-:-:S02]  /*1c60*/  UIADD3.X UR15, UR15, UR44, URZ, UP0, !UPT ;  /* 0x0000002c0f0f7290 */ /* 0x000fc400087fe43f */
[----:B------:R-:W-:Y:S01]  /*1c70*/  IADD3.X R7, R7, R4, RZ, P1, !PT ;  /* 0x0000000407077210 */ /* 0x000fe20000ffe4ff */
[----:B------:R-:W-:Y:S01]  /*1c80*/  UIMAD UR14, UR14, UR13, URZ ;  /* 0x0000000d0e0e72a4 */ /* 0x000fe2000f8e023f */
[----:B------:R1:W-:Y:S01]  /*1c90*/  LDGSTS.E.BYPASS.LTC128B.128 [R9+0x9000], [R22.64] ;  /* 0x0900000016097fae */ /* 0x0003e2000b901d46 */
[----:B------:R-:W-:-:S03]  /*1ca0*/  IMAD.U32 R4, RZ, RZ, UR50 ;  /* 0x00000032ff047e24 */ /* 0x000fc6000f8e00ff */
[----:B------:R-:W0:Y:S01]  /*1cb0*/  LDGDEPBAR ;  /* 0x00000000000079af */ /* 0x000e220000000000 */
[----:B------:R-:W-:Y:S01]  /*1cc0*/  UIMAD UR14, UR15, UR50, UR14 ;  /* 0x000000320f0e72a4 */ /* 0x000fe2000f8e020e */
[----:B------:R-:W-:Y:S02]  /*1cd0*/  IMAD.WIDE.U32 R6, R4, UR13, R6 ;  /* 0x0000000d04067c25 */ /* 0x000fe4000f8e0006 */
[----:B------:R1:W-:Y:S04]  /*1ce0*/  LDGSTS.E.BYPASS.LTC128B.128 [R9+0x4000], [R196.64] ;  /* 0x04000000c4097fae */ /* 0x0003e8000b901d46 */
[----:B------:R1:W-:Y:S04]  /*1cf0*/  LDGSTS.E.BYPASS.LTC128B.128 [R9+0x5000], [R14.64] ;  /* 0x050000000e097fae */ /* 0x0003e8000b901d46 */
[----:B------:R1:W-:Y:S04]  /*1d00*/  LDGSTS.E.BYPASS.LTC128B.128 [R192], [R198.64] ;  /* 0x00000000c6c07fae */ /* 0x0003e8000b901d46 */
[----:B------:R1:W-:Y:S01]  /*1d10*/  LDGSTS.E.BYPASS.LTC128B.128 [R192+0x1000], [R10.64] ;  /* 0x010000000ac07fae */ /* 0x0003e2000b901d46 */
[----:B------:R-:W-:-:S03]  /*1d20*/  IADD3 R0, R7, UR14, RZ ;  /* 0x0000000e07007c10 */ /* 0x000fc6000fffe0ff */
[----:B------:R1:W-:Y:S01]  /*1d30*/  LDGSTS.E.BYPASS.LTC128B.128 [R9+0x6000], [R20.64] ;  /* 0x0600000014097fae */ /* 0x0003e2000b901d46 */
[----:B------:R-:W-:-:S03]  /*1d40*/  UIADD3 UR14, UR12, UR21, URZ ;  /* 0x000000150c0e7290 */ /* 0x000fc6000fffe03f */
[----:B------:R1:W-:Y:S01]  /*1d50*/  LDGSTS.E.BYPASS.LTC128B.128 [R9+0x7000], [R18.64] ;  /* 0x0700000012097fae */ /* 0x0003e2000b901d46 */
[----:B------:R-:W-:-:S03]  /*1d60*/  UIADD3 UR12, -UR10, UR17, UR11 ;  /* 0x000000110a0c7290 */ /* 0x000fc6000fffe10b */
[----:B------:R-:W0:Y:S01]  /*1d70*/  LDGDEPBAR ;  /* 0x00000000000079af */ /* 0x000e220000000000 */
[----:B------:R-:W-:Y:S02]  /*1d80*/  ULDC UR17, c[0x0][0x2e8] ;  /* 0x0000ba0000117ab9 */ /* 0x000fe40000000800 */
[----:B------:R-:W-:Y:S01]  /*1d90*/  UIADD3 UR12, UR12, -UR17, URZ ;  /* 0x800000110c0c7290 */ /* 0x000fe2000fffe03f */
[----:B------:R1:W5:Y:S03]  /*1da0*/  LDG.E R191, [R12.64] ;  /* 0x000000060cbf7981 */ /* 0x000366000c1e1900 */
[----:B------:R-:W-:Y:S01]  /*1db0*/  USHF.R.S32.HI UR28, URZ, 0x1f, UR12 ;  /* 0x0000001f3f1c7899 */ /* 0x000fe2000801140c */
[----:B------:R1:W5:Y:S03]  /*1dc0*/  LDG.E R190, [R12.64+0x20] ;  /* 0x000020060cbe7981 */ /* 0x000366000c1e1900 */
[----:B------:R-:W-:Y:S01]  /*1dd0*/  ULEA.HI UR28, UR28, UR12, URZ, 0x7 ;  /* 0x0000000c1c1c7291 */ /* 0x000fe2000f8f383f */
[----:B------:R1:W5:Y:S03]  /*1de0*/  LDG.E R189, [R12.64+0x100] ;  /* 0x000100060cbd7981 */ /* 0x000366000c1e1900 */
[----:B------:R-:W-:Y:S01]  /*1df0*/  USHF.R.S32.HI UR28, URZ, 0x7, UR28 ;  /* 0x000000073f1c7899 */ /* 0x000fe2000801141c */
[----:B------:R1:W5:Y:S01]  /*1e00*/  LDG.E R188, [R12.64+0x120] ;  /* 0x000120060cbc7981 */ /* 0x000362000c1e1900 */
[C---:B------:R-:W-:Y:S01]  /*1e10*/  LEA R200, P1, R6.reuse, c[0x0][0x350], 0x2 ;  /* 0x0000d40006c87a11 */ /* 0x040fe200078210ff */
[----:B------:R-:W-:Y:S01]  /*1e20*/  ULDC.64 UR16, c[0x0][0x3c8] ;  /* 0x0000f20000107ab9 */ /* 0x000fe20000000a00 */
[----:B------:R-:W-:Y:S01]  /*1e30*/  IMAD.U32 R5, RZ, RZ, UR51 ;  /* 0x00000033ff057e24 */ /* 0x000fe2000f8e00ff */
[----:B------:R-:W-:Y:S01]  /*1e40*/  UISETP.LT.AND UP0, UPT, URZ, UR28, UPT ;  /* 0x0000001c3f00728c */ /* 0x000fe2000bf01270 */
[----:B------:R-:W-:Y:S01]  /*1e50*/  LEA.HI.X R201, R6, c[0x0][0x354], R0, 0x2, P1 ;  /* 0x0000d50006c97a11 */ /* 0x000fe200008f1400 */
[----:B------:R-:W-:Y:S01]  /*1e60*/  UIMAD.WIDE UR14, UR14, UR60, UR16 ;  /* 0x0000003c0e0e72a5 */ /* 0x000fe2000f8e0210 */
[----:B------:R-:W-:Y:S01]  /*1e70*/  CS2R R94, SRZ ;  /* 0x00000000005e7805 */ /* 0x000fe2000001ff00 */
[----:B------:R-:W-:-:S04]  /*1e80*/  DEPBAR.LE SB0, 0x1 ;  /* 0x000080400000791a */ /* 0x000fc80000000000 */
[----:B------:R-:W-:Y:S01]  /*1e90*/  BAR.SYNC.DEFER_BLOCKING 0x0 ;  /* 0x0000000000007b1d */ /* 0x000fe20000010000 */
[----:B------:R-:W-:Y:S01]  /*1ea0*/  USEL UR28, URZ, UR28, !UP0 ;  /* 0x0000001c3f1c7287 */ /* 0x000fe2000c000000 */
[----:B------:R-:W-:Y:S01]  /*1eb0*/  CS2R R92, SRZ ;  /* 0x00000000005c7805 */ /* 0x000fe2000001ff00 */
[----:B------:R-:W-:Y:S01]  /*1ec0*/  CS2R R98, SRZ ;  /* 0x0000000000627805 */ /* 0x000fe2000001ff00 */
        /* <DEDUP_REMOVED lines=24> */
[----:B------:R-:W-:Y:S01]  /*2050*/  IMAD.MOV.U32 R8, RZ, RZ, c[0x0][0x308] ;  /* 0x0000c200ff087624 */ /* 0x000fe200078e00ff */
[----:B------:R-:W-:Y:S01]  /*2060*/  ULDC UR12, c[0x0][0x1c0] ;  /* 0x00007000000c7ab9 */ /* 0x000fe20000000800 */
[----:B-1----:R-:W-:-:S05]  /*2070*/  IMAD.MOV.U32 R9, RZ, RZ, c[0x0][0x30c] ;  /* 0x0000c300ff097624 */ /* 0x002fca00078e00ff */
[----:B----4-:R-:W4:Y:S04]  /*2080*/  LDG.E.64 R4, [R8.64] ;  /* 0x0000000608047981 */ /* 0x010f28000c1e1b00 */
[----:B---3--:R-:W3:Y:S01]  /*2090*/  LDG.E.64 R6, [R8.64+0x8] ;  /* 0x0000080608067981 */ /* 0x008ee2000c1e1b00 */
[----:B------:R-:W-:Y:S01]  /*20a0*/  UIMAD UR13, UR20, UR12, UR48 ;  /* 0x0000000c140d72a4 */ /* 0x000fe2000f8e0230 */
[----:B------:R-:W-:Y:S01]  /*20b0*/  IADD3 R161, R168, 0x1000, RZ ;  /* 0x00001000a8a17810 */ /* 0x000fe20007ffe0ff */
[----:B------:R-:W-:Y:S01]  /*20c0*/  UIADD3 UR44, UR11, UR61, URZ ;  /* 0x0000003d0b2c7290 */ /* 0x000fe2000fffe03f */
[----:B------:R-:W-:Y:S01]  /*20d0*/  IADD3 R160, R169, 0x1000, RZ ;  /* 0x00001000a9a07810 */ /* 0x000fe20007ffe0ff */
[----:B------:R-:W-:Y:S01]  /*20e0*/  USHF.L.U32 UR13, UR13, 0x5, URZ ;  /* 0x000000050d0d7899 */ /* 0x000fe2000800063f */
[----:B------:R-:W-:Y:S01]  /*20f0*/  SHF.R.S32.HI R187, RZ, 0x1f, R194 ;  /* 0x0000001fffbb7819 */ /* 0x000fe200000114c2 */
[----:B------:R-:W-:Y:S01]  /*2100*/  IMAD.MOV.U32 R95, RZ, RZ, RZ ;  /* 0x000000ffff5f7224 */ /* 0x000fe200078e00ff */
[----:B------:R-:W-:Y:S01]  /*2110*/  SEL R161, R161, R168, !P0 ;  /* 0x000000a8a1a17207 */ /* 0x000fe20004000000 */
[----:B------:R-:W-:Y:S01]  /*2120*/  USHF.R.S32.HI UR16, URZ, 0x1f, UR13 ;  /* 0x0000001f3f107899 */ /* 0x000fe2000801140d */
[----:B------:R-:W-:Y:S01]  /*2130*/  SEL R160, R160, R169, !P0 ;  /* 0x000000a9a0a07207 */ /* 0x000fe20004000000 */
[----:B------:R-:W-:-:S02]  /*2140*/  UMOV UR24, UR14 ;  /* 0x0000000e00187c82 */ /* 0x000fc40008000000 */
[----:B------:R-:W-:Y:S01]  /*2150*/  IMAD.SHL.U32 R161, R161, 0x2, RZ ;  /* 0x00000002a1a17824 */ /* 0x000fe200078e00ff */
[----:B------:R-:W-:Y:S01]  /*2160*/  UMOV UR23, UR15 ;  /* 0x0000000f00177c82 */ /* 0x000fe20008000000 */
[----:B------:R-:W-:Y:S01]  /*2170*/  IMAD.SHL.U32 R160, R160, 0x2, RZ ;  /* 0x00000002a0a07824 */ /* 0x000fe200078e00ff */
[----:B------:R-:W-:Y:S01]  /*2180*/  UIADD3 UR44, -UR10, 0x80, UR44 ;  /* 0x000000800a2c7890 */ /* 0x000fe2000fffe12c */
[----:B----4-:R-:W1:Y:S01]  /*2190*/  R2UR UR12, R4 ;  /* 0x00000000040c73c2 */ /* 0x010e6200000e0000 */
[----:B---3--:R-:W-:-:S07]  /*21a0*/  IADD3 R194, P2, P1, R6, UR13, R194 ;  /* 0x0000000d06c27c10 */ /* 0x008fce000f95e0c2 */
[----:B------:R-:W3:Y:S01]  /*21b0*/  R2UR UR27, R5 ;  /* 0x00000000051b73c2 */ /* 0x000ee200000e0000 */
[----:B------:R-:W-:Y:S01]  /*21c0*/  IADD3.X R187, R7, UR16, R187, P2, P1 ;  /* 0x0000001007bb7c10 */ /* 0x000fe200097e24bb */
[----:B-1----:R-:W-:-:S03]  /*21d0*/  UIADD3 UR21, UR12, -0x61c88647, URZ ;  /* 0x9e3779b90c157890 */ /* 0x002fc6000fffe03f */
[----:B------:R-:W-:Y:S01]  /*21e0*/  LOP3.LUT R187, R187, UR12, RZ, 0x3c, !PT ;  /* 0x0000000cbbbb7c12 */ /* 0x000fe2000f8e3cff */
[----:B------:R-:W-:Y:S02]  /*21f0*/  UIADD3 UR20, UR12, 0x3c6ef372, URZ ;  /* 0x3c6ef3720c147890 */ /* 0x000fe4000fffe03f */
[----:B------:R-:W-:Y:S02]  /*2200*/  UIADD3 UR18, UR12, -0x255992d5, URZ ;  /* 0xdaa66d2b0c127890 */ /* 0x000fe4000fffe03f */
[----:B------:R-:W-:Y:S02]  /*2210*/  UIADD3 UR16, UR12, 0x78dde6e4, URZ ;  /* 0x78dde6e40c107890 */ /* 0x000fe4000fffe03f */
[----:B------:R-:W-:Y:S02]  /*2220*/  UIADD3 UR14, UR12, 0x1715609d, URZ ;  /* 0x1715609d0c0e7890 */ /* 0x000fe4000fffe03f */
[----:B------:R-:W-:Y:S02]  /*2230*/  UIADD3 UR12, UR12, -0x4ab325aa, URZ ;  /* 0xb54cda560c0c7890 */ /* 0x000fe4000fffe03f */
[----:B---3--:R-:W-:-:S02]  /*2240*/  UIADD3 UR45, UR27, -0x4498517b, URZ ;  /* 0xbb67ae851b2d7890 */ /* 0x008fc4000fffe03f */
[----:B------:R-:W-:Y:S02]  /*2250*/  UIADD3 UR19, UR27, 0x76cf5d0a, URZ ;  /* 0x76cf5d0a1b137890 */ /* 0x000fe4000fffe03f */
[----:B------:R-:W-:Y:S02]  /*2260*/  UIADD3 UR17, UR27, 0x32370b8f, URZ ;  /* 0x32370b8f1b117890 */ /* 0x000fe4000fffe03f */
[----:B------:R-:W-:Y:S02]  /*2270*/  UIADD3 UR15, UR27, -0x126145ec, URZ ;  /* 0xed9eba141b0f7890 */ /* 0x000fe4000fffe03f */
[----:B------:R-:W-:Y:S02]  /*2280*/  UIADD3 UR13, UR27, -0x56f99767, URZ ;  /* 0xa90668991b0d7890 */ /* 0x000fe4000fffe03f */
[----:B------:R-:W-:Y:S02]  /*2290*/  UIADD3 UR11, UR27, 0x646e171e, URZ ;  /* 0x646e171e1b0b7890 */ /* 0x000fe4000fffe03f */
[----:B------:R-:W-:Y:S01]  /*22a0*/  MOV R186, c[0x0][0x22c] ;  /* 0x00008b0000ba7a02 */ /* 0x000fe20000000f00 */
[----:B------:R-:W-:Y:S01]  /*22b0*/  IMAD.WIDE.U32 R194, R194, -0x2daee0ad, RZ ;  /* 0xd2511f53c2c27825 */ /* 0x000fe200078e00ff */
[----:B------:R-:W-:-:S02]  /*22c0*/  SHF.L.U32 R2, R169, 0x1, RZ ;  /* 0x00000001a9027819 */ /* 0x000fc400000006ff */
[----:B------:R-:W-:Y:S01]  /*22d0*/  MOV R185, 0x4 ;  /* 0x0000000400b97802 */ /* 0x000fe20000000f00 */
[----:B------:R-:W-:Y:S01]  /*22e0*/  IMAD R186, R186, c[0x0][0x1c0], RZ ;  /* 0x00007000baba7a24 */ /* 0x000fe200078e02ff */
[----:B------:R-:W-:-:S04]  /*22f0*/  IADD3 R0, R2, R167, RZ ;  /* 0x000000a702007210 */ /* 0x000fc80007ffe0ff */
[----:B------:R-:W-:Y:S02]  /*2300*/  LEA R186, -R186, RZ, 0x7 ;  /* 0x000000ffbaba7211 */ /* 0x000fe400078e39ff */
.L_x_236:
[----:B-----5:R-:W-:Y:S01]  /*2310*/  FSETP.NEU.FTZ.AND P2, PT, R191, -INF , PT ;  /* 0xff800000bf00780b */ /* 0x020fe20003f5d000 */
[----:B------:R-:W0:Y:S01]  /*2320*/  LDGDEPBAR ;  /* 0x00000000000079af */ /* 0x000e220000000000 */
[----:B------:R-:W-:Y:S01]  /*2330*/  FSETP.NEU.FTZ.AND P0, PT, R190, -INF , PT ;  /* 0xff800000be00780b */ /* 0x000fe20003f1d000 */
[----:B------:R-:W-:Y:S01]  /*2340*/  USHF.L.U32 UR22, UR5, 0x7, URZ ;  /* 0x0000000705167899 */ /* 0x000fe2000800063f */
[----:B------:R-:W-:Y:S01]  /*2350*/  IMAD.IADD R170, R167, 0x1, R160 ;  /* 0x00000001a7aa7824 */ /* 0x000fe200078e02a0 */
[----:B------:R-:W-:Y:S01]  /*2360*/  UISETP.GT.AND UP2, UPT, UR5, UR28, UPT ;  /* 0x0000001c0500728c */ /* 0x000fe2000bf44270 */
[----:B------:R-:W-:Y:S01]  /*2370*/  IMAD.U32 R65, RZ, RZ, UR5 ;  /* 0x00000005ff417e24 */ /* 0x000fe2000f8e00ff */
[----:B------:R-:W-:Y:S01]  /*2380*/  UISETP.GE.AND UP0, UPT, UR22, UR44, UPT ;  /* 0x0000002c1600728c */ /* 0x000fe2000bf06270 */
[----:B------:R-:W-:Y:S02]  /*2390*/  IMAD.U32 R67, RZ, RZ, UR25 ;  /* 0x00000019ff437e24 */ /* 0x000fe4000f8e00ff */
[----:B------:R-:W-:Y:S02]  /*23a0*/  IMAD R234, R65, 0x8, R174 ;  /* 0x0000000841ea7824 */ /* 0x000fe400078e02ae */
[----:B------:R-:W-:Y:S01]  /*23b0*/  IMAD R202, R67, 0x2, R172 ;  /* 0x0000000243ca7824 */ /* 0x000fe200078e02ac */
[----:B------:R-:W-:Y:S01]  /*23c0*/  PLOP3.LUT P1, PT, PT, PT, UP0, 0x80, 0x0 ;  /* 0x000000000000781c */ /* 0x000fe20003f2f008 */
[----:B------:R-:W-:Y:S01]  /*23d0*/  IMAD.U32 R204, RZ, RZ, UR22 ;  /* 0x00000016ffcc7e24 */ /* 0x000fe2000f8e00ff */
[C---:B------:R-:W-:Y:S01]  /*23e0*/  IADD3 R238, R234.reuse, 0x4, RZ ;  /* 0x00000004eaee7810 */ /* 0x040fe20007ffe0ff */
[----:B------:R-:W-:Y:S02]  /*23f0*/  IMAD.WIDE.U32 R234, R234, -0x326172a9, RZ ;  /* 0xcd9e8d57eaea7825 */ /* 0x000fe400078e00ff */
[----:B------:R-:W-:Y:S02]  /*2400*/  @!UP0 UMOV UR22, 0x1 ;  /* 0x0000000100168882 */ /* 0x000fe40000000000 */
[----:B------:R-:W-:Y:S01]  /*2410*/  IMAD.U32 R64, RZ, RZ, UR22 ;  /* 0x00000016ff407e24 */ /* 0x000fe2000f8e00ff */
[-C--:B------:R-:W-:Y:S01]  /*2420*/  LOP3.LUT R224, R235, R187.reuse, RZ, 0x3c, !PT ;  /* 0x000000bbebe07212 */ /* 0x080fe200078e3cff */
[----:B------:R-:W-:Y:S01]  /*2430*/  IMAD.WIDE.U32 R238, R238, -0x326172a9, RZ ;  /* 0xcd9e8d57eeee7825 */ /* 0x000fe200078e00ff */
[----:B------:R-:W-:Y:S04]  /*2440*/  DEPBAR.LE SB0, 0x0 ;  /* 0x000080000000791a */ /* 0x000fe80000000000 */
[----:B------:R-:W-:Y:S01]  /*2450*/  @!P1 IADD3 R203, R171, -c[0x0][0x214], R64 ;  /* 0x80008500abcb9a10 */ /* 0x000fe20007ffe040 */
[----:B------:R-:W-:Y:S01]  /*2460*/  BAR.SYNC.DEFER_BLOCKING 0x0 ;  /* 0x0000000000007b1d */ /* 0x000fe20000010000 */
[----:B------:R-:W-:Y:S01]  /*2470*/  LOP3.LUT R208, R239, R187, RZ, 0x3c, !PT ;  /* 0x000000bbefd07212 */ /* 0x000fe200078e3cff */
[----:B------:R-:W-:Y:S01]  /*2480*/  IMAD.SHL.U32 R207, R202, 0x2, RZ ;  /* 0x00000002cacf7824 */ /* 0x000fe200078e00ff */
[----:B------:R-:W-:Y:S01]  /*2490*/  @!P1 IADD3 R204, R204, UR10, R203 ;  /* 0x0000000acccc9c10 */ /* 0x000fe2000fffe0cb */
[----:B------:R-:W-:Y:S01]  /*24a0*/  IMAD.WIDE.U32 R224, R224, -0x2daee0ad, RZ ;  /* 0xd2511f53e0e07825 */ /* 0x000fe200078e00ff */
[----:B------:R-:W-:Y:S02]  /*24b0*/  LOP3.LUT R203, R194, UR45, RZ, 0x3c, !PT ;  /* 0x0000002dc2cb7c12 */ /* 0x000fe4000f8e3cff */
[----:B------:R-:W-:Y:S01]  /*24c0*/  IADD3 R205, R207, 0x1, RZ ;  /* 0x00000001cfcd7810 */ /* 0x000fe20007ffe0ff */
[----:B------:R-:W-:Y:S01]  /*24d0*/  IMAD.WIDE.U32 R208, R208, -0x2daee0ad, RZ ;  /* 0xd2511f53d0d07825 */ /* 0x000fe200078e00ff */
[C---:B------:R-:W-:Y:S02]  /*24e0*/  LOP3.LUT R206, R195.reuse, UR27, R207, 0x96, !PT ;  /* 0x0000001bc3ce7c12 */ /* 0x040fe4000f8e96cf */
[----:B------:R-:W-:Y:S01]  /*24f0*/  LOP3.LUT R222, R195, UR27, R205, 0x96, !PT ;  /* 0x0000001bc3de7c12 */ /* 0x000fe2000f8e96cd */
[----:B------:R-:W-:Y:S01]  /*2500*/  FMUL.FTZ R202, R190, 1.4426950216293334961 ;  /* 0x3fb8aa3bbeca7820 */ /* 0x000fe20000410000 */
[C---:B------:R-:W-:Y:S01]  /*2510*/  LOP3.LUT R232, R203.reuse, R225, RZ, 0x3c, !PT ;  /* 0x000000e1cbe87212 */ /* 0x040fe200078e3cff */
[----:B------:R-:W-:Y:S01]  /*2520*/  IMAD.WIDE.U32 R206, R206, -0x326172a9, RZ ;  /* 0xcd9e8d57cece7825 */ /* 0x000fe200078e00ff */
[----:B------:R-:W-:Y:S02]  /*2530*/  LOP3.LUT R230, R203, R209, RZ, 0x3c, !PT ;  /* 0x000000d1cbe67212 */ /* 0x000fe400078e3cff */
[----:B------:R-:W-:Y:S01]  /*2540*/  @!P1 IMNMX R229, R204, UR10, PT ;  /* 0x0000000acce59c17 */ /* 0x000fe2000b800200 */
[----:B------:R-:W-:Y:S01]  /*2550*/  IMAD.U32 R220, RZ, RZ, UR25 ;  /* 0x00000019ffdc7e24 */ /* 0x000fe2000f8e00ff */
[C---:B------:R-:W-:Y:S01]  /*2560*/  LOP3.LUT R236, R207.reuse, UR21, R234, 0x96, !PT ;  /* 0x00000015cfec7c12 */ /* 0x040fe2000f8e96ea */
[----:B------:R-:W-:Y:S01]  /*2570*/  IMAD.WIDE.U32 R222, R222, -0x326172a9, RZ ;  /* 0xcd9e8d57dede7825 */ /* 0x000fe200078e00ff */
[----:B------:R-:W-:Y:S02]  /*2580*/  LOP3.LUT R240, R207, UR21, R238, 0x96, !PT ;  /* 0x00000015cff07c12 */ /* 0x000fe4000f8e96ee */
[----:B------:R-:W-:Y:S01]  /*2590*/  @!P1 IADD3 R228, R204, 0x8, RZ ;  /* 0x00000008cce49810 */ /* 0x000fe20007ffe0ff */
[----:B------:R-:W-:Y:S01]  /*25a0*/  LDSM.16.M88.4 R100, [R160] ;  /* 0x00000000a064783b */ /* 0x000fe20000000200 */
[C---:B------:R-:W-:Y:S01]  /*25b0*/  LOP3.LUT R234, R223.reuse, UR21, R234, 0x96, !PT ;  /* 0x00000015dfea7c12 */ /* 0x040fe2000f8e96ea */
[----:B------:R-:W-:Y:S01]  /*25c0*/  IMAD.WIDE.U32 R232, R232, -0x326172a9, RZ ;  /* 0xcd9e8d57e8e87825 */ /* 0x000fe200078e00ff */
[----:B------:R-:W-:Y:S02]  /*25d0*/  LOP3.LUT R238, R223, UR21, R238, 0x96, !PT ;  /* 0x00000015dfee7c12 */ /* 0x000fe4000f8e96ee */
[----:B------:R-:W-:Y:S01]  /*25e0*/  @!P1 IMNMX R228, R228, UR10, PT ;  /* 0x0000000ae4e49c17 */ /* 0x000fe2000b800200 */
[----:B------:R-:W-:Y:S01]  /*25f0*/  IMAD.WIDE.U32 R230, R230, -0x326172a9, RZ ;  /* 0xcd9e8d57e6e67825 */ /* 0x000fe200078e00ff */
[--C-:B------:R-:W-:Y:S01]  /*2600*/  LOP3.LUT R227, R233, UR20, R206.reuse, 0x96, !PT ;  /* 0x00000014e9e37c12 */ /* 0x100fe2000f8e96ce */
[----:B------:R-:W1:Y:S01]  /*2610*/  LDSM.16.M88.4 R104, [R166+0x6000] ;  /* 0x00600000a668783b */ /* 0x000e620000000200 */
[----:B------:R-:W-:Y:S01]  /*2620*/  @!P1 IADD3 R221, R204, 0x40, RZ ;  /* 0x00000040ccdd9810 */ /* 0x000fe20007ffe0ff */
[----:B------:R-:W-:Y:S01]  /*2630*/  FMUL.FTZ R205, R189, 1.4426950216293334961 ;  /* 0x3fb8aa3bbdcd7820 */ /* 0x000fe20000410000 */
[----:B------:R-:W-:Y:S01]  /*2640*/  LOP3.LUT R223, R231, UR20, R206, 0x96, !PT ;  /* 0x00000014e7df7c12 */ /* 0x000fe2000f8e96ce */
[----:B------:R-:W-:Y:S01]  /*2650*/  IMAD.WIDE.U32 R236, R236, -0x2daee0ad, RZ ;  /* 0xd2511f53ecec7825 */ /* 0x000fe200078e00ff */
[----:B------:R-:W-:Y:S02]  /*2660*/  @!P1 IMNMX R221, R221, UR10, PT ;  /* 0x0000000adddd9c17 */ /* 0x000fe4000b800200 */
[----:B------:R-:W-:Y:S01]  /*2670*/  LOP3.LUT R225, R233, UR20, R222, 0x96, !PT ;  /* 0x00000014e9e17c12 */ /* 0x000fe2000f8e96de */
[----:B------:R-:W3:Y:S01]  /*2680*/  LDSM.16.M88.4 R108, [R160+0x1000] ;  /* 0x00100000a06c783b */ /* 0x000ee20000000200 */
[----:B------:R-:W-:Y:S01]  /*2690*/  LOP3.LUT R226, R237, UR19, R224, 0x96, !PT ;  /* 0x00000013ede27c12 */ /* 0x000fe2000f8e96e0 */
[----:B------:R-:W-:Y:S01]  /*26a0*/  IMAD.WIDE.U32 R234, R234, -0x2daee0ad, RZ ;  /* 0xd2511f53eaea7825 */ /* 0x000fe200078e00ff */
[----:B------:R-:W-:Y:S03]  /*26b0*/  LOP3.LUT R222, R231, UR20, R222, 0x96, !PT ;  /* 0x00000014e7de7c12 */ /* 0x000fe6000f8e96de */
[----:B------:R-:W-:Y:S01]  /*26c0*/  IMAD.WIDE.U32 R248, R223, -0x2daee0ad, RZ ;  /* 0xd2511f53dff87825 */ /* 0x000fe200078e00ff */
[----:B------:R-:W-:Y:S01]  /*26d0*/  LOP3.LUT R224, R235, UR19, R224, 0x96, !PT ;  /* 0x00000013ebe07c12 */ /* 0x000fe2000f8e96e0 */
[----:B------:R-:W4:Y:S01]  /*26e0*/  LDSM.16.M88.4 R112, [R166+0x6400] ;  /* 0x00640000a670783b */ /* 0x000f220000000200 */
[----:B------:R-:W-:Y:S01]  /*26f0*/  @!P1 IADD3 R235, R204, 0x48, RZ ;  /* 0x00000048cceb9810 */ /* 0x000fe20007ffe0ff */
[----:B------:R-:W-:Y:S03]  /*2700*/  IMAD.WIDE.U32 R240, R240, -0x2daee0ad, RZ ;  /* 0xd2511f53f0f07825 */ /* 0x000fe600078e00ff */
[----:B------:R-:W-:Y:S01]  /*2710*/  @!P1 IMNMX R235, R235, UR10, PT ;  /* 0x0000000aebeb9c17 */ /* 0x000fe2000b800200 */
[----:B------:R-:W-:Y:S01]  /*2720*/  IMAD.WIDE.U32 R238, R238, -0x2daee0ad, RZ ;  /* 0xd2511f53eeee7825 */ /* 0x000fe200078e00ff */
[--C-:B------:R-:W-:Y:S01]  /*2730*/  LOP3.LUT R233, R241, UR19, R208.reuse, 0x96, !PT ;  /* 0x00000013f1e97c12 */ /* 0x100fe2000f8e96d0 */
[----:B------:R-:W2:Y:S02]  /*2740*/  LDSM.16.M88.4 R116, [R166+0x6800] ;  /* 0x00680000a674783b */ /* 0x000ea40000000200 */
[----:B------:R-:W-:Y:S01]  /*2750*/  IMAD.WIDE.U32 R250, R222, -0x2daee0ad, RZ ;  /* 0xd2511f53defa7825 */ /* 0x000fe200078e00ff */
[----:B------:R-:W-:Y:S03]  /*2760*/  LOP3.LUT R231, R239, UR19, R208, 0x96, !PT ;  /* 0x00000013efe77c12 */ /* 0x000fe6000f8e96d0 */
[----:B------:R-:W-:Y:S01]  /*2770*/  IMAD.WIDE.U32 R246, R225, -0x2daee0ad, RZ ;  /* 0xd2511f53e1f67825 */ /* 0x000fe200078e00ff */
[----:B------:R-:W-:Y:S01]  /*2780*/  LOP3.LUT R225, R249, UR17, R240, 0x96, !PT ;  /* 0x00000011f9e17c12 */ /* 0x000fe2000f8e96f0 */
[----:B------:R-:W2:Y:S03]  /*2790*/  LDSM.16.M88.4 R120, [R166+0x6c00] ;  /* 0x006c0000a678783b */ /* 0x000ea60000000200 */
[----:B------:R-:W-:Y:S01]  /*27a0*/  LOP3.LUT R234, R247, UR17, R234, 0x96, !PT ;  /* 0x00000011f7ea7c12 */ /* 0x000fe2000f8e96ea */
[-C--:B-1----:R-:W-:Y:S04]  /*27b0*/  HMMA.16816.F32.BF16 R4, R100, R104.reuse, RZ ;  /* 0x000000686404723c */ /* 0x082fe800000418ff */
[----:B------:R-:W1:Y:S04]  /*27c0*/  @!P1 S2R R193, SR_TID.X ;  /* 0x0000000000c19919 */ /* 0x000e680000002100 */
[C---:B---3--:R-:W-:Y:S08]  /*27d0*/  HMMA.16816.F32.BF16 R8, R108.reuse, R104, RZ ;  /* 0x000000686c08723c */ /* 0x048ff000000418ff */
[-C--:B------:R-:W-:Y:S08]  /*27e0*/  HMMA.16816.F32.BF16 R12, R108, R106.reuse, RZ ;  /* 0x0000006a6c0c723c */ /* 0x080ff000000418ff */
[C---:B------:R-:W-:Y:S01]  /*27f0*/  HMMA.16816.F32.BF16 R16, R100.reuse, R106, RZ ;  /* 0x0000006a6410723c */ /* 0x040fe200000418ff */
[----:B------:R-:W-:Y:S03]  /*2800*/  LDSM.16.M88.4 R104, [R170] ;  /* 0x00000000aa68783b */ /* 0x000fe60000000200 */
[----:B-1----:R-:W-:Y:S04]  /*2810*/  @!P1 IMAD.SHL.U32 R193, R193, 0x2, RZ ;  /* 0x00000002c1c19824 */ /* 0x002fe800078e00ff */
[-C--:B----4-:R-:W-:Y:S01]  /*2820*/  HMMA.16816.F32.BF16 R20, R100, R112.reuse, RZ ;  /* 0x000000706414723c */ /* 0x090fe200000418ff */
[----:B------:R-:W-:Y:S05]  /*2830*/  @!P1 LOP3.LUT R193, R193, 0x6, RZ, 0xc0, !PT ;  /* 0x00000006c1c19812 */ /* 0x000fea00078ec0ff */
[----:B------:R-:W-:Y:S02]  /*2840*/  @!P1 IMAD R193, R172, 0x40, R193 ;  /* 0x00000040acc19824 */ /* 0x000fe400078e02c1 */
[C---:B------:R-:W-:Y:S04]  /*2850*/  HMMA.16816.F32.BF16 R24, R108.reuse, R112, RZ ;  /* 0x000000706c18723c */ /* 0x040fe800000418ff */
[----:B------:R-:W-:Y:S02]  /*2860*/  @!P1 IMAD R220, R220, 0x80, R193 ;  /* 0x00000080dcdc9824 */ /* 0x000fe400078e02c1 */
[----:B------:R-:W-:Y:S02]  /*2870*/  FMUL.FTZ R193, R191, 1.4426950216293334961 ;  /* 0x3fb8aa3bbfc17820 */ /* 0x000fe40000410000 */
[-C--:B------:R-:W-:Y:S01]  /*2880*/  HMMA.16816.F32.BF16 R28, R108, R114.reuse, RZ ;  /* 0x000000726c1c723c */ /* 0x080fe200000418ff */
[C---:B------:R-:W-:Y:S02]  /*2890*/  @!P1 ISETP.GE.AND P3, PT, R220.reuse, R229, PT ;  /* 0x000000e5dc00920c */ /* 0x040fe40003f66270 */
[C---:B------:R-:W-:Y:S02]  /*28a0*/  @!P1 ISETP.GE.AND P4, PT, R220.reuse, R235, PT ;  /* 0x000000ebdc00920c */ /* 0x040fe40003f86270 */
[C---:B------:R-:W-:Y:S02]  /*28b0*/  @!P1 IADD3 R206, R220.reuse, 0x1, RZ ;  /* 0x00000001dcce9810 */ /* 0x040fe40007ffe0ff */
[C---:B------:R-:W-:Y:S01]  /*28c0*/  @!P1 IADD3 R208, R220.reuse, 0x9, RZ ;  /* 0x00000009dcd09810 */ /* 0x040fe20007ffe0ff */
[C---:B------:R-:W-:Y:S01]  /*28d0*/  HMMA.16816.F32.BF16 R32, R100.reuse, R114, RZ ;  /* 0x000000726420723c */ /* 0x040fe200000418ff */
[C---:B------:R-:W-:Y:S01]  /*28e0*/  @!P1 IADD3 R212, R220.reuse, 0x10, RZ ;  /* 0x00000010dcd49810 */ /* 0x040fe20007ffe0ff */
[----:B------:R-:W1:Y:S02]  /*28f0*/  LDSM.16.M88.4 R112, [R159+0x6000] ;  /* 0x006000009f70783b */ /* 0x000e640000000200 */
[C---:B------:R-:W-:Y:S02]  /*2900*/  @!P1 IADD3 R218, R220.reuse, 0x20, RZ ;  /* 0x00000020dcda9810 */ /* 0x040fe40007ffe0ff */
[C---:B------:R-:W-:Y:S02]  /*2910*/  @!P1 IADD3 R216, R220.reuse, 0x21, RZ ;  /* 0x00000021dcd89810 */ /* 0x040fe40007ffe0ff */
[C---:B------:R-:W-:Y:S01]  /*2920*/  @!P1 IADD3 R242, R220.reuse, 0x30, RZ ;  /* 0x00000030dcf29810 */ /* 0x040fe20007ffe0ff */
[-C--:B--2---:R-:W-:Y:S03]  /*2930*/  HMMA.16816.F32.BF16 R36, R100, R116.reuse, RZ ;  /* 0x000000746424723c */ /* 0x084fe600000418ff */
[----:B------:R-:W-:Y:S05]  /*2940*/  @!P1 IADD3 R244, R220, 0x39, RZ ;  /* 0x00000039dcf49810 */ /* 0x000fea0007ffe0ff */
[C---:B------:R-:W-:Y:S08]  /*2950*/  HMMA.16816.F32.BF16 R40, R108.reuse, R116, RZ ;  /* 0x000000746c28723c */ /* 0x040ff000000418ff */
[-C--:B------:R-:W-:Y:S08]  /*2960*/  HMMA.16816.F32.BF16 R44, R108, R118.reuse, RZ ;  /* 0x000000766c2c723c */ /* 0x080ff000000418ff */
[C---:B------:R-:W-:Y:S08]  /*2970*/  HMMA.16816.F32.BF16 R48, R100.reuse, R118, RZ ;  /* 0x000000766430723c */ /* 0x040ff000000418ff */
[-C--:B------:R-:W-:Y:S08]  /*2980*/  HMMA.16816.F32.BF16 R52, R100, R120.reuse, RZ ;  /* 0x000000786434723c */ /* 0x080ff000000418ff */
[C---:B------:R-:W-:Y:S08]  /*2990*/  HMMA.16816.F32.BF16 R56, R108.reuse, R120, RZ ;  /* 0x000000786c38723c */ /* 0x040ff000000418ff */
[-C--:B------:R-:W-:Y:S01]  /*29a0*/  HMMA.16816.F32.BF16 R60, R108, R122.reuse, RZ ;  /* 0x0000007a6c3c723c */ /* 0x080fe200000418ff */
[----:B------:R-:W-:Y:S07]  /*29b0*/  LDSM.16.M88.4 R108, [R159+0x6400] ;  /* 0x006400009f6c783b */ /* 0x000fee0000000200 */
[----:B------:R-:W-:Y:S01]  /*29c0*/  HMMA.16816.F32.BF16 R64, R100, R122, RZ ;  /* 0x0000007a6440723c */ /* 0x000fe200000418ff */
[----:B------:R-:W2:Y:S06]  /*29d0*/  LDSM.16.M88.4 R100, [R170+0x1000] ;  /* 0x00100000aa64783b */ /* 0x000eac0000000200 */
[----:B------:R-:W-:Y:S01]  /*29e0*/  FSEL R122, R193, RZ, P2 ;  /* 0x000000ffc17a7208 */ /* 0x000fe20001000000 */
[-C--:B-1----:R-:W-:Y:S01]  /*29f0*/  HMMA.16816.F32.BF16 R4, R104, R112.reuse, R4 ;  /* 0x000000706804723c */ /* 0x082fe20000041804 */
[----:B------:R-:W-:Y:S11]  /*2a00*/  @!P1 ISETP.GE.AND P2, PT, R206, R229, PT ;  /* 0x000000e5ce00920c */ /* 0x000ff60003f46270 */
[----:B------:R-:W-:Y:S11]  /*2a10*/  @!UPT UIADD3 URZ, URZ, URZ, URZ ;  /* 0x0000003f3f3ff290 */ /* 0x000ff6000fffe03f */
[----:B------:R-:W-:Y:S01]  /*2a20*/  @!UPT UIADD3 URZ, URZ, URZ, URZ ;  /* 0x0000003f3f3ff290 */ /* 0x000fe2000fffe03f */
[----:B------:R-:W-:Y:S02]  /*2a30*/  @!P1 FSEL R4, R4, -INF , !P3 ;  /* 0xff80000004049808 */ /* 0x000fe40005800000 */
[----:B------:R-:W-:Y:S02]  /*2a40*/  @!P1 FSEL R5, R5, -INF , !P2 ;  /* 0xff80000005059808 */ /* 0x000fe40005000000 */
[-C--:B------:R-:W-:Y:S01]  /*2a50*/  @!P1 ISETP.GE.AND P2, PT, R220, R228.reuse, PT ;  /* 0x000000e4dc00920c */ /* 0x080fe20003f46270 */
[--C-:B------:R-:W-:Y:S01]  /*2a60*/  FFMA.FTZ R193, R4, c[0x0][0x23c], -R122.reuse ;  /* 0x00008f0004c17a23 */ /* 0x100fe2000001087a */
[----:B------:R-:W-:Y:S01]  /*2a70*/  FSEL R4, R202, RZ, P0 ;  /* 0x000000ffca047208 */ /* 0x000fe20000000000 */
[----:B------:R-:W-:Y:S01]  /*2a80*/  FFMA.FTZ R202, R5, c[0x0][0x23c], -R122 ;  /* 0x00008f0005ca7a23 */ /* 0x000fe2000001087a */
[-C--:B------:R-:W-:Y:S01]  /*2a90*/  @!P1 ISETP.GE.AND P0, PT, R206, R228.reuse, PT ;  /* 0x000000e4ce00920c */ /* 0x080fe20003f06270 */
[C---:B--2---:R-:W-:Y:S01]  /*2aa0*/  HMMA.16816.F32.BF16 R8, R100.reuse, R112, R8 ;  /* 0x000000706408723c */ /* 0x044fe20000041808 */
[----:B------:R-:W-:Y:S01]  /*2ab0*/  @!P1 FSEL R6, R6, -INF , !P2 ;  /* 0xff80000006069808 */ /* 0x000fe20005000000 */
[----:B------:R-:W-:Y:S01]  /*2ac0*/  MUFU.EX2 R193, R193 ;  /* 0x000000c100c17308 */ /* 0x000fe20000000800 */
[----:B------:R-:W-:Y:S02]  /*2ad0*/  @!P1 FSEL R7, R7, -INF , !P0 ;  /* 0xff80000007079808 */ /* 0x000fe40004000000 */
[----:B------:R-:W-:Y:S01]  /*2ae0*/  FSETP.NEU.FTZ.AND P0, PT, R189, -INF , PT ;  /* 0xff800000bd00780b */ /* 0x000fe20003f1d000 */
[--C-:B------:R-:W-:Y:S01]  /*2af0*/  FFMA.FTZ R203, R6, c[0x0][0x23c], -R4.reuse ;  /* 0x00008f0006cb7a23 */ /* 0x100fe20000010804 */
[-C--:B------:R-:W-:Y:S01]  /*2b00*/  @!P1 ISETP.GE.AND P2, PT, R220, R221.reuse, PT ;  /* 0x000000dddc00920c */ /* 0x080fe20003f46270 */
[-C--:B------:R-:W-:Y:S01]  /*2b10*/  HMMA.16816.F32.BF16 R12, R100, R114.reuse, R12 ;  /* 0x00000072640c723c */ /* 0x080fe2000004180c */
[----:B------:R-:W-:Y:S02]  /*2b20*/  FSEL R5, R205, RZ, P0 ;  /* 0x000000ffcd057208 */ /* 0x000fe40000000000 */
[----:B------:R-:W-:Y:S01]  /*2b30*/  FSETP.NEU.FTZ.AND P3, PT, R188, -INF , PT ;  /* 0xff800000bc00780b */ /* 0x000fe20003f7d000 */
[----:B------:R-:W-:Y:S01]  /*2b40*/  FFMA.FTZ R207, R7, c[0x0][0x23c], -R4 ;  /* 0x00008f0007cf7a23 */ /* 0x000fe20000010804 */
[----:B------:R-:W-:Y:S01]  /*2b50*/  @!P1 ISETP.GE.AND P0, PT, R206, R221, PT ;  /* 0x000000ddce00920c */ /* 0x000fe20003f06270 */
[----:B------:R-:W-:Y:S01]  /*2b60*/  FMUL.FTZ R205, R188, 1.4426950216293334961 ;  /* 0x3fb8aa3bbccd7820 */ /* 0x000fe20000410000 */
[----:B------:R-:W-:Y:S01]  /*2b70*/  MUFU.EX2 R202, R202 ;  /* 0x000000ca00ca7308 */ /* 0x000fe20000000800 */
[C---:B------:R-:W-:Y:S01]  /*2b80*/  HMMA.16816.F32.BF16 R16, R104.reuse, R114, R16 ;  /* 0x000000726810723c */ /* 0x040fe20000041810 */
[----:B------:R-:W1:Y:S03]  /*2b90*/  LDSM.16.M88.4 R112, [R159+0x6800] ;  /* 0x006800009f70783b */ /* 0x000e660000000200 */
[----:B------:R-:W-:Y:S04]  /*2ba0*/  FSEL R6, R205, RZ, P3 ;  /* 0x000000ffcd067208 */ /* 0x000fe80001800000 */
[----:B------:R-:W-:Y:S01]  /*2bb0*/  @!P1 FSEL R8, R8, -INF , !P2 ;  /* 0xff80000008089808 */ /* 0x000fe20005000000 */
[-C--:B------:R-:W-:Y:S01]  /*2bc0*/  HMMA.16816.F32.BF16 R20, R104, R108.reuse, R20 ;  /* 0x0000006c6814723c */ /* 0x080fe20000041814 */
[----:B------:R-:W-:Y:S01]  /*2bd0*/  @!P1 ISETP.GE.AND P2, PT, R206, R235, PT ;  /* 0x000000ebce00920c */ /* 0x000fe20003f46270 */
[----:B------:R2:W-:Y:S01]  /*2be0*/  MUFU.EX2 R204, R207 ;  /* 0x000000cf00cc7308 */ /* 0x0005e20000000800 */
[----:B------:R-:W-:Y:S01]  /*2bf0*/  @!P1 IADD3 R206, R220, 0x8, RZ ;  /* 0x00000008dcce9810 */ /* 0x000fe20007ffe0ff */
[--C-:B------:R-:W-:Y:S01]  /*2c00*/  FFMA.FTZ R210, R8, c[0x0][0x23c], -R5.reuse ;  /* 0x00008f0008d27a23 */ /* 0x100fe20000010805 */
[----:B------:R-:W-:Y:S02]  /*2c10*/  @!P1 FSEL R9, R9, -INF , !P0 ;  /* 0xff80000009099808 */ /* 0x000fe40004000000 */
[C---:B------:R-:W-:Y:S01]  /*2c20*/  @!P1 ISETP.GE.AND P0, PT, R206.reuse, R221, PT ;  /* 0x000000ddce00920c */ /* 0x040fe20003f06270 */
[C---:B------:R-:W-:Y:S01]  /*2c30*/  HMMA.16816.F32.BF16 R24, R100.reuse, R108, R24 ;  /* 0x0000006c6418723c */ /* 0x040fe20000041818 */
[C---:B------:R-:W-:Y:S02]  /*2c40*/  @!P1 ISETP.GE.AND P5, PT, R206.reuse, R235, PT ;  /* 0x000000ebce00920c */ /* 0x040fe40003fa6270 */
[----:B------:R-:W-:Y:S01]  /*2c50*/  @!P1 ISETP.GE.AND P6, PT, R206, R229, PT ;  /* 0x000000e5ce00920c */ /* 0x000fe20003fc6270 */
[----:B------:R3:W-:Y:S01]  /*2c60*/  MUFU.EX2 R205, R210 ;  /* 0x000000d200cd7308 */ /* 0x0007e20000000800 */
[----:B------:R-:W-:Y:S01]  /*2c70*/  @!P1 FSEL R12, R12, -INF , !P0 ;  /* 0xff8000000c0c9808 */ /* 0x000fe20004000000 */
[--C-:B------:R-:W-:Y:S01]  /*2c80*/  FFMA.FTZ R209, R9, c[0x0][0x23c], -R5.reuse ;  /* 0x00008f0009d17a23 */ /* 0x100fe20000010805 */
[----:B------:R-:W-:Y:S01]  /*2c90*/  @!P1 FSEL R10, R10, -INF , !P4 ;  /* 0xff8000000a0a9808 */ /* 0x000fe20006000000 */
[-C--:B------:R-:W-:Y:S01]  /*2ca0*/  HMMA.16816.F32.BF16 R28, R100, R110.reuse, R28 ;  /* 0x0000006e641c723c */ /* 0x080fe2000004181c */
[C---:B------:R-:W-:Y:S02]  /*2cb0*/  @!P1 ISETP.GE.AND P4, PT, R208.reuse, R221, PT ;  /* 0x000000ddd000920c */ /* 0x040fe40003f86270 */
[C---:B------:R-:W-:Y:S02]  /*2cc0*/  @!P1 ISETP.GE.AND P0, PT, R208.reuse, R229, PT ;  /* 0x000000e5d000920c */ /* 0x040fe40003f06270 */
[----:B------:R-:W-:Y:S01]  /*2cd0*/  @!P1 FSEL R11, R11, -INF , !P2 ;  /* 0xff8000000b0b9808 */ /* 0x000fe20005000000 */
[----:B------:R-:W-:Y:S01]  /*2ce0*/  MUFU.EX2 R203, R203 ;  /* 0x000000cb00cb7308 */ /* 0x000fe20000000800 */
[C---:B------:R-:W-:Y:S01]  /*2cf0*/  @!P1 ISETP.GE.AND P2, PT, R208.reuse, R235, PT ;  /* 0x000000ebd000920c */ /* 0x040fe20003f46270 */
[C---:B------:R-:W-:Y:S01]  /*2d00*/  HMMA.16816.F32.BF16 R32, R104.reuse, R110, R32 ;  /* 0x0000006e6820723c */ /* 0x040fe20000041820 */
[----:B------:R-:W-:Y:S01]  /*2d10*/  @!P1 FSEL R13, R13, -INF , !P4 ;  /* 0xff8000000d0d9808 */ /* 0x000fe20006000000 */
[----:B------:R-:W4:Y:S01]  /*2d20*/  LDSM.16.M88.4 R108, [R159+0x6c00] ;  /* 0x006c00009f6c783b */ /* 0x000f220000000200 */
[-C--:B------:R-:W-:Y:S01]  /*2d30*/  @!P1 ISETP.GE.AND P4, PT, R208, R228.reuse, PT ;  /* 0x000000e4d000920c */ /* 0x080fe20003f86270 */
[--C-:B--2---:R-:W-:Y:S01]  /*2d40*/  FFMA.FTZ R207, R10, c[0x0][0x23c], -R6.reuse ;  /* 0x00008f000acf7a23 */ /* 0x104fe20000010806 */
[----:B------:R-:W-:Y:S01]  /*2d50*/  @!P1 FSEL R14, R14, -INF , !P5 ;  /* 0xff8000000e0e9808 */ /* 0x000fe20006800000 */
[--C-:B------:R-:W-:Y:S01]  /*2d60*/  FFMA.FTZ R208, R11, c[0x0][0x23c], -R6.reuse ;  /* 0x00008f000bd07a23 */ /* 0x100fe20000010806 */
[----:B------:R-:W-:Y:S01]  /*2d70*/  @!P1 ISETP.GE.AND P5, PT, R212, R229, PT ;  /* 0x000000e5d400920c */ /* 0x000fe20003fa6270 */
[-C--:B-1----:R-:W-:Y:S01]  /*2d80*/  HMMA.16816.F32.BF16 R36, R104, R112.reuse, R36 ;  /* 0x000000706824723c */ /* 0x082fe20000041824 */
[-C--:B------:R-:W-:Y:S01]  /*2d90*/  @!P1 ISETP.GE.AND P3, PT, R206, R228.reuse, PT ;  /* 0x000000e4ce00920c */ /* 0x080fe20003f66270 */
[----:B------:R-:W-:Y:S02]  /*2da0*/  MUFU.EX2 R207, R207 ;  /* 0x000000cf00cf7308 */ /* 0x000fe40000000800 */
[----:B---3--:R-:W-:Y:S01]  /*2db0*/  @!P1 IADD3 R210, R220, 0x11, RZ ;  /* 0x00000011dcd29810 */ /* 0x008fe20007ffe0ff */
[--C-:B------:R-:W-:Y:S01]  /*2dc0*/  FFMA.FTZ R211, R14, c[0x0][0x23c], -R6.reuse ;  /* 0x00008f000ed37a23 */ /* 0x100fe20000010806 */
[----:B------:R-:W-:Y:S01]  /*2dd0*/  @!P1 FSEL R15, R15, -INF , !P2 ;  /* 0xff8000000f0f9808 */ /* 0x000fe20005000000 */
[----:B------:R-:W-:Y:S01]  /*2de0*/  IMAD.WIDE.U32 R10, R225, -0x326172a9, RZ ;  /* 0xcd9e8d57e10a7825 */ /* 0x000fe200078e00ff */
[-C--:B------:R-:W-:Y:S01]  /*2df0*/  @!P1 ISETP.GE.AND P2, PT, R212, R228.reuse, PT ;  /* 0x000000e4d400920c */ /* 0x080fe20003f46270 */
[C---:B------:R-:W-:Y:S03]  /*2e00*/  HMMA.16816.F32.BF16 R40, R100.reuse, R112, R40 ;  /* 0x000000706428723c */ /* 0x040fe60000041828 */
[----:B------:R-:W-:Y:S01]  /*2e10*/  @!P1 FSEL R16, R16, -INF , !P6 ;  /* 0xff80000010109808 */ /* 0x000fe20007000000 */
[----:B------:R-:W-:Y:S01]  /*2e20*/  FFMA.FTZ R214, R15, c[0x0][0x23c], -R6 ;  /* 0x00008f000fd67a23 */ /* 0x000fe20000010806 */
[----:B------:R-:W-:Y:S01]  /*2e30*/  @!P1 ISETP.GE.AND P6, PT, R212, R221, PT ;  /* 0x000000ddd400920c */ /* 0x000fe20003fc6270 */
[----:B------:R1:W-:Y:S01]  /*2e40*/  MUFU.EX2 R206, R209 ;  /* 0x000000d100ce7308 */ /* 0x0003e20000000800 */
[----:B------:R-:W-:Y:S01]  /*2e50*/  @!P1 FSEL R17, R17, -INF , !P0 ;  /* 0xff80000011119808 */ /* 0x000fe20004000000 */
[-C--:B------:R-:W-:Y:S01]  /*2e60*/  HMMA.16816.F32.BF16 R44, R100, R114.reuse, R44 ;  /* 0x00000072642c723c */ /* 0x080fe2000004182c */
[----:B------:R-:W-:Y:S02]  /*2e70*/  @!P1 FSEL R24, R24, -INF , !P6 ;  /* 0xff80000018189808 */ /* 0x000fe40007000000 */
[----:B------:R-:W-:Y:S01]  /*2e80*/  @!P1 ISETP.GE.AND P0, PT, R212, R235, PT ;  /* 0x000000ebd400920c */ /* 0x000fe20003f06270 */
[----:B------:R-:W-:Y:S01]  /*2e90*/  FFMA.FTZ R213, R16, c[0x0][0x23c], -R122 ;  /* 0x00008f0010d57a23 */ /* 0x000fe2000001087a */
[----:B------:R-:W-:Y:S01]  /*2ea0*/  @!P1 FSEL R19, R19, -INF , !P4 ;  /* 0xff80000013139808 */ /* 0x000fe20006000000 */
[----:B------:R-:W-:Y:S01]  /*2eb0*/  IMAD.WIDE.U32 R14, R231, -0x326172a9, RZ ;  /* 0xcd9e8d57e70e7825 */ /* 0x000fe200078e00ff */
[-C--:B------:R-:W-:Y:S01]  /*2ec0*/  @!P1 ISETP.GE.AND P4, PT, R210, R228.reuse, PT ;  /* 0x000000e4d200920c */ /* 0x080fe20003f86270 */
[C---:B------:R-:W-:Y:S01]  /*2ed0*/  HMMA.16816.F32.BF16 R48, R104.reuse, R114, R48 ;  /* 0x000000726830723c */ /* 0x040fe20000041830 */
[----:B------:R-:W-:Y:S01]  /*2ee0*/  @!P1 FSEL R20, R20, -INF , !P5 ;  /* 0xff80000014149808 */ /* 0x000fe20006800000 */
[----:B------:R-:W-:Y:S01]  /*2ef0*/  MUFU.EX2 R211, R211 ;  /* 0x000000d300d37308 */ /* 0x000fe20000000800 */
[----:B------:R-:W-:Y:S01]  /*2f00*/  @!P1 ISETP.GE.AND P5, PT, R210, R221, PT ;  /* 0x000000ddd200920c */ /* 0x000fe20003fa6270 */
[----:B------:R-:W-:Y:S01]  /*2f10*/  FFMA.FTZ R215, R19, c[0x0][0x23c], -R4 ;  /* 0x00008f0013d77a23 */ /* 0x000fe20000010804 */
[----:B------:R-:W-:Y:S01]  /*2f20*/  @!P1 IADD3 R212, R220, 0x18, RZ ;  /* 0x00000018dcd49810 */ /* 0x000fe20007ffe0ff */
[----:B------:R-:W-:Y:S01]  /*2f30*/  FFMA.FTZ R217, R20, c[0x0][0x23c], -R122 ;  /* 0x00008f0014d97a23 */ /* 0x000fe2000001087a */
[----:B------:R-:W-:Y:S02]  /*2f40*/  @!P1 FSEL R25, R25, -INF , !P5 ;  /* 0xff80000019199808 */ /* 0x000fe40006800000 */
[----:B------:R-:W-:Y:S01]  /*2f50*/  @!P1 FSEL R18, R18, -INF , !P3 ;  /* 0xff80000012129808 */ /* 0x000fe20005800000 */
[-C--:B----4-:R-:W-:Y:S01]  /*2f60*/  HMMA.16816.F32.BF16 R52, R104, R108.reuse, R52 ;  /* 0x0000006c6834723c */ /* 0x090fe20000041834 */
[----:B------:R-:W-:Y:S01]  /*2f70*/  @!P1 ISETP.GE.AND P3, PT, R210, R229, PT ;  /* 0x000000e5d200920c */ /* 0x000fe20003f66270 */
[----:B------:R-:W-:Y:S01]  /*2f80*/  MUFU.EX2 R213, R213 ;  /* 0x000000d500d57308 */ /* 0x000fe20000000800 */
[----:B------:R-:W-:Y:S01]  /*2f90*/  @!P1 FSEL R22, R22, -INF , !P2 ;  /* 0xff80000016169808 */ /* 0x000fe20005000000 */
[--C-:B-1----:R-:W-:Y:S01]  /*2fa0*/  FFMA.FTZ R209, R12, c[0x0][0x23c], -R5.reuse ;  /* 0x00008f000cd17a23 */ /* 0x102fe20000010805 */
[C---:B------:R-:W-:Y:S02]  /*2fb0*/  @!P1 ISETP.GE.AND P2, PT, R212.reuse, R221, PT ;  /* 0x000000ddd400920c */ /* 0x040fe40003f46270 */
[----:B------:R-:W-:Y:S01]  /*2fc0*/  @!P1 FSEL R23, R23, -INF , !P4 ;  /* 0xff80000017179808 */ /* 0x000fe20006000000 */
[C---:B------:R-:W-:Y:S01]  /*2fd0*/  HMMA.16816.F32.BF16 R56, R100.reuse, R108, R56 ;  /* 0x0000006c6438723c */ /* 0x040fe20000041838 */
[C---:B------:R-:W-:Y:S02]  /*2fe0*/  @!P1 ISETP.GE.AND P4, PT, R212.reuse, R235, PT ;  /* 0x000000ebd400920c */ /* 0x040fe40003f86270 */
[-C--:B------:R-:W-:Y:S01]  /*2ff0*/  @!P1 ISETP.GE.AND P6, PT, R212, R229.reuse, PT ;  /* 0x000000e5d400920c */ /* 0x080fe20003fc6270 */
[--C-:B------:R-:W-:Y:S01]  /*3000*/  FFMA.FTZ R237, R23, c[0x0][0x23c], -R4.reuse ;  /* 0x00008f0017ed7a23 */ /* 0x100fe20000010804 */
[----:B------:R-:W-:Y:S01]  /*3010*/  @!P1 FSEL R28, R28, -INF , !P2 ;  /* 0xff8000001c1c9808 */ /* 0x000fe20005000000 */
[----:B------:R-:W-:Y:S01]  /*3020*/  FFMA.FTZ R219, R22, c[0x0][0x23c], -R4 ;  /* 0x00008f0016db7a23 */ /* 0x000fe20000010804 */
[-C--:B------:R-:W-:Y:S01]  /*3030*/  @!P1 ISETP.GE.AND P5, PT, R212, R228.reuse, PT ;  /* 0x000000e4d400920c */ /* 0x080fe20003fa6270 */
[-C--:B------:R-:W-:Y:S01]  /*3040*/  HMMA.16816.F32.BF16 R60, R100, R110.reuse, R60 ;  /* 0x0000006e643c723c */ /* 0x080fe2000004183c */
[----:B------:R-:W-:Y:S01]  /*3050*/  @!P1 FSEL R30, R30, -INF , !P4 ;  /* 0xff8000001e1e9808 */ /* 0x000fe20006000000 */
[----:B------:R-:W-:Y:S01]  /*3060*/  MUFU.EX2 R209, R209 ;  /* 0x000000d100d17308 */ /* 0x000fe20000000800 */
[----:B------:R-:W-:Y:S01]  /*3070*/  @!P1 ISETP.GE.AND P4, PT, R218, R229, PT ;  /* 0x000000e5da00920c */ /* 0x000fe20003f86270 */
[--C-:B------:R-:W-:Y:S01]  /*3080*/  FFMA.FTZ R225, R28, c[0x0][0x23c], -R5.reuse ;  /* 0x00008f001ce17a23 */ /* 0x100fe20000010805 */
[----:B------:R-:W-:Y:S01]  /*3090*/  @!P1 IADD3 R212, R220, 0x19, RZ ;  /* 0x00000019dcd49810 */ /* 0x000fe20007ffe0ff */
[----:B------:R-:W-:Y:S01]  /*30a0*/  IMAD.WIDE.U32 R22, R233, -0x326172a9, RZ ;  /* 0xcd9e8d57e9167825 */ /* 0x000fe200078e00ff */
[----:B------:R-:W-:Y:S01]  /*30b0*/  @!P1 FSEL R21, R21, -INF , !P3 ;  /* 0xff80000015159808 */ /* 0x000fe20005800000 */
[----:B------:R-:W-:Y:S01]  /*30c0*/  HMMA.16816.F32.BF16 R64, R104, R110, R64 ;  /* 0x0000006e6840723c */ /* 0x000fe20000041840 */
[----:B------:R-:W-:Y:S02]  /*30d0*/  @!P1 ISETP.GE.AND P3, PT, R210, R235, PT ;  /* 0x000000ebd200920c */ /* 0x000fe40003f66270 */
[----:B------:R-:W-:Y:S01]  /*30e0*/  @!P1 ISETP.GE.AND P2, PT, R212, R229, PT ;  /* 0x000000e5d400920c */ /* 0x000fe20003f46270 */
[--C-:B------:R-:W-:Y:S01]  /*30f0*/  FFMA.FTZ R210, R13, c[0x0][0x23c], -R5.reuse ;  /* 0x00008f000dd27a23 */ /* 0x100fe20000010805 */
[----:B------:R-:W-:Y:S01]  /*3100*/  @!P1 FSEL R26, R26, -INF , !P0 ;  /* 0xff8000001a1a9808 */ /* 0x000fe20004000000 */
[----:B------:R-:W-:Y:S01]  /*3110*/  MUFU.EX2 R208, R208 ;  /* 0x000000d000d07308 */ /* 0x000fe20000000800 */
[C---:B------:R-:W-:Y:S01]  /*3120*/  @!P1 ISETP.GE.AND P0, PT, R212.reuse, R221, PT ;  /* 0x000000ddd400920c */ /* 0x040fe20003f06270 */
[----:B------:R-:W-:Y:S01]  /*3130*/  IMAD.U32 R110, RZ, RZ, UR24 ;  /* 0x00000018ff6e7e24 */ /* 0x000fe2000f8e00ff */
[----:B------:R-:W-:Y:S02]  /*3140*/  @!P1 FSEL R27, R27, -INF , !P3 ;  /* 0xff8000001b1b9808 */ /* 0x000fe40005800000 */
[----:B------:R-:W-:Y:S01]  /*3150*/  @!P1 ISETP.GE.AND P3, PT, R212, R235, PT ;  /* 0x000000ebd400920c */ /* 0x000fe20003f66270 */
[----:B------:R-:W-:Y:S01]  /*3160*/  FFMA.FTZ R223, R26, c[0x0][0x23c], -R6 ;  /* 0x00008f001adf7a23 */ /* 0x000fe20000010806 */
[----:B------:R-:W-:Y:S01]  /*3170*/  @!P1 FSEL R32, R32, -INF , !P6 ;  /* 0xff80000020209808 */ /* 0x000fe20007000000 */
[----:B------:R-:W-:Y:S01]  /*3180*/  IMAD.U32 R111, RZ, RZ, UR23 ;  /* 0x00000017ff6f7e24 */ /* 0x000fe2000f8e00ff */
[----:B------:R-:W-:Y:S01]  /*3190*/  @!P1 FSEL R29, R29, -INF , !P0 ;  /* 0xff8000001d1d9808 */ /* 0x000fe20004000000 */
[----:B------:R-:W1:Y:S01]  /*31a0*/  MUFU.EX2 R215, R215 ;  /* 0x000000d700d77308 */ /* 0x000e620000000800 */
[-C--:B------:R-:W-:Y:S02]  /*31b0*/  @!P1 ISETP.GE.AND P0, PT, R212, R228.reuse, PT ;  /* 0x000000e4d400920c */ /* 0x080fe40003f06270 */
[----:B------:R-:W-:Y:S02]  /*31c0*/  @!P1 FSEL R31, R31, -INF , !P3 ;  /* 0xff8000001f1f9808 */ /* 0x000fe40005800000 */
[CC--:B------:R-:W-:Y:S02]  /*31d0*/  @!P1 ISETP.GE.AND P3, PT, R218.reuse, R228.reuse, PT ;  /* 0x000000e4da00920c */ /* 0x0c0fe40003f66270 */
[C---:B------:R-:W-:Y:S02]  /*31e0*/  @!P1 ISETP.GE.AND P6, PT, R218.reuse, R221, PT ;  /* 0x000000ddda00920c */ /* 0x040fe40003fc6270 */
[----:B------:R-:W-:Y:S01]  /*31f0*/  @!P1 FSEL R33, R33, -INF , !P2 ;  /* 0xff80000021219808 */ /* 0x000fe20005000000 */
[----:B------:R2:W-:Y:S01]  /*3200*/  MUFU.EX2 R212, R214 ;  /* 0x000000d600d47308 */ /* 0x0005e20000000800 */
[----:B------:R-:W-:Y:S02]  /*3210*/  @!P1 ISETP.GE.AND P2, PT, R218, R235, PT ;  /* 0x000000ebda00920c */ /* 0x000fe40003f46270 */
[----:B------:R-:W-:Y:S02]  /*3220*/  @!P1 FSEL R34, R34, -INF , !P5 ;  /* 0xff80000022229808 */ /* 0x000fe40006800000 */
[C---:B------:R-:W-:Y:S02]  /*3230*/  @!P1 ISETP.GE.AND P5, PT, R216.reuse, R229, PT ;  /* 0x000000e5d800920c */ /* 0x040fe40003fa6270 */
[----:B------:R-:W-:Y:S02]  /*3240*/  @!P1 FSEL R35, R35, -INF , !P0 ;  /* 0xff80000023239808 */ /* 0x000fe40004000000 */
[-C--:B------:R-:W-:Y:S01]  /*3250*/  @!P1 ISETP.GE.AND P0, PT, R216, R228.reuse, PT ;  /* 0x000000e4d800920c */ /* 0x080fe20003f06270 */
[----:B------:R-:W-:Y:S01]  /*3260*/  MUFU.EX2 R225, R225 ;  /* 0x000000e100e17308 */ /* 0x000fe20000000800 */
[----:B------:R-:W-:Y:S01]  /*3270*/  @!P1 FSEL R36, R36, -INF , !P4 ;  /* 0xff80000024249808 */ /* 0x000fe20006000000 */
[--C-:B------:R-:W-:Y:S01]  /*3280*/  FFMA.FTZ R35, R35, c[0x0][0x23c], -R4.reuse ;  /* 0x00008f0023237a23 */ /* 0x100fe20000010804 */
[----:B------:R-:W-:Y:S02]  /*3290*/  @!P1 ISETP.GE.AND P4, PT, R216, R221, PT ;  /* 0x000000ddd800920c */ /* 0x000fe40003f86270 */
[----:B------:R-:W-:Y:S02]  /*32a0*/  @!P1 IADD3 R218, R220, 0x28, RZ ;  /* 0x00000028dcda9810 */ /* 0x000fe40007ffe0ff */
[----:B------:R-:W-:Y:S02]  /*32b0*/  @!P1 FSEL R37, R37, -INF , !P5 ;  /* 0xff80000025259808 */ /* 0x000fe40006800000 */
[----:B------:R-:W-:Y:S01]  /*32c0*/  @!P1 ISETP.GE.AND P5, PT, R216, R235, PT ;  /* 0x000000ebd800920c */ /* 0x000fe20003fa6270 */
[----:B------:R-:W-:Y:S01]  /*32d0*/  FFMA.FTZ R216, R18, c[0x0][0x23c], -R4 ;  /* 0x00008f0012d87a23 */ /* 0x000fe20000010804 */
[----:B------:R-:W-:Y:S01]  /*32e0*/  @!P1 FSEL R38, R38, -INF , !P3 ;  /* 0xff80000026269808 */ /* 0x000fe20005800000 */
[----:B------:R-:W-:Y:S01]  /*32f0*/  IMAD.WIDE.U32 R18, R224, -0x326172a9, RZ ;  /* 0xcd9e8d57e0127825 */ /* 0x000fe200078e00ff */
[C---:B------:R-:W-:Y:S01]  /*3300*/  @!P1 ISETP.GE.AND P3, PT, R218.reuse, R221, PT ;  /* 0x000000ddda00920c */ /* 0x040fe20003f66270 */
[----:B------:R-:W3:Y:S01]  /*3310*/  MUFU.EX2 R210, R210 ;  /* 0x000000d200d27308 */ /* 0x000ee20000000800 */
[----:B------:R-:W-:Y:S01]  /*3320*/  @!P1 FSEL R39, R39, -INF , !P0 ;  /* 0xff80000027279808 */ /* 0x000fe20004000000 */
[----:B------:R-:W-:Y:S01]  /*3330*/  FFMA.FTZ R224, R27, c[0x0][0x23c], -R6 ;  /* 0x00008f001be07a23 */ /* 0x000fe20000010806 */
[----:B------:R-:W-:Y:S01]  /*3340*/  @!P1 ISETP.GE.AND P0, PT, R218, R235, PT ;  /* 0x000000ebda00920c */ /* 0x000fe20003f06270 */
[----:B--2---:R-:W-:Y:S01]  /*3350*/  FFMA.FTZ R214, R17, c[0x0][0x23c], -R122 ;  /* 0x00008f0011d67a23 */ /* 0x004fe2000001087a */
[----:B------:R-:W-:Y:S01]  /*3360*/  @!P1 FSEL R40, R40, -INF , !P6 ;  /* 0xff80000028289808 */ /* 0x000fe20007000000 */
[--C-:B------:R-:W-:Y:S01]  /*3370*/  FFMA.FTZ R38, R38, c[0x0][0x23c], -R4.reuse ;  /* 0x00008f0026267a23 */ /* 0x100fe20000010804 */
[----:B------:R-:W-:Y:S01]  /*3380*/  @!P1 ISETP.GE.AND P6, PT, R218, R229, PT ;  /* 0x000000e5da00920c */ /* 0x000fe20003fc6270 */
[----:B------:R-:W-:Y:S01]  /*3390*/  FFMA.FTZ R39, R39, c[0x0][0x23c], -R4 ;  /* 0x00008f0027277a23 */ /* 0x000fe20000010804 */
[----:B------:R-:W-:Y:S01]  /*33a0*/  @!P1 FSEL R41, R41, -INF , !P4 ;  /* 0xff80000029299808 */ /* 0x000fe20006000000 */
[--C-:B------:R-:W-:Y:S01]  /*33b0*/  FFMA.FTZ R40, R40, c[0x0][0x23c], -R5.reuse ;  /* 0x00008f0028287a23 */ /* 0x100fe20000010805 */
[-C--:B------:R-:W-:Y:S01]  /*33c0*/  @!P1 ISETP.GE.AND P4, PT, R218, R228.reuse, PT ;  /* 0x000000e4da00920c */ /* 0x080fe20003f86270 */
[----:B------:R-:W2:Y:S01]  /*33d0*/  MUFU.EX2 R214, R214 ;  /* 0x000000d600d67308 */ /* 0x000ea20000000800 */
[----:B------:R-:W-:Y:S01]  /*33e0*/  @!P1 IADD3 R218, R220, 0x29, RZ ;  /* 0x00000029dcda9810 */ /* 0x000fe20007ffe0ff */
[--C-:B------:R-:W-:Y:S01]  /*33f0*/  FFMA.FTZ R41, R41, c[0x0][0x23c], -R5.reuse ;  /* 0x00008f0029297a23 */ /* 0x100fe20000010805 */
[----:B------:R-:W-:Y:S02]  /*3400*/  @!P1 FSEL R43, R43, -INF , !P5 ;  /* 0xff8000002b2b9808 */ /* 0x000fe40006800000 */
[----:B------:R-:W-:Y:S02]  /*3410*/  @!P1 ISETP.GE.AND P5, PT, R218, R235, PT ;  /* 0x000000ebda00920c */ /* 0x000fe40003fa6270 */
[----:B------:R-:W-:Y:S01]  /*3420*/  @!P1 FSEL R44, R44, -INF , !P3 ;  /* 0xff8000002c2c9808 */ /* 0x000fe20005800000 */
[--C-:B------:R-:W-:Y:S01]  /*3430*/  FFMA.FTZ R43, R43, c[0x0][0x23c], -R6.reuse ;  /* 0x00008f002b2b7a23 */ /* 0x100fe20000010806 */
[----:B------:R-:W-:Y:S01]  /*3440*/  @!P1 ISETP.GE.AND P3, PT, R218, R229, PT ;  /* 0x000000e5da00920c */ /* 0x000fe20003f66270 */
[----:B------:R-:W-:Y:S01]  /*3450*/  MUFU.EX2 R224, R224 ;  /* 0x000000e000e07308 */ /* 0x000fe20000000800 */
[----:B------:R-:W-:Y:S01]  /*3460*/  @!P1 FSEL R42, R42, -INF , !P2 ;  /* 0xff8000002a2a9808 */ /* 0x000fe20005000000 */
[--C-:B------:R-:W-:Y:S01]  /*3470*/  FFMA.FTZ R44, R44, c[0x0][0x23c], -R5.reuse ;  /* 0x00008f002c2c7a23 */ /* 0x100fe20000010805 */
[----:B------:R-:W-:Y:S02]  /*3480*/  @!P1 ISETP.GE.AND P2, PT, R218, R221, PT ;  /* 0x000000ddda00920c */ /* 0x000fe40003f46270 */
[----:B------:R-:W-:Y:S01]  /*3490*/  @!P1 FSEL R46, R46, -INF , !P0 ;  /* 0xff8000002e2e9808 */ /* 0x000fe20004000000 */
[--C-:B------:R-:W-:Y:S01]  /*34a0*/  FFMA.FTZ R42, R42, c[0x0][0x23c], -R6.reuse ;  /* 0x00008f002a2a7a23 */ /* 0x100fe20000010806 */
[----:B------:R-:W-:Y:S02]  /*34b0*/  @!P1 ISETP.GE.AND P0, PT, R242, R229, PT ;  /* 0x000000e5f200920c */ /* 0x000fe40003f06270 */
[----:B------:R-:W-:Y:S01]  /*34c0*/  @!P1 FSEL R47, R47, -INF , !P5 ;  /* 0xff8000002f2f9808 */ /* 0x000fe20006800000 */
[--C-:B------:R-:W-:Y:S01]  /*34d0*/  FFMA.FTZ R46, R46, c[0x0][0x23c], -R6.reuse ;  /* 0x00008f002e2e7a23 */ /* 0x100fe20000010806 */
[-C--:B------:R-:W-:Y:S01]  /*34e0*/  @!P1 ISETP.GE.AND P5, PT, R242, R228.reuse, PT ;  /* 0x000000e4f200920c */ /* 0x080fe20003fa6270 */
[----:B------:R-:W-:Y:S01]  /*34f0*/  MUFU.EX2 R216, R216 ;  /* 0x000000d800d87308 */ /* 0x000fe20000000800 */
[----:B------:R-:W-:Y:S01]  /*3500*/  @!P1 FSEL R48, R48, -INF , !P6 ;  /* 0xff80000030309808 */ /* 0x000fe20007000000 */
[----:B------:R-:W-:Y:S01]  /*3510*/  FFMA.FTZ R47, R47, c[0x0][0x23c], -R6 ;  /* 0x00008f002f2f7a23 */ /* 0x000fe20000010806 */
[C---:B------:R-:W-:Y:S02]  /*3520*/  @!P1 ISETP.GE.AND P6, PT, R242.reuse, R221, PT ;  /* 0x000000ddf200920c */ /* 0x040fe40003fc6270 */
[----:B------:R-:W-:Y:S02]  /*3530*/  @!P1 FSEL R49, R49, -INF , !P3 ;  /* 0xff80000031319808 */ /* 0x000fe40005800000 */
[----:B------:R-:W-:Y:S02]  /*3540*/  @!P1 ISETP.GE.AND P3, PT, R242, R235, PT ;  /* 0x000000ebf200920c */ /* 0x000fe40003f66270 */
[----:B------:R-:W-:Y:S01]  /*3550*/  @!P1 IADD3 R242, R220, 0x31, RZ ;  /* 0x00000031dcf29810 */ /* 0x000fe20007ffe0ff */
[----:B------:R-:W-:Y:S01]  /*3560*/  MUFU.EX2 R217, R217 ;  /* 0x000000d900d97308 */ /* 0x000fe20000000800 */
[----:B------:R-:W-:Y:S02]  /*3570*/  @!P1 FSEL R45, R45, -INF , !P2 ;  /* 0xff8000002d2d9808 */ /* 0x000fe40005000000 */
[-C--:B------:R-:W-:Y:S01]  /*3580*/  @!P1 ISETP.GE.AND P2, PT, R218, R228.reuse, PT ;  /* 0x000000e4da00920c */ /* 0x080fe20003f46270 */
[--C-:B------:R-:W-:Y:S01]  /*3590*/  FFMA.FTZ R218, R21, c[0x0][0x23c], -R122.reuse ;  /* 0x00008f0015da7a23 */ /* 0x100fe2000001087a */
[----:B------:R-:W-:Y:S01]  /*35a0*/  @!P1 FSEL R50, R50, -INF , !P4 ;  /* 0xff80000032329808 */ /* 0x000fe20006000000 */
[--C-:B------:R-:W-:Y:S01]  /*35b0*/  FFMA.FTZ R45, R45, c[0x0][0x23c], -R5.reuse ;  /* 0x00008f002d2d7a23 */ /* 0x100fe20000010805 */
[C---:B------:R-:W-:Y:S02]  /*35c0*/  @!P1 ISETP.GE.AND P4, PT, R242.reuse, R229, PT ;  /* 0x000000e5f200920c */ /* 0x040fe40003f86270 */
[----:B------:R-:W-:Y:S01]  /*35d0*/  @!P1 FSEL R51, R51, -INF , !P2 ;  /* 0xff80000033339808 */ /* 0x000fe20005000000 */
[----:B------:R-:W-:Y:S01]  /*35e0*/  MUFU.EX2 R218, R218 ;  /* 0x000000da00da7308 */ /* 0x000fe20000000800 */
[-C--:B------:R-:W-:Y:S02]  /*35f0*/  @!P1 ISETP.GE.AND P2, PT, R242, R228.reuse, PT ;  /* 0x000000e4f200920c */ /* 0x080fe40003f46270 */
[----:B------:R-:W-:Y:S02]  /*3600*/  @!P1 FSEL R52, R52, -INF , !P0 ;  /* 0xff80000034349808 */ /* 0x000fe40004000000 */
[C---:B------:R-:W-:Y:S02]  /*3610*/  @!P1 ISETP.GE.AND P0, PT, R242.reuse, R221, PT ;  /* 0x000000ddf200920c */ /* 0x040fe40003f06270 */
[----:B------:R-:W-:Y:S02]  /*3620*/  @!P1 FSEL R53, R53, -INF , !P4 ;  /* 0xff80000035359808 */ /* 0x000fe40006000000 */
[----:B------:R-:W-:Y:S01]  /*3630*/  @!P1 ISETP.GE.AND P4, PT, R242, R235, PT ;  /* 0x000000ebf200920c */ /* 0x000fe20003f86270 */
[----:B------:R-:W-:Y:S01]  /*3640*/  MUFU.EX2 R219, R219 ;  /* 0x000000db00db7308 */ /* 0x000fe20000000800 */
[----:B------:R-:W-:Y:S01]  /*3650*/  @!P1 IADD3 R242, R220, 0x38, RZ ;  /* 0x00000038dcf29810 */ /* 0x000fe20007ffe0ff */
[----:B------:R-:W-:Y:S01]  /*3660*/  FFMA.FTZ R53, R53, c[0x0][0x23c], -R122 ;  /* 0x00008f0035357a23 */ /* 0x000fe2000001087a */
[----:B------:R-:W-:Y:S02]  /*3670*/  @!P1 FSEL R54, R54, -INF , !P5 ;  /* 0xff80000036369808 */ /* 0x000fe40006800000 */
[----:B------:R-:W-:Y:S02]  /*3680*/  @!P1 ISETP.GE.AND P5, PT, R242, R221, PT ;  /* 0x000000ddf200920c */ /* 0x000fe40003fa6270 */
[----:B------:R-:W-:Y:S01]  /*3690*/  @!P1 FSEL R56, R56, -INF , !P6 ;  /* 0xff80000038389808 */ /* 0x000fe20007000000 */
[----:B------:R-:W-:Y:S01]  /*36a0*/  FFMA.FTZ R54, R54, c[0x0][0x23c], -R4 ;  /* 0x00008f0036367a23 */ /* 0x000fe20000010804 */
[----:B------:R-:W-:Y:S01]  /*36b0*/  @!P1 ISETP.GE.AND P6, PT, R242, R235, PT ;  /* 0x000000ebf200920c */ /* 0x000fe20003fc6270 */
[----:B------:R-:W-:Y:S01]  /*36c0*/  MUFU.EX2 R220, R237 ;  /* 0x000000ed00dc7308 */ /* 0x000fe20000000800 */
[----:B------:R-:W-:Y:S01]  /*36d0*/  @!P1 FSEL R58, R58, -INF , !P3 ;  /* 0xff8000003a3a9808 */ /* 0x000fe20005800000 */
[--C-:B------:R-:W-:Y:S01]  /*36e0*/  FFMA.FTZ R56, R56, c[0x0][0x23c], -R5.reuse ;  /* 0x00008f0038387a23 */ /* 0x100fe20000010805 */
[----:B------:R-:W-:Y:S02]  /*36f0*/  @!P1 ISETP.GE.AND P3, PT, R242, R229, PT ;  /* 0x000000e5f200920c */ /* 0x000fe40003f66270 */
[----:B------:R-:W-:Y:S01]  /*3700*/  @!P1 FSEL R60, R60, -INF , !P5 ;  /* 0xff8000003c3c9808 */ /* 0x000fe20006800000 */
[----:B------:R-:W-:Y:S01]  /*3710*/  FFMA.FTZ R58, R58, c[0x0][0x23c], -R6 ;  /* 0x00008f003a3a7a23 */ /* 0x000fe20000010806 */
[-C--:B------:R-:W-:Y:S01]  /*3720*/  @!P1 ISETP.GE.AND P5, PT, R242, R228.reuse, PT ;  /* 0x000000e4f200920c */ /* 0x080fe20003fa6270 */
[----:B------:R-:W-:Y:S01]  /*3730*/  IMAD.WIDE.U32 R242, R227, -0x2daee0ad, RZ ;  /* 0xd2511f53e3f27825 */ /* 0x000fe200078e00ff */
[----:B------:R-:W-:Y:S01]  /*3740*/  @!P1 FSEL R55, R55, -INF , !P2 ;  /* 0xff80000037379808 */ /* 0x000fe20005000000 */
[----:B------:R-:W-:Y:S01]  /*3750*/  MUFU.EX2 R117, R56 ;  /* 0x0000003800757308 */ /* 0x000fe20000000800 */
[----:B------:R-:W-:Y:S01]  /*3760*/  @!P1 ISETP.GE.AND P2, PT, R244, R221, PT ;  /* 0x000000ddf400920c */ /* 0x000fe20003f46270 */
[--C-:B------:R-:W-:Y:S01]  /*3770*/  FFMA.FTZ R227, R25, c[0x0][0x23c], -R5.reuse ;  /* 0x00008f0019e37a23 */ /* 0x100fe20000010805 */
[----:B------:R-:W-:Y:S01]  /*3780*/  LOP3.LUT R236, R243, UR17, R236, 0x96, !PT ;  /* 0x00000011f3ec7c12 */ /* 0x000fe2000f8e96ec */
[--C-:B------:R-:W-:Y:S01]  /*3790*/  FFMA.FTZ R60, R60, c[0x0][0x23c], -R5.reuse ;  /* 0x00008f003c3c7a23 */ /* 0x100fe20000010805 */
[----:B------:R-:W-:Y:S01]  /*37a0*/  @!P1 FSEL R57, R57, -INF , !P0 ;  /* 0xff80000039399808 */ /* 0x000fe20004000000 */
[--C-:B------:R-:W-:Y:S01]  /*37b0*/  FFMA.FTZ R221, R24, c[0x0][0x23c], -R5.reuse ;  /* 0x00008f0018dd7a23 */ /* 0x100fe20000010805 */
[C---:B------:R-:W-:Y:S01]  /*37c0*/  @!P1 ISETP.GE.AND P0, PT, R244.reuse, R235, PT ;  /* 0x000000ebf400920c */ /* 0x040fe20003f06270 */
[----:B------:R-:W-:Y:S01]  /*37d0*/  FFMA.FTZ R55, R55, c[0x0][0x23c], -R4 ;  /* 0x00008f0037377a23 */ /* 0x000fe20000010804 */
[----:B------:R-:W-:Y:S01]  /*37e0*/  @!P1 FSEL R59, R59, -INF , !P4 ;  /* 0xff8000003b3b9808 */ /* 0x000fe20006000000 */
[----:B------:R4:W-:Y:S01]  /*37f0*/  MUFU.EX2 R222, R227 ;  /* 0x000000e300de7308 */ /* 0x0009e20000000800 */
[C---:B------:R-:W-:Y:S01]  /*3800*/  @!P1 ISETP.GE.AND P4, PT, R244.reuse, R229, PT ;  /* 0x000000e5f400920c */ /* 0x040fe20003f86270 */
[--C-:B------:R-:W-:Y:S01]  /*3810*/  FFMA.FTZ R57, R57, c[0x0][0x23c], -R5.reuse ;  /* 0x00008f0039397a23 */ /* 0x100fe20000010805 */
[----:B------:R-:W-:Y:S01]  /*3820*/  @!P1 FSEL R61, R61, -INF , !P2 ;  /* 0xff8000003d3d9808 */ /* 0x000fe20005000000 */
[----:B------:R-:W-:Y:S01]  /*3830*/  FFMA.FTZ R59, R59, c[0x0][0x23c], -R6 ;  /* 0x00008f003b3b7a23 */ /* 0x000fe20000010806 */
[----:B------:R-:W-:Y:S01]  /*3840*/  @!P1 ISETP.GE.AND P2, PT, R244, R228, PT ;  /* 0x000000e4f400920c */ /* 0x000fe20003f46270 */
[----:B------:R-:W-:Y:S01]  /*3850*/  IMAD.WIDE.U32 R234, R234, -0x326172a9, RZ ;  /* 0xcd9e8d57eaea7825 */ /* 0x000fe200078e00ff */
[----:B------:R-:W-:Y:S02]  /*3860*/  LOP3.LUT R244, R251, UR17, R238, 0x96, !PT ;  /* 0x00000011fbf47c12 */ /* 0x000fe4000f8e96ee */
[--C-:B------:R-:W-:Y:S01]  /*3870*/  LOP3.LUT R240, R23, UR18, R230.reuse, 0x96, !PT ;  /* 0x0000001217f07c12 */ /* 0x100fe2000f8e96e6 */
[----:B------:R-:W-:Y:S01]  /*3880*/  MUFU.EX2 R123, R60 ;  /* 0x0000003c007b7308 */ /* 0x000fe20000000800 */
[----:B------:R-:W-:Y:S01]  /*3890*/  LOP3.LUT R238, R15, UR18, R230, 0x96, !PT ;  /* 0x000000120fee7c12 */ /* 0x000fe2000f8e96e6 */
[----:B------:R-:W-:Y:S01]  /*38a0*/  IMAD.WIDE.U32 R228, R236, -0x326172a9, RZ ;  /* 0xcd9e8d57ece47825 */ /* 0x000fe200078e00ff */
[----:B------:R-:W-:Y:S02]  /*38b0*/  LOP3.LUT R251, R235, UR16, R18, 0x96, !PT ;  /* 0x00000010ebfb7c12 */ /* 0x000fe4000f8e9612 */
[----:B------:R-:W-:Y:S01]  /*38c0*/  @!P1 FSEL R63, R63, -INF , !P0 ;  /* 0xff8000003f3f9808 */ /* 0x000fe20004000000 */
[----:B------:R-:W-:Y:S01]  /*38d0*/  IMAD.WIDE.U32 R240, R240, -0x2daee0ad, RZ ;  /* 0xd2511f53f0f07825 */ /* 0x000fe200078e00ff */
[----:B------:R-:W-:Y:S02]  /*38e0*/  @!P1 FSEL R66, R66, -INF , !P5 ;  /* 0xff80000042429808 */ /* 0x000fe40006800000 */
[----:B------:R-:W-:Y:S01]  /*38f0*/  @!P1 FSEL R65, R65, -INF , !P4 ;  /* 0xff80000041419808 */ /* 0x000fe20006000000 */
[----:B------:R-:W-:Y:S01]  /*3900*/  IMAD.WIDE.U32 R244, R244, -0x326172a9, RZ ;  /* 0xcd9e8d57f4f47825 */ /* 0x000fe200078e00ff */
[----:B------:R-:W-:Y:S01]  /*3910*/  LOP3.LUT R236, R241, UR15, R248, 0x96, !PT ;  /* 0x0000000ff1ec7c12 */ /* 0x000fe2000f8e96f8 */
[----:B------:R-:W-:Y:S01]  /*3920*/  MUFU.EX2 R118, R57 ;  /* 0x0000003900767308 */ /* 0x000fe20000000800 */
[----:B------:R-:W-:Y:S01]  /*3930*/  @!P1 FSEL R64, R64, -INF , !P3 ;  /* 0xff80000040409808 */ /* 0x000fe20005800000 */
[----:B----4-:R-:W-:Y:S01]  /*3940*/  IMAD.WIDE.U32 R226, R226, -0x326172a9, RZ ;  /* 0xcd9e8d57e2e27825 */ /* 0x010fe200078e00ff */
[----:B------:R-:W-:Y:S02]  /*3950*/  LOP3.LUT R248, R245, UR16, R14, 0x96, !PT ;  /* 0x00000010f5f87c12 */ /* 0x000fe4000f8e960e */
[----:B------:R-:W-:Y:S01]  /*3960*/  @!P1 FSEL R67, R67, -INF , !P2 ;  /* 0xff80000043439808 */ /* 0x000fe20005000000 */
[----:B------:R-:W-:Y:S01]  /*3970*/  FFMA.FTZ R64, R64, c[0x0][0x23c], -R122 ;  /* 0x00008f0040407a23 */ /* 0x000fe2000001087a */
[----:B------:R-:W-:Y:S01]  /*3980*/  LOP3.LUT R231, R227, UR18, R232, 0x96, !PT ;  /* 0x00000012e3e77c12 */ /* 0x000fe2000f8e96e8 */
[----:B------:R-:W-:Y:S01]  /*3990*/  FFMA.FTZ R66, R66, c[0x0][0x23c], -R4 ;  /* 0x00008f0042427a23 */ /* 0x000fe20000010804 */
[----:B------:R-:W-:Y:S01]  /*39a0*/  LOP3.LUT R247, R229, UR16, R226, 0x96, !PT ;  /* 0x00000010e5f77c12 */ /* 0x000fe2000f8e96e2 */
[----:B------:R-:W-:Y:S01]  /*39b0*/  MUFU.EX2 R121, R64 ;  /* 0x0000004000797308 */ /* 0x000fe20000000800 */
[----:B------:R-:W-:Y:S01]  /*39c0*/  LOP3.LUT R232, R19, UR18, R232, 0x96, !PT ;  /* 0x0000001213e87c12 */ /* 0x000fe2000f8e96e8 */
[----:B------:R-:W-:Y:S01]  /*39d0*/  IMAD.WIDE.U32 R230, R231, -0x2daee0ad, RZ ;  /* 0xd2511f53e7e67825 */ /* 0x000fe200078e00ff */
[----:B------:R-:W-:Y:S03]  /*39e0*/  @!P1 FSEL R62, R62, -INF , !P6 ;  /* 0xff8000003e3e9808 */ /* 0x000fe60007000000 */
[----:B------:R-:W-:Y:S01]  /*39f0*/  FFMA.FTZ R235, R31, c[0x0][0x23c], -R6 ;  /* 0x00008f001feb7a23 */ /* 0x000fe20000010806 */
[----:B------:R-:W-:Y:S01]  /*3a00*/  LOP3.LUT R226, R231, UR15, R242, 0x96, !PT ;  /* 0x0000000fe7e27c12 */ /* 0x000fe2000f8e96f2 */
[--C-:B------:R-:W-:Y:S01]  /*3a10*/  FFMA.FTZ R231, R29, c[0x0][0x23c], -R5.reuse ;  /* 0x00008f001de77a23 */ /* 0x100fe20000010805 */
[----:B------:R-:W-:Y:S01]  /*3a20*/  LOP3.LUT R242, R11, UR16, R22, 0x96, !PT ;  /* 0x000000100bf27c12 */ /* 0x000fe2000f8e9616 */
[----:B------:R-:W-:Y:S01]  /*3a30*/  IMAD.WIDE.U32 R18, R232, -0x2daee0ad, RZ ;  /* 0xd2511f53e8127825 */ /* 0x000fe200078e00ff */
[----:B------:R-:W-:Y:S03]  /*3a40*/  MUFU.EX2 R115, R66 ;  /* 0x0000004200737308 */ /* 0x000fe60000000800 */
[----:B------:R-:W-:Y:S01]  /*3a50*/  IMAD.WIDE.U32 R14, R226, -0x326172a9, RZ ;  /* 0xcd9e8d57e20e7825 */ /* 0x000fe200078e00ff */
[----:B------:R-:W-:Y:S03]  /*3a60*/  LOP3.LUT R227, R19, UR15, R246, 0x96, !PT ;  /* 0x0000000f13e37c12 */ /* 0x000fe6000f8e96f6 */
[----:B------:R-:W-:Y:S01]  /*3a70*/  IMAD.WIDE.U32 R238, R238, -0x2daee0ad, RZ ;  /* 0xd2511f53eeee7825 */ /* 0x000fe200078e00ff */
[----:B------:R-:W-:Y:S02]  /*3a80*/  LOP3.LUT R228, R15, UR14, R228, 0x96, !PT ;  /* 0x0000000e0fe47c12 */ /* 0x000fe4000f8e96e4 */
[----:B------:R4:W-:Y:S01]  /*3a90*/  MUFU.EX2 R226, R231 ;  /* 0x000000e700e27308 */ /* 0x0009e20000000800 */
[----:B------:R-:W-:Y:S01]  /*3aa0*/  IMAD.WIDE.U32 R236, R236, -0x326172a9, RZ ;  /* 0xcd9e8d57ecec7825 */ /* 0x000fe200078e00ff */
[----:B------:R-:W-:Y:S03]  /*3ab0*/  LOP3.LUT R233, R239, UR15, R250, 0x96, !PT ;  /* 0x0000000fefe97c12 */ /* 0x000fe6000f8e96fa */
[----:B------:R-:W-:Y:S01]  /*3ac0*/  IMAD.WIDE.U32 R250, R251, -0x2daee0ad, RZ ;  /* 0xd2511f53fbfa7825 */ /* 0x000fe200078e00ff */
[----:B------:R-:W-:Y:S03]  /*3ad0*/  LOP3.LUT R229, R237, UR14, R10, 0x96, !PT ;  /* 0x0000000eede57c12 */ /* 0x000fe6000f8e960a */
[----:B------:R-:W-:Y:S01]  /*3ae0*/  IMAD.WIDE.U32 R246, R247, -0x2daee0ad, RZ ;  /* 0xd2511f53f7f67825 */ /* 0x000fe200078e00ff */
[----:B------:R-:W-:Y:S03]  /*3af0*/  MUFU.EX2 R119, R58 ;  /* 0x0000003a00777308 */ /* 0x000fe60000000800 */
[----:B------:R-:W-:Y:S01]  /*3b00*/  IMAD.WIDE.U32 R22, R228, -0x2daee0ad, RZ ;  /* 0xd2511f53e4167825 */ /* 0x000fe200078e00ff */
[----:B------:R-:W-:Y:S02]  /*3b10*/  LOP3.LUT R232, R247, UR13, R230, 0x96, !PT ;  /* 0x0000000df7e87c12 */ /* 0x000fe4000f8e96e6 */
[----:B------:R-:W-:Y:S01]  /*3b20*/  LOP3.LUT R230, R251, UR13, R18, 0x96, !PT ;  /* 0x0000000dfbe67c12 */ /* 0x000fe2000f8e9612 */
[----:B------:R-:W-:Y:S01]  /*3b30*/  FFMA.FTZ R237, R30, c[0x0][0x23c], -R6 ;  /* 0x00008f001eed7a23 */ /* 0x000fe20000010806 */
[----:B------:R-:W-:Y:S01]  /*3b40*/  LOP3.LUT R252, R22, 0xffff, RZ, 0xc0, !PT ;  /* 0x0000ffff16fc7812 */ /* 0x000fe200078ec0ff */
[----:B------:R-:W-:Y:S01]  /*3b50*/  IMAD.WIDE.U32 R18, R227, -0x326172a9, RZ ;  /* 0xcd9e8d57e3127825 */ /* 0x000fe200078e00ff */
[----:B------:R-:W-:Y:S01]  /*3b60*/  SHF.R.U32.HI R251, RZ, 0x10, R22 ;  /* 0x00000010fffb7819 */ /* 0x000fe20000011616 */
[----:B------:R1:W1:Y:S02]  /*3b70*/  MUFU.EX2 R228, R235 ;  /* 0x000000eb00e47308 */ /* 0x0002640000000800 */
[----:B------:R-:W-:Y:S01]  /*3b80*/  IMAD.WIDE.U32 R242, R242, -0x2daee0ad, RZ ;  /* 0xd2511f53f2f27825 */ /* 0x000fe200078e00ff */
[----:B------:R-:W-:Y:S03]  /*3b90*/  LOP3.LUT R251, R251, 0xff, RZ, 0xc0, !PT ;  /* 0x000000fffbfb7812 */ /* 0x000fe600078ec0ff */
[----:B------:R-:W-:Y:S01]  /*3ba0*/  FFMA.FTZ R5, R61, c[0x0][0x23c], -R5 ;  /* 0x00008f003d057a23 */ /* 0x000fe20000010805 */
[----:B----4-:R-:W-:Y:S01]  /*3bb0*/  LOP3.LUT R231, R243, UR13, R240, 0x96, !PT ;  /* 0x0000000df3e77c12 */ /* 0x010fe2000f8e96f0 */
[----:B------:R-:W-:Y:S01]  /*3bc0*/  IMAD.WIDE.U32 R240, R232, -0x326172a9, RZ ;  /* 0xcd9e8d57e8f07825 */ /* 0x000fe200078e00ff */
[----:B------:R-:W-:Y:S01]  /*3bd0*/  LOP3.LUT R243, R19, UR14, R234, 0x96, !PT ;  /* 0x0000000e13f37c12 */ /* 0x000fe2000f8e96ea */
[----:B------:R4:W-:Y:S02]  /*3be0*/  MUFU.EX2 R227, R237 ;  /* 0x000000ed00e37308 */ /* 0x0009e40000000800 */
[----:B------:R-:W-:Y:S01]  /*3bf0*/  FFMA.FTZ R62, R62, c[0x0][0x23c], -R6 ;  /* 0x00008f003e3e7a23 */ /* 0x000fe20000010806 */
[----:B------:R-:W-:Y:S01]  /*3c00*/  LOP3.LUT R234, R241, UR12, R14, 0x96, !PT ;  /* 0x0000000cf1ea7c12 */ /* 0x000fe2000f8e960e */
[----:B------:R-:W-:Y:S01]  /*3c10*/  IMAD.WIDE.U32 R248, R248, -0x2daee0ad, RZ ;  /* 0xd2511f53f8f87825 */ /* 0x000fe200078e00ff */
[C---:B------:R-:W-:Y:S03]  /*3c20*/  LOP3.LUT R232, R240.reuse, 0xff, RZ, 0xc0, !PT ;  /* 0x000000fff0e87812 */ /* 0x040fe600078ec0ff */
[----:B------:R-:W-:Y:S01]  /*3c30*/  IMAD.WIDE.U32 R14, R229, -0x2daee0ad, RZ ;  /* 0xd2511f53e50e7825 */ /* 0x000fe200078e00ff */
[----:B------:R-:W-:Y:S01]  /*3c40*/  LOP3.LUT R239, R249, UR13, R238, 0x96, !PT ;  /* 0x0000000df9ef7c12 */ /* 0x000fe2000f8e96ee */
[----:B------:R-:W-:Y:S01]  /*3c50*/  MUFU.EX2 R113, R62 ;  /* 0x0000003e00717308 */ /* 0x000fe20000000800 */
[----:B------:R-:W-:Y:S01]  /*3c60*/  LOP3.LUT R238, R240, 0xffff, RZ, 0xc0, !PT ;  /* 0x0000fffff0ee7812 */ /* 0x000fe200078ec0ff */
[----:B------:R-:W-:Y:S01]  /*3c70*/  FFMA.FTZ R6, R63, c[0x0][0x23c], -R6 ;  /* 0x00008f003f067a23 */ /* 0x000fe20000010806 */
[----:B------:R-:W-:Y:S01]  /*3c80*/  LOP3.LUT R247, R15, UR11, R242, 0x96, !PT ;  /* 0x0000000b0ff77c12 */ /* 0x000fe2000f8e96f2 */
[----:B------:R-:W-:Y:S01]  /*3c90*/  FFMA.FTZ R229, R32, c[0x0][0x23c], -R122 ;  /* 0x00008f0020e57a23 */ /* 0x000fe2000001087a */
[----:B-1----:R-:W-:Y:S01]  /*3ca0*/  LOP3.LUT R235, R234, 0xffff, RZ, 0xc0, !PT ;  /* 0x0000ffffeaeb7812 */ /* 0x002fe200078ec0ff */
[----:B------:R-:W-:Y:S01]  /*3cb0*/  IMAD.WIDE.U32 R26, R230, -0x326172a9, RZ ;  /* 0xcd9e8d57e61a7825 */ /* 0x000fe200078e00ff */
[----:B------:R-:W-:Y:S02]  /*3cc0*/  SHF.R.U32.HI R242, RZ, 0x18, R14 ;  /* 0x00000018fff27819 */ /* 0x000fe4000001160e */
[----:B------:R-:W-:Y:S01]  /*3cd0*/  LOP3.LUT R241, R23, UR11, R246, 0x96, !PT ;  /* 0x0000000b17f17c12 */ /* 0x000fe2000f8e96f6 */
[----:B------:R-:W-:Y:S01]  /*3ce0*/  FFMA.FTZ R230, R33, c[0x0][0x23c], -R122 ;  /* 0x00008f0021e67a23 */ /* 0x000fe2000001087a */
[C---:B------:R-:W-:Y:S01]  /*3cf0*/  LOP3.LUT R246, R14.reuse, 0xffff, RZ, 0xc0, !PT ;  /* 0x0000ffff0ef67812 */ /* 0x040fe200078ec0ff */
[----:B------:R-:W-:Y:S01]  /*3d00*/  MUFU.EX2 R170, R59 ;  /* 0x0000003b00aa7308 */ /* 0x000fe20000000800 */
[----:B------:R-:W-:Y:S01]  /*3d10*/  SHF.R.U32.HI R238, RZ, 0x8, R238 ;  /* 0x00000008ffee7819 */ /* 0x000fe200000116ee */
[----:B------:R-:W-:Y:S01]  /*3d20*/  IMAD.WIDE.U32 R10, R233, -0x326172a9, RZ ;  /* 0xcd9e8d57e90a7825 */ /* 0x000fe200078e00ff */
[----:B----4-:R-:W-:Y:S02]  /*3d30*/  LOP3.LUT R237, R14, 0xff, RZ, 0xc0, !PT ;  /* 0x000000ff0eed7812 */ /* 0x010fe400078ec0ff */
[----:B------:R-:W-:Y:S02]  /*3d40*/  SHF.R.U32.HI R233, RZ, 0x18, R240 ;  /* 0x00000018ffe97819 */ /* 0x000fe400000116f0 */
[----:B------:R-:W-:Y:S02]  /*3d50*/  SHF.R.U32.HI R245, RZ, 0x10, R14 ;  /* 0x00000010fff57819 */ /* 0x000fe4000001160e */
[----:B------:R-:W-:Y:S01]  /*3d60*/  ISETP.LE.U32.AND P0, PT, R233, UR4, PT ;  /* 0x00000004e9007c0c */ /* 0x000fe2000bf03070 */
[----:B------:R-:W-:Y:S01]  /*3d70*/  FFMA.FTZ R233, R36, c[0x0][0x23c], -R122 ;  /* 0x00008f0024e97a23 */ /* 0x000fe2000001087a */
[----:B------:R-:W-:Y:S01]  /*3d80*/  LOP3.LUT R15, R22, 0xff, RZ, 0xc0, !PT ;  /* 0x000000ff160f7812 */ /* 0x000fe200078ec0ff */
[----:B------:R-:W-:Y:S01]  /*3d90*/  MUFU.EX2 R221, R221 ;  /* 0x000000dd00dd7308 */ /* 0x000fe20000000800 */
[----:B------:R-:W-:Y:S02]  /*3da0*/  SHF.R.U32.HI R36, RZ, 0x18, R234 ;  /* 0x00000018ff247819 */ /* 0x000fe400000116ea */
[----:B------:R-:W-:Y:S01]  /*3db0*/  SHF.R.U32.HI R14, RZ, 0x18, R22 ;  /* 0x00000018ff0e7819 */ /* 0x000fe20000011616 */
[----:B------:R-:W-:Y:S01]  /*3dc0*/  IMAD.WIDE.U32 R22, R231, -0x326172a9, RZ ;  /* 0xcd9e8d57e7167825 */ /* 0x000fe200078e00ff */
[----:B------:R-:W-:Y:S02]  /*3dd0*/  ISETP.LE.U32.AND P4, PT, R36, UR4, PT ;  /* 0x0000000424007c0c */ /* 0x000fe4000bf83070 */
[----:B------:R-:W-:Y:S01]  /*3de0*/  SHF.R.U32.HI R235, RZ, 0x8, R235 ;  /* 0x00000008ffeb7819 */ /* 0x000fe200000116eb */
[----:B------:R-:W-:Y:S01]  /*3df0*/  FFMA.FTZ R231, R34, c[0x0][0x23c], -R4 ;  /* 0x00008f0022e77a23 */ /* 0x000fe20000010804 */
[----:B------:R-:W-:Y:S01]  /*3e00*/  ISETP.LE.U32.AND P6, PT, R232, UR4, PT ;  /* 0x00000004e8007c0c */ /* 0x000fe2000bfc3070 */
[----:B------:R-:W-:Y:S01]  /*3e10*/  @!P0 FADD.FTZ R215, -R215, -RZ ;  /* 0x800000ffd7d78221 */ /* 0x000fe20000010100 */
[----:B------:R-:W-:Y:S01]  /*3e20*/  LOP3.LUT R235, R235, 0xffff, RZ, 0xc0, !PT ;  /* 0x0000ffffebeb7812 */ /* 0x000fe200078ec0ff */
[----:B------:R-:W-:Y:S01]  /*3e30*/  MUFU.EX2 R114, R5 ;  /* 0x0000000500727308 */ /* 0x000fe20000000800 */
[----:B------:R-:W-:Y:S02]  /*3e40*/  SHF.R.U32.HI R246, RZ, 0x8, R246 ;  /* 0x00000008fff67819 */ /* 0x000fe400000116f6 */
[----:B------:R-:W-:Y:S02]  /*3e50*/  LOP3.LUT R249, R27, UR12, R18, 0x96, !PT ;  /* 0x0000000c1bf97c12 */ /* 0x000fe4000f8e9612 */
[----:B------:R-:W-:Y:S01]  /*3e60*/  ISETP.LE.U32.AND P5, PT, R235, UR4, PT ;  /* 0x00000004eb007c0c */ /* 0x000fe2000bfa3070 */
[----:B------:R-:W-:Y:S01]  /*3e70*/  @!P4 FADD.FTZ R204, -R204, -RZ ;  /* 0x800000ffccccc221 */ /* 0x000fe20000010100 */
[----:B------:R-:W-:Y:S02]  /*3e80*/  LOP3.LUT R21, R23, UR12, R236, 0x96, !PT ;  /* 0x0000000c17157c12 */ /* 0x000fe4000f8e96ec */
[----:B------:R-:W-:Y:S01]  /*3e90*/  LOP3.LUT R246, R246, 0xffff, RZ, 0xc0, !PT ;  /* 0x0000fffff6f67812 */ /* 0x000fe200078ec0ff */
[----:B------:R-:W-:Y:S01]  /*3ea0*/  @!P6 FADD.FTZ R213, -R213, -RZ ;  /* 0x800000ffd5d5e221 */ /* 0x000fe20000010100 */
[C---:B------:R-:W-:Y:S01]  /*3eb0*/  LOP3.LUT R236, R22.reuse, 0xffff, RZ, 0xc0, !PT ;  /* 0x0000ffff16ec7812 */ /* 0x040fe200078ec0ff */
[----:B------:R-:W1:Y:S01]  /*3ec0*/  MUFU.EX2 R229, R229 ;  /* 0x000000e500e57308 */ /* 0x000e620000000800 */
[----:B------:R-:W-:Y:S02]  /*3ed0*/  LOP3.LUT R19, R22, 0xff, RZ, 0xc0, !PT ;  /* 0x000000ff16137812 */ /* 0x000fe400078ec0ff */
[----:B------:R-:W-:Y:S02]  /*3ee0*/  SHF.R.U32.HI R236, RZ, 0x8, R236 ;  /* 0x00000008ffec7819 */ /* 0x000fe400000116ec */
[--C-:B------:R-:W-:Y:S01]  /*3ef0*/  SHF.R.U32.HI R18, RZ, 0x10, R22.reuse ;  /* 0x00000010ff127819 */ /* 0x100fe20000011616 */
[----:B------:R-:W-:Y:S01]  /*3f00*/  @!P5 FADD.FTZ R202, -R202, -RZ ;  /* 0x800000ffcacad221 */ /* 0x000fe20000010100 */
[----:B------:R-:W-:Y:S02]  /*3f10*/  ISETP.LE.U32.AND P4, PT, R19, UR4, PT ;  /* 0x0000000413007c0c */ /* 0x000fe4000bf83070 */
[----:B------:R-:W-:Y:S01]  /*3f20*/  SHF.R.U32.HI R17, RZ, 0x18, R22 ;  /* 0x00000018ff117819 */ /* 0x000fe20000011616 */
[----:B------:R-:W-:Y:S01]  /*3f30*/  MUFU.EX2 R120, R6 ;  /* 0x0000000600787308 */ /* 0x000fe20000000800 */
[----:B------:R-:W-:Y:S02]  /*3f40*/  LOP3.LUT R22, R234, 0xff, RZ, 0xc0, !PT ;  /* 0x000000ffea167812 */ /* 0x000fe400078ec0ff */
[----:B------:R-:W-:Y:S02]  /*3f50*/  SHF.R.U32.HI R235, RZ, 0x10, R21 ;  /* 0x00000010ffeb7819 */ /* 0x000fe40000011615 */
[----:B------:R-:W-:Y:S02]  /*3f60*/  SHF.R.U32.HI R234, RZ, 0x10, R234 ;  /* 0x00000010ffea7819 */ /* 0x000fe400000116ea */
[----:B------:R-:W-:Y:S02]  /*3f70*/  SHF.R.U32.HI R240, RZ, 0x10, R240 ;  /* 0x00000010fff07819 */ /* 0x000fe400000116f0 */
[----:B------:R-:W-:Y:S01]  /*3f80*/  LOP3.LUT R36, R234, 0xff, RZ, 0xc0, !PT ;  /* 0x000000ffea247812 */ /* 0x000fe200078ec0ff */
[----:B------:R-:W-:Y:S01]  /*3f90*/  FFMA.FTZ R234, R37, c[0x0][0x23c], -R122 ;  /* 0x00008f0025ea7a23 */ /* 0x000fe2000001087a */
[----:B------:R-:W-:Y:S01]  /*3fa0*/  LOP3.LUT R37, R21, 0xffff, RZ, 0xc0, !PT ;  /* 0x0000ffff15257812 */ /* 0x000fe200078ec0ff */
[----:B------:R-:W-:Y:S01]  /*3fb0*/  @!P4 FADD.FTZ R209, -R209, -RZ ;  /* 0x800000ffd1d1c221 */ /* 0x000fe20000010100 */
[----:B------:R-:W-:Y:S01]  /*3fc0*/  ISETP.LE.U32.AND P3, PT, R22, UR4, PT ;  /* 0x0000000416007c0c */ /* 0x000fe2000bf63070 */
[----:B------:R-:W-:Y:S01]  /*3fd0*/  MUFU.EX2 R230, R230 ;  /* 0x000000e600e67308 */ /* 0x000fe20000000800 */
[----:B------:R-:W-:Y:S02]  /*3fe0*/  LOP3.LUT R22, R21, 0xff, RZ, 0xc0, !PT ;  /* 0x000000ff15167812 */ /* 0x000fe400078ec0ff */
[----:B------:R-:W-:Y:S02]  /*3ff0*/  SHF.R.U32.HI R37, RZ, 0x8, R37 ;  /* 0x00000008ff257819 */ /* 0x000fe40000011625 */
[----:B------:R-:W-:Y:S02]  /*4000*/  ISETP.LE.U32.AND P1, PT, R22, UR4, PT ;  /* 0x0000000416007c0c */ /* 0x000fe4000bf23070 */
[----:B------:R-:W-:Y:S02]  /*4010*/  LOP3.LUT R37, R37, 0xffff, RZ, 0xc0, !PT ;  /* 0x0000ffff25257812 */ /* 0x000fe400078ec0ff */
[----:B------:R-:W-:Y:S01]  /*4020*/  LOP3.LUT R240, R240, 0xff, RZ, 0xc0, !PT ;  /* 0x000000fff0f07812 */ /* 0x000fe200078ec0ff */
[----:B------:R-:W4:Y:S01]  /*4030*/  MUFU.EX2 R232, R35 ;  /* 0x0000002300e87308 */ /* 0x000f220000000800 */
[----:B------:R-:W-:Y:S01]  /*4040*/  ISETP.LE.U32.AND P5, PT, R37, UR4, PT ;  /* 0x0000000425007c0c */ /* 0x000fe2000bfa3070 */
[----:B------:R-:W-:Y:S01]  /*4050*/  @!P3 FADD.FTZ R193, -R193, -RZ ;  /* 0x800000ffc1c1b221 */ /* 0x000fe20000010100 */
[----:B------:R-:W-:Y:S02]  /*4060*/  LOP3.LUT R37, R18, 0xff, RZ, 0xc0, !PT ;  /* 0x000000ff12257812 */ /* 0x000fe400078ec0ff */
[----:B------:R-:W-:Y:S02]  /*4070*/  ISETP.LE.U32.AND P2, PT, R36, UR4, PT ;  /* 0x0000000424007c0c */ /* 0x000fe4000bf43070 */
[----:B------:R-:W-:Y:S01]  /*4080*/  SHF.R.U32.HI R36, RZ, 0x18, R21 ;  /* 0x00000018ff247819 */ /* 0x000fe20000011615 */
[----:B------:R-:W-:Y:S01]  /*4090*/  @!P1 FADD.FTZ R205, -R205, -RZ ;  /* 0x800000ffcdcd9221 */ /* 0x000fe20000010100 */
[----:B------:R-:W-:Y:S01]  /*40a0*/  LOP3.LUT R235, R235, 0xff, RZ, 0xc0, !PT ;  /* 0x000000ffebeb7812 */ /* 0x000fe200078ec0ff */
[----:B------:R-:W1:Y:S01]  /*40b0*/  MUFU.EX2 R231, R231 ;  /* 0x000000e700e77308 */ /* 0x000e620000000800 */
[----:B------:R-:W-:Y:S02]  /*40c0*/  LOP3.LUT R244, R11, UR14, R244, 0x96, !PT ;  /* 0x0000000e0bf47c12 */ /* 0x000fe4000f8e96f4 */
[----:B------:R-:W-:Y:S01]  /*40d0*/  ISETP.LE.U32.AND P3, PT, R235, UR4, PT ;  /* 0x00000004eb007c0c */ /* 0x000fe2000bf63070 */
[----:B------:R-:W-:Y:S01]  /*40e0*/  @!P5 FADD.FTZ R206, -R206, -RZ ;  /* 0x800000ffceced221 */ /* 0x000fe20000010100 */
[--C-:B------:R-:W-:Y:S01]  /*40f0*/  SHF.R.U32.HI R9, RZ, 0x10, R26.reuse ;  /* 0x00000010ff097819 */ /* 0x100fe2000001161a */
[----:B------:R-:W-:Y:S01]  /*4100*/  IMAD.WIDE.U32 R18, R244, -0x2daee0ad, RZ ;  /* 0xd2511f53f4127825 */ /* 0x000fe200078e00ff */
[----:B------:R-:W-:Y:S02]  /*4110*/  ISETP.LE.U32.AND P5, PT, R37, UR4, PT ;  /* 0x0000000425007c0c */ /* 0x000fe4000bfa3070 */
[----:B------:R-:W-:Y:S01]  /*4120*/  LOP3.LUT R37, R241, 0xffff, RZ, 0xc0, !PT ;  /* 0x0000fffff1257812 */ /* 0x000fe200078ec0ff */
[----:B------:R-:W-:Y:S01]  /*4130*/  @!P2 FADD.FTZ R203, -R203, -RZ ;  /* 0x800000ffcbcba221 */ /* 0x000fe20000010100 */
[----:B------:R-:W-:Y:S01]  /*4140*/  ISETP.LE.U32.AND P2, PT, R36, UR4, PT ;  /* 0x0000000424007c0c */ /* 0x000fe2000bf43070 */
[----:B------:R1:W-:Y:S01]  /*4150*/  MUFU.EX2 R244, R47 ;  /* 0x0000002f00f47308 */ /* 0x0003e20000000800 */
[----:B------:R-:W-:Y:S02]  /*4160*/  LOP3.LUT R7, R26, 0xffff, RZ, 0xc0, !PT ;  /* 0x0000ffff1a077812 */ /* 0x000fe400078ec0ff */
[----:B------:R-:W-:Y:S01]  /*4170*/  LOP3.LUT R36, R236, 0xffff, RZ, 0xc0, !PT ;  /* 0x0000ffffec247812 */ /* 0x000fe200078ec0ff */
[----:B------:R-:W-:Y:S01]  /*4180*/  @!P3 FADD.FTZ R207, -R207, -RZ ;  /* 0x800000ffcfcfb221 */ /* 0x000fe20000010100 */
[----:B------:R-:W-:Y:S02]  /*4190*/  LOP3.LUT R13, R26, 0xff, RZ, 0xc0, !PT ;  /* 0x000000ff1a0d7812 */ /* 0x000fe400078ec0ff */
[----:B------:R-:W-:Y:S01]  /*41a0*/  ISETP.LE.U32.AND P1, PT, R36, UR4, PT ;  /* 0x0000000424007c0c */ /* 0x000fe2000bf23070 */
[----:B------:R-:W-:Y:S01]  /*41b0*/  @!P5 FADD.FTZ R211, -R211, -RZ ;  /* 0x800000ffd3d3d221 */ /* 0x000fe20000010100 */
[----:B------:R-:W-:Y:S01]  /*41c0*/  LOP3.LUT R36, R238, 0xffff, RZ, 0xc0, !PT ;  /* 0x0000ffffee247812 */ /* 0x000fe200078ec0ff */
[----:B------:R-:W-:Y:S01]  /*41d0*/  MUFU.EX2 R235, R38 ;  /* 0x0000002600eb7308 */ /* 0x000fe20000000800 */
[----:B------:R-:W-:Y:S01]  /*41e0*/  ISETP.LE.U32.AND P3, PT, R237, UR4, PT ;  /* 0x00000004ed007c0c */ /* 0x000fe2000bf63070 */
[----:B------:R-:W-:Y:S01]  /*41f0*/  @!P2 FADD.FTZ R208, -R208, -RZ ;  /* 0x800000ffd0d0a221 */ /* 0x000fe20000010100 */
[----:B------:R-:W-:Y:S02]  /*4200*/  SHF.R.U32.HI R11, RZ, 0x18, R26 ;  /* 0x00000018ff0b7819 */ /* 0x000fe4000001161a */
[----:B------:R-:W-:Y:S02]  /*4210*/  ISETP.LE.U32.AND P5, PT, R36, UR4, PT ;  /* 0x0000000424007c0c */ /* 0x000fe4000bfa3070 */
[----:B------:R-:W-:Y:S02]  /*4220*/  SHF.R.U32.HI R37, RZ, 0x8, R37 ;  /* 0x00000008ff257819 */ /* 0x000fe40000011625 */
[----:B------:R-:W-:Y:S01]  /*4230*/  ISETP.LE.U32.AND P4, PT, R242, UR4, PT ;  /* 0x00000004f2007c0c */ /* 0x000fe2000bf83070 */
[----:B------:R4:W-:Y:S01]  /*4240*/  MUFU.EX2 R238, R41 ;  /* 0x0000002900ee7308 */ /* 0x0009e20000000800 */
[----:B------:R-:W-:Y:S01]  /*4250*/  LOP3.LUT R37, R37, 0xffff, RZ, 0xc0, !PT ;  /* 0x0000ffff25257812 */ /* 0x000fe200078ec0ff */
[----:B---3--:R-:W-:Y:S01]  /*4260*/  @!P1 FADD.FTZ R210, -R210, -RZ ;  /* 0x800000ffd2d29221 */ /* 0x008fe20000010100 */
[----:B------:R-:W-:Y:S01]  /*4270*/  ISETP.LE.U32.AND P1, PT, R15, UR4, PT ;  /* 0x000000040f007c0c */ /* 0x000fe2000bf23070 */
[----:B------:R-:W-:Y:S01]  /*4280*/  @!P3 FADD.FTZ R225, -R225, -RZ ;  /* 0x800000ffe1e1b221 */ /* 0x000fe20000010100 */
[----:B------:R-:W-:Y:S02]  /*4290*/  ISETP.LE.U32.AND P2, PT, R17, UR4, PT ;  /* 0x0000000411007c0c */ /* 0x000fe4000bf43070 */
[----:B-1----:R-:W-:Y:S01]  /*42a0*/  SHF.R.U32.HI R47, RZ, 0x18, R18 ;  /* 0x00000018ff2f7819 */ /* 0x002fe20000011612 */
[----:B--2---:R-:W-:Y:S01]  /*42b0*/  @!P5 FADD.FTZ R214, -R214, -RZ ;  /* 0x800000ffd6d6d221 */ /* 0x004fe20000010100 */
[----:B------:R-:W-:Y:S01]  /*42c0*/  ISETP.LE.U32.AND P5, PT, R37, UR4, PT ;  /* 0x0000000425007c0c */ /* 0x000fe2000bfa3070 */
[----:B------:R1:W-:Y:S01]  /*42d0*/  MUFU.EX2 R237, R40 ;  /* 0x0000002800ed7308 */ /* 0x0003e20000000800 */
[----:B------:R-:W-:Y:S01]  /*42e0*/  LOP3.LUT R37, R247, 0xffff, RZ, 0xc0, !PT ;  /* 0x0000fffff7257812 */ /* 0x000fe200078ec0ff */
[----:B------:R-:W-:Y:S03]  /*42f0*/  @!P4 FADD.FTZ R228, -R228, -RZ ;  /* 0x800000ffe4e4c221 */ /* 0x000fe60000010100 */
[----:B------:R-:W-:Y:S01]  /*4300*/  SHF.R.U32.HI R37, RZ, 0x8, R37 ;  /* 0x00000008ff257819 */ /* 0x000fe20000011625 */
[----:B------:R-:W-:Y:S02]  /*4310*/  @!P1 FADD.FTZ R229, -R229, -RZ ;  /* 0x800000ffe5e59221 */ /* 0x000fe40000010100 */
[----:B------:R-:W-:Y:S01]  /*4320*/  @!P2 FADD.FTZ R212, -R212, -RZ ;  /* 0x800000ffd4d4a221 */ /* 0x000fe20000010100 */
[----:B------:R-:W-:Y:S01]  /*4330*/  ISETP.LE.U32.AND P2, PT, R240, UR4, PT ;  /* 0x00000004f0007c0c */ /* 0x000fe2000bf43070 */
[----:B------:R2:W-:Y:S01]  /*4340*/  MUFU.EX2 R236, R39 ;  /* 0x0000002700ec7308 */ /* 0x0005e20000000800 */
[----:B------:R-:W-:Y:S01]  /*4350*/  LOP3.LUT R37, R37, 0xffff, RZ, 0xc0, !PT ;  /* 0x0000ffff25257812 */ /* 0x000fe200078ec0ff */
[----:B------:R-:W-:Y:S01]  /*4360*/  @!P5 FADD.FTZ R218, -R218, -RZ ;  /* 0x800000ffdadad221 */ /* 0x000fe20000010100 */
[----:B----4-:R-:W-:Y:S04]  /*4370*/  LOP3.LUT R41, R247, 0xff, RZ, 0xc0, !PT ;  /* 0x000000fff7297812 */ /* 0x010fe800078ec0ff */
[----:B------:R-:W-:Y:S03]  /*4380*/  ISETP.LE.U32.AND P5, PT, R41, UR4, PT ;  /* 0x0000000429007c0c */ /* 0x000fe6000bfa3070 */
[----:B------:R-:W-:Y:S02]  /*4390*/  MUFU.EX2 R240, R43 ;  /* 0x0000002b00f07308 */ /* 0x000fe40000000800 */
[----:B------:R-:W-:Y:S01]  /*43a0*/  @!P2 FADD.FTZ R216, -R216, -RZ ;  /* 0x800000ffd8d8a221 */ /* 0x000fe20000010100 */
[----:B-1----:R-:W-:Y:S04]  /*43b0*/  LOP3.LUT R40, R241, 0xff, RZ, 0xc0, !PT ;  /* 0x000000fff1287812 */ /* 0x002fe800078ec0ff */
[----:B------:R-:W-:Y:S02]  /*43c0*/  ISETP.LE.U32.AND P6, PT, R40, UR4, PT ;  /* 0x0000000428007c0c */ /* 0x000fe4000bfc3070 */
[--C-:B------:R-:W-:Y:S01]  /*43d0*/  SHF.R.U32.HI R40, RZ, 0x10, R241.reuse ;  /* 0x00000010ff287819 */ /* 0x100fe200000116f1 */
[----:B------:R1:W-:Y:S01]  /*43e0*/  MUFU.EX2 R242, R45 ;  /* 0x0000002d00f27308 */ /* 0x0003e20000000800 */
[----:B------:R-:W-:Y:S01]  /*43f0*/  SHF.R.U32.HI R241, RZ, 0x18, R241 ;  /* 0x00000018fff17819 */ /* 0x000fe200000116f1 */
[----:B------:R-:W-:Y:S01]  /*4400*/  @!P5 FADD.FTZ R221, -R221, -RZ ;  /* 0x800000ffddddd221 */ /* 0x000fe20000010100 */
[----:B------:R-:W-:Y:S01]  /*4410*/  LOP3.LUT R40, R40, 0xff, RZ, 0xc0, !PT ;  /* 0x000000ff28287812 */ /* 0x000fe200078ec0ff */
[----:B--2---:R-:W-:Y:S01]  /*4420*/  IMAD.WIDE.U32 R38, R239, -0x326172a9, RZ ;  /* 0xcd9e8d57ef267825 */ /* 0x004fe200078e00ff */
[----:B------:R-:W-:Y:S02]  /*4430*/  ISETP.LE.U32.AND P2, PT, R241, UR4, PT ;  /* 0x00000004f1007c0c */ /* 0x000fe4000bf43070 */
[----:B------:R-:W-:Y:S02]  /*4440*/  ISETP.LE.U32.AND P0, PT, R40, UR4, PT ;  /* 0x0000000428007c0c */ /* 0x000fe4000bf03070 */
[----:B------:R-:W-:Y:S01]  /*4450*/  LOP3.LUT R36, R39, UR12, R10, 0x96, !PT ;  /* 0x0000000c27247c12 */ /* 0x000fe2000f8e960a */
[----:B------:R-:W-:Y:S01]  /*4460*/  @!P6 FADD.FTZ R217, -R217, -RZ ;  /* 0x800000ffd9d9e221 */ /* 0x000fe20000010100 */
[--C-:B------:R-:W-:Y:S01]  /*4470*/  SHF.R.U32.HI R40, RZ, 0x10, R247.reuse ;  /* 0x00000010ff287819 */ /* 0x100fe200000116f7 */
[----:B------:R2:W-:Y:S01]  /*4480*/  MUFU.EX2 R241, R44 ;  /* 0x0000002c00f17308 */ /* 0x0005e20000000800 */
[----:B------:R-:W-:Y:S01]  /*4490*/  ISETP.LE.U32.AND P6, PT, R14, UR4, PT ;  /* 0x000000040e007c0c */ /* 0x000fe2000bfc3070 */
[----:B------:R-:W-:Y:S01]  /*44a0*/  IMAD.WIDE.U32 R14, R243, -0x2daee0ad, RZ ;  /* 0xd2511f53f30e7825 */ /* 0x000fe200078e00ff */
[----:B------:R-:W-:Y:S02]  /*44b0*/  SHF.R.U32.HI R247, RZ, 0x18, R247 ;  /* 0x00000018fff77819 */ /* 0x000fe400000116f7 */
[----:B------:R-:W-:Y:S01]  /*44c0*/  LOP3.LUT R41, R38, 0xffff, RZ, 0xc0, !PT ;  /* 0x0000ffff26297812 */ /* 0x000fe200078ec0ff */
[----:B------:R-:W-:Y:S01]  /*44d0*/  @!P2 FADD.FTZ R220, -R220, -RZ ;  /* 0x800000ffdcdca221 */ /* 0x000fe20000010100 */
[----:B------:R-:W-:Y:S01]  /*44e0*/  ISETP.LE.U32.AND P2, PT, R37, UR4, PT ;  /* 0x0000000425007c0c */ /* 0x000fe2000bf43070 */
[----:B------:R-:W-:Y:S01]  /*44f0*/  @!P0 FADD.FTZ R219, -R219, -RZ ;  /* 0x800000ffdbdb8221 */ /* 0x000fe20000010100 */
[----:B------:R-:W-:Y:S01]  /*4500*/  ISETP.LE.U32.AND P5, PT, R247, UR4, PT ;  /* 0x00000004f7007c0c */ /* 0x000fe2000bfa3070 */
[----:B------:R3:W-:Y:S01]  /*4510*/  MUFU.EX2 R239, R42 ;  /* 0x0000002a00ef7308 */ /* 0x0007e20000000800 */
[----:B------:R-:W-:Y:S02]  /*4520*/  LOP3.LUT R37, R15, UR11, R250, 0x96, !PT ;  /* 0x0000000b0f257c12 */ /* 0x000fe4000f8e96fa */
[----:B-1----:R-:W-:Y:S01]  /*4530*/  LOP3.LUT R45, R245, 0xff, RZ, 0xc0, !PT ;  /* 0x000000fff52d7812 */ /* 0x002fe200078ec0ff */
[----:B------:R-:W-:Y:S01]  /*4540*/  @!P6 FADD.FTZ R232, -R232, -RZ ;  /* 0x800000ffe8e8e221 */ /* 0x000fe20000010100 */
[----:B------:R-:W-:Y:S02]  /*4550*/  SHF.R.U32.HI R43, RZ, 0x10, R14 ;  /* 0x00000010ff2b7819 */ /* 0x000fe4000001160e */
[----:B------:R-:W-:Y:S02]  /*4560*/  ISETP.LE.U32.AND P3, PT, R45, UR4, PT ;  /* 0x000000042d007c0c */ /* 0x000fe4000bf63070 */
[----:B------:R-:W-:Y:S01]  /*4570*/  LOP3.LUT R10, R14, 0xff, RZ, 0xc0, !PT ;  /* 0x000000ff0e0a7812 */ /* 0x000fe200078ec0ff */
[----:B------:R-:W-:Y:S01]  /*4580*/  @!P2 FADD.FTZ R222, -R222, -RZ ;  /* 0x800000ffdedea221 */ /* 0x000fe20000010100 */
[----:B------:R-:W-:Y:S01]  /*4590*/  SHF.R.U32.HI R247, RZ, 0x8, R252 ;  /* 0x00000008fff77819 */ /* 0x000fe200000116fc */
[----:B------:R-:W-:Y:S01]  /*45a0*/  @!P5 FADD.FTZ R224, -R224, -RZ ;  /* 0x800000ffe0e0d221 */ /* 0x000fe20000010100 */
[----:B------:R-:W-:Y:S01]  /*45b0*/  ISETP.LE.U32.AND P2, PT, R13, UR4, PT ;  /* 0x000000040d007c0c */ /* 0x000fe2000bf43070 */
[----:B------:R-:W-:Y:S01]  /*45c0*/  FFMA.FTZ R252, R50, c[0x0][0x23c], -R4 ;  /* 0x00008f0032fc7a23 */ /* 0x000fe20000010804 */
[----:B------:R-:W-:Y:S01]  /*45d0*/  ISETP.LE.U32.AND P5, PT, R246, UR4, PT ;  /* 0x00000004f6007c0c */ /* 0x000fe2000bfa3070 */
[----:B------:R-:W-:Y:S01]  /*45e0*/  FFMA.FTZ R246, R49, c[0x0][0x23c], -R122 ;  /* 0x00008f0031f67a23 */ /* 0x000fe2000001087a */
[----:B--2---:R-:W-:Y:S01]  /*45f0*/  LOP3.LUT R44, R14, 0xffff, RZ, 0xc0, !PT ;  /* 0x0000ffff0e2c7812 */ /* 0x004fe200078ec0ff */
[----:B------:R-:W1:Y:S01]  /*4600*/  MUFU.EX2 R233, R233 ;  /* 0x000000e900e97308 */ /* 0x000e620000000800 */
[----:B------:R-:W-:Y:S01]  /*4610*/  LOP3.LUT R247, R247, 0xffff, RZ, 0xc0, !PT ;  /* 0x0000fffff7f77812 */ /* 0x000fe200078ec0ff */
[----:B------:R-:W-:Y:S01]  /*4620*/  @!P3 FADD.FTZ R227, -R227, -RZ ;  /* 0x800000ffe3e3b221 */ /* 0x000fe20000010100 */
[----:B------:R-:W-:Y:S02]  /*4630*/  LOP3.LUT R45, R18, 0xffff, RZ, 0xc0, !PT ;  /* 0x0000ffff122d7812 */ /* 0x000fe400078ec0ff */
[----:B------:R-:W-:Y:S02]  /*4640*/  LOP3.LUT R50, R249, 0xffff, RZ, 0xc0, !PT ;  /* 0x0000fffff9327812 */ /* 0x000fe400078ec0ff */
[----:B------:R-:W-:Y:S02]  /*4650*/  ISETP.LE.U32.AND P3, PT, R251, UR4, PT ;  /* 0x00000004fb007c0c */ /* 0x000fe4000bf63070 */
[----:B------:R-:W-:Y:S01]  /*4660*/  LOP3.LUT R250, R249, 0xff, RZ, 0xc0, !PT ;  /* 0x000000fff9fa7812 */ /* 0x000fe200078ec0ff */
[----:B------:R-:W-:Y:S01]  /*4670*/  @!P5 FADD.FTZ R226, -R226, -RZ ;  /* 0x800000ffe2e2d221 */ /* 0x000fe20000010100 */
[----:B------:R-:W-:Y:S01]  /*4680*/  ISETP.LE.U32.AND P5, PT, R247, UR4, PT ;  /* 0x00000004f7007c0c */ /* 0x000fe2000bfa3070 */
[----:B------:R2:W4:Y:S01]  /*4690*/  MUFU.EX2 R243, R46 ;  /* 0x0000002e00f37308 */ /* 0x0005220000000800 */
[----:B------:R-:W-:Y:S02]  /*46a0*/  SHF.R.U32.HI R50, RZ, 0x8, R50 ;  /* 0x00000008ff327819 */ /* 0x000fe40000011632 */
[----:B---3--:R-:W-:Y:S01]  /*46b0*/  LOP3.LUT R42, R19, UR11, R248, 0x96, !PT ;  /* 0x0000000b132a7c12 */ /* 0x008fe2000f8e96f8 */
[--C-:B------:R-:W-:Y:S01]  /*46c0*/  FFMA.FTZ R248, R51, c[0x0][0x23c], -R4.reuse ;  /* 0x00008f0033f87a23 */ /* 0x100fe20000010804 */
[--C-:B------:R-:W-:Y:S01]  /*46d0*/  SHF.R.U32.HI R51, RZ, 0x18, R249.reuse ;  /* 0x00000018ff337819 */ /* 0x100fe200000116f9 */
[----:B------:R-:W-:Y:S01]  /*46e0*/  FFMA.FTZ R4, R67, c[0x0][0x23c], -R4 ;  /* 0x00008f0043047a23 */ /* 0x000fe20000010804 */
[----:B------:R-:W-:Y:S01]  /*46f0*/  ISETP.LE.U32.AND P4, PT, R250, UR4, PT ;  /* 0x00000004fa007c0c */ /* 0x000fe2000bf83070 */
[----:B------:R-:W-:Y:S01]  /*4700*/  @!P3 FADD.FTZ R231, -R231, -RZ ;  /* 0x800000ffe7e7b221 */ /* 0x000fe20000010100 */
[----:B------:R-:W-:Y:S01]  /*4710*/  LOP3.LUT R50, R50, 0xffff, RZ, 0xc0, !PT ;  /* 0x0000ffff32327812 */ /* 0x000fe200078ec0ff */
[----:B------:R-:W-:Y:S01]  /*4720*/  MUFU.EX2 R250, R53 ;  /* 0x0000003500fa7308 */ /* 0x000fe20000000800 */
[----:B------:R-:W-:Y:S01]  /*4730*/  ISETP.LE.U32.AND P1, PT, R51, UR4, PT ;  /* 0x0000000433007c0c */ /* 0x000fe2000bf23070 */
[----:B------:R-:W-:Y:S01]  /*4740*/  @!P5 FADD.FTZ R230, -R230, -RZ ;  /* 0x800000ffe6e6d221 */ /* 0x000fe20000010100 */
[----:B------:R-:W-:Y:S01]  /*4750*/  SHF.R.U32.HI R51, RZ, 0x10, R249 ;  /* 0x00000010ff337819 */ /* 0x000fe200000116f9 */
[--C-:B------:R-:W-:Y:S01]  /*4760*/  FFMA.FTZ R249, R52, c[0x0][0x23c], -R122.reuse ;  /* 0x00008f0034f97a23 */ /* 0x100fe2000001087a */
[----:B------:R-:W-:Y:S02]  /*4770*/  ISETP.LE.U32.AND P5, PT, R50, UR4, PT ;  /* 0x0000000432007c0c */ /* 0x000fe4000bfa3070 */
[----:B------:R-:W-:Y:S02]  /*4780*/  LOP3.LUT R52, R51, 0xff, RZ, 0xc0, !PT ;  /* 0x000000ff33347812 */ /* 0x000fe400078ec0ff */
[----:B------:R-:W-:Y:S01]  /*4790*/  LOP3.LUT R50, R36, 0xff, RZ, 0xc0, !PT ;  /* 0x000000ff24327812 */ /* 0x000fe200078ec0ff */
[----:B-1----:R-:W-:Y:S01]  /*47a0*/  @!P4 FADD.FTZ R233, -R233, -RZ ;  /* 0x800000ffe9e9c221 */ /* 0x002fe20000010100 */
[----:B------:R-:W-:Y:S01]  /*47b0*/  ISETP.LE.U32.AND P3, PT, R52, UR4, PT ;  /* 0x0000000434007c0c */ /* 0x000fe2000bf63070 */
[----:B------:R-:W1:Y:S01]  /*47c0*/  MUFU.EX2 R223, R223 ;  /* 0x000000df00df7308 */ /* 0x000e620000000800 */
[----:B------:R-:W-:Y:S01]  /*47d0*/  ISETP.LE.U32.AND P6, PT, R50, UR4, PT ;  /* 0x0000000432007c0c */ /* 0x000fe2000bfc3070 */
[----:B--2---:R-:W-:Y:S01]  /*47e0*/  FFMA.FTZ R46, R48, c[0x0][0x23c], -R122 ;  /* 0x00008f00302e7a23 */ /* 0x004fe2000001087a */
[----:B------:R-:W-:Y:S01]  /*47f0*/  SHF.R.U32.HI R50, RZ, 0x18, R36 ;  /* 0x00000018ff327819 */ /* 0x000fe20000011624 */
[----:B------:R-:W-:Y:S01]  /*4800*/  FFMA.FTZ R122, R65, c[0x0][0x23c], -R122 ;  /* 0x00008f00417a7a23 */ /* 0x000fe2000001087a */
[----:B------:R-:W-:Y:S01]  /*4810*/  SHF.R.U32.HI R39, RZ, 0x10, R38 ;  /* 0x00000010ff277819 */ /* 0x000fe20000011626 */
[----:B------:R-:W-:Y:S01]  /*4820*/  @!P1 FADD.FTZ R236, -R236, -RZ ;  /* 0x800000ffecec9221 */ /* 0x000fe20000010100 */
[----:B------:R-:W-:Y:S02]  /*4830*/  SHF.R.U32.HI R48, RZ, 0x18, R14 ;  /* 0x00000018ff307819 */ /* 0x000fe4000001160e */
[----:B------:R-:W-:Y:S01]  /*4840*/  ISETP.LE.U32.AND P4, PT, R50, UR4, PT ;  /* 0x0000000432007c0c */ /* 0x000fe2000bf83070 */
[----:B------:R-:W-:Y:S01]  /*4850*/  MUFU.EX2 R251, R54 ;  /* 0x0000003600fb7308 */ /* 0x000fe20000000800 */
[----:B------:R-:W-:Y:S01]  /*4860*/  LOP3.LUT R51, R36, 0xffff, RZ, 0xc0, !PT ;  /* 0x0000ffff24337812 */ /* 0x000fe200078ec0ff */
[----:B------:R-:W-:Y:S01]  /*4870*/  @!P3 FADD.FTZ R235, -R235, -RZ ;  /* 0x800000ffebebb221 */ /* 0x000fe20000010100 */
[----:B------:R-:W-:Y:S01]  /*4880*/  SHF.R.U32.HI R36, RZ, 0x10, R36 ;  /* 0x00000010ff247819 */ /* 0x000fe20000011624 */
[----:B------:R-:W-:Y:S01]  /*4890*/  @!P6 FADD.FTZ R237, -R237, -RZ ;  /* 0x800000ffedede221 */ /* 0x000fe20000010100 */
[----:B------:R-:W-:Y:S02]  /*48a0*/  LOP3.LUT R39, R39, 0xff, RZ, 0xc0, !PT ;  /* 0x000000ff27277812 */ /* 0x000fe400078ec0ff */
[----:B------:R-:W-:Y:S02]  /*48b0*/  LOP3.LUT R36, R36, 0xff, RZ, 0xc0, !PT ;  /* 0x000000ff24247812 */ /* 0x000fe400078ec0ff */
[----:B------:R-:W-:Y:S01]  /*48c0*/  ISETP.LE.U32.AND P6, PT, R39, UR4, PT ;  /* 0x0000000427007c0c */ /* 0x000fe2000bfc3070 */
[----:B------:R-:W2:Y:S01]  /*48d0*/  MUFU.EX2 R245, R46 ;  /* 0x0000002e00f57308 */ /* 0x000ea20000000800 */
[----:B------:R-:W-:Y:S01]  /*48e0*/  ISETP.LE.U32.AND P3, PT, R36, UR4, PT ;  /* 0x0000000424007c0c */ /* 0x000fe2000bf63070 */
[----:B------:R-:W-:Y:S01]  /*48f0*/  @!P4 FADD.FTZ R240, -R240, -RZ ;  /* 0x800000fff0f0c221 */ /* 0x000fe20000010100 */
[----:B------:R-:W-:Y:S02]  /*4900*/  LOP3.LUT R40, R40, 0xff, RZ, 0xc0, !PT ;  /* 0x000000ff28287812 */ /* 0x000fe400078ec0ff */
[----:B------:R-:W-:Y:S02]  /*4910*/  LOP3.LUT R36, R9, 0xff, RZ, 0xc0, !PT ;  /* 0x000000ff09247812 */ /* 0x000fe400078ec0ff */
[----:B------:R-:W-:Y:S02]  /*4920*/  LOP3.LUT R39, R37, 0xff, RZ, 0xc0, !PT ;  /* 0x000000ff25277812 */ /* 0x000fe400078ec0ff */
[----:B------:R-:W-:Y:S01]  /*4930*/  ISETP.LE.U32.AND P0, PT, R40, UR4, PT ;  /* 0x0000000428007c0c */ /* 0x000fe2000bf03070 */
[----:B------:R-:W3:Y:S01]  /*4940*/  MUFU.EX2 R247, R252 ;  /* 0x000000fc00f77308 */ /* 0x000ee20000000800 */
[----:B------:R-:W-:Y:S01]  /*4950*/  ISETP.LE.U32.AND P4, PT, R36, UR4, PT ;  /* 0x0000000424007c0c */ /* 0x000fe2000bf83070 */
[----:B----4-:R-:W-:Y:S01]  /*4960*/  @!P6 FADD.FTZ R243, -R243, -RZ ;  /* 0x800000fff3f3e221 */ /* 0x010fe20000010100 */
[----:B------:R-:W-:Y:S01]  /*4970*/  SHF.R.U32.HI R36, RZ, 0x8, R7 ;  /* 0x00000008ff247819 */ /* 0x000fe20000011607 */
[----:B------:R-:W-:Y:S01]  /*4980*/  @!P3 FADD.FTZ R239, -R239, -RZ ;  /* 0x800000ffefefb221 */ /* 0x000fe20000010100 */
[----:B------:R-:W-:Y:S02]  /*4990*/  LOP3.LUT R40, R38, 0xff, RZ, 0xc0, !PT ;  /* 0x000000ff26287812 */ /* 0x000fe400078ec0ff */
[----:B------:R-:W-:Y:S02]  /*49a0*/  LOP3.LUT R36, R36, 0xffff, RZ, 0xc0, !PT ;  /* 0x0000ffff24247812 */ /* 0x000fe400078ec0ff */
[----:B------:R-:W-:Y:S01]  /*49b0*/  SHF.R.U32.HI R38, RZ, 0x18, R38 ;  /* 0x00000018ff267819 */ /* 0x000fe20000011626 */
[----:B------:R-:W4:Y:S01]  /*49c0*/  MUFU.EX2 R246, R246 ;  /* 0x000000f600f67308 */ /* 0x000f220000000800 */
[----:B------:R-:W-:Y:S01]  /*49d0*/  ISETP.LE.U32.AND P6, PT, R36, UR4, PT ;  /* 0x0000000424007c0c */ /* 0x000fe2000bfc3070 */
[----:B-1----:R-:W-:Y:S01]  /*49e0*/  @!P0 FADD.FTZ R223, -R223, -RZ ;  /* 0x800000ffdfdf8221 */ /* 0x002fe20000010100 */
[----:B------:R-:W-:Y:S01]  /*49f0*/  LOP3.LUT R36, R37, 0xffff, RZ, 0xc0, !PT ;  /* 0x0000ffff25247812 */ /* 0x000fe200078ec0ff */
[----:B--2---:R-:W-:Y:S01]  /*4a00*/  @!P2 FADD.FTZ R245, -R245, -RZ ;  /* 0x800000fff5f5a221 */ /* 0x004fe20000010100 */
[----:B------:R-:W-:Y:S02]  /*4a10*/  ISETP.LE.U32.AND P3, PT, R38, UR4, PT ;  /* 0x0000000426007c0c */ /* 0x000fe4000bf63070 */
[----:B------:R-:W-:Y:S02]  /*4a20*/  ISETP.LE.U32.AND P0, PT, R11, UR4, PT ;  /* 0x000000040b007c0c */ /* 0x000fe4000bf03070 */
[----:B------:R-:W-:Y:S01]  /*4a30*/  SHF.R.U32.HI R36, RZ, 0x8, R36 ;  /* 0x00000008ff247819 */ /* 0x000fe20000011624 */
[----:B------:R-:W1:Y:S01]  /*4a40*/  MUFU.EX2 R248, R248 ;  /* 0x000000f800f87308 */ /* 0x000e620000000800 */
[--C-:B------:R-:W-:Y:S02]  /*4a50*/  SHF.R.U32.HI R38, RZ, 0x10, R37.reuse ;  /* 0x00000010ff267819 */ /* 0x100fe40000011625 */
[----:B------:R-:W-:Y:S01]  /*4a60*/  LOP3.LUT R36, R36, 0xffff, RZ, 0xc0, !PT ;  /* 0x0000ffff24247812 */ /* 0x000fe200078ec0ff */
[----:B---3--:R-:W-:Y:S01]  /*4a70*/  @!P4 FADD.FTZ R247, -R247, -RZ ;  /* 0x800000fff7f7c221 */ /* 0x008fe20000010100 */
[----:B------:R-:W-:Y:S02]  /*4a80*/  SHF.R.U32.HI R37, RZ, 0x18, R37 ;  /* 0x00000018ff257819 */ /* 0x000fe40000011625 */
[----:B------:R-:W-:Y:S01]  /*4a90*/  ISETP.LE.U32.AND P2, PT, R39, UR4, PT ;  /* 0x0000000427007c0c */ /* 0x000fe2000bf43070 */
[----:B------:R-:W-:Y:S01]  /*4aa0*/  @!P3 FADD.FTZ R244, -R244, -RZ ;  /* 0x800000fff4f4b221 */ /* 0x000fe20000010100 */
[----:B------:R-:W-:Y:S01]  /*4ab0*/  LOP3.LUT R38, R38, 0xff, RZ, 0xc0, !PT ;  /* 0x000000ff26267812 */ /* 0x000fe200078ec0ff */
[----:B------:R-:W2:Y:S01]  /*4ac0*/  MUFU.EX2 R249, R249 ;  /* 0x000000f900f97308 */ /* 0x000ea20000000800 */
[----:B------:R-:W-:Y:S02]  /*4ad0*/  ISETP.LE.U32.AND P4, PT, R36, UR4, PT ;  /* 0x0000000424007c0c */ /* 0x000fe4000bf83070 */
[----:B------:R-:W-:Y:S01]  /*4ae0*/  LOP3.LUT R36, R42, 0xffff, RZ, 0xc0, !PT ;  /* 0x0000ffff2a247812 */ /* 0x000fe200078ec0ff */
[----:B----4-:R-:W-:Y:S01]  /*4af0*/  @!P6 FADD.FTZ R246, -R246, -RZ ;  /* 0x800000fff6f6e221 */ /* 0x010fe20000010100 */
[----:B------:R-:W-:Y:S02]  /*4b00*/  ISETP.LE.U32.AND P6, PT, R38, UR4, PT ;  /* 0x0000000426007c0c */ /* 0x000fe4000bfc3070 */
[----:B------:R-:W-:Y:S02]  /*4b10*/  SHF.R.U32.HI R36, RZ, 0x8, R36 ;  /* 0x00000008ff247819 */ /* 0x000fe40000011624 */
[----:B------:R-:W-:Y:S01]  /*4b20*/  LOP3.LUT R38, R42, 0xff, RZ, 0xc0, !PT ;  /* 0x000000ff2a267812 */ /* 0x000fe200078ec0ff */
[----:B------:R-:W3:Y:S01]  /*4b30*/  MUFU.EX2 R234, R234 ;  /* 0x000000ea00ea7308 */ /* 0x000ee20000000800 */
[----:B------:R-:W-:Y:S02]  /*4b40*/  LOP3.LUT R36, R36, 0xffff, RZ, 0xc0, !PT ;  /* 0x0000ffff24247812 */ /* 0x000fe400078ec0ff */
[----:B------:R-:W-:Y:S01]  /*4b50*/  F2FP.RELU.BF16.PACK_AB R39, R214, R213 ;  /* 0x000000d5d627723e */ /* 0x000fe200000018ff */
[----:B-1----:R-:W-:Y:S01]  /*4b60*/  @!P0 FADD.FTZ R248, -R248, -RZ ;  /* 0x800000fff8f88221 */ /* 0x002fe20000010100 */
[----:B------:R-:W-:Y:S01]  /*4b70*/  ISETP.LE.U32.AND P0, PT, R37, UR4, PT ;  /* 0x0000000425007c0c */ /* 0x000fe2000bf03070 */
[----:B------:R-:W-:Y:S01]  /*4b80*/  @!P4 FADD.FTZ R250, -R250, -RZ ;  /* 0x800000fffafac221 */ /* 0x000fe20000010100 */
[----:B------:R-:W-:Y:S01]  /*4b90*/  SHF.R.U32.HI R37, RZ, 0x10, R42 ;  /* 0x00000010ff257819 */ /* 0x000fe2000001162a */
[----:B------:R-:W-:Y:S01]  /*4ba0*/  @!P6 FADD.FTZ R251, -R251, -RZ ;  /* 0x800000fffbfbe221 */ /* 0x000fe20000010100 */
[----:B------:R-:W-:Y:S01]  /*4bb0*/  ISETP.LE.U32.AND P4, PT, R36, UR4, PT ;  /* 0x0000000424007c0c */ /* 0x000fe2000bf83070 */
[----:B------:R-:W1:Y:S01]  /*4bc0*/  MUFU.EX2 R252, R55 ;  /* 0x0000003700fc7308 */ /* 0x000e620000000800 */
[----:B------:R-:W-:Y:S02]  /*4bd0*/  LOP3.LUT R37, R37, 0xff, RZ, 0xc0, !PT ;  /* 0x000000ff25257812 */ /* 0x000fe400078ec0ff */
[----:B------:R-:W-:Y:S01]  /*4be0*/  F2FP.RELU.BF16.PACK_AB R36, R202, R193 ;  /* 0x000000c1ca24723e */ /* 0x000fe200000018ff */
[----:B--2---:R-:W-:Y:S01]  /*4bf0*/  @!P2 FADD.FTZ R249, -R249, -RZ ;  /* 0x800000fff9f9a221 */ /* 0x004fe20000010100 */
[----:B------:R-:W-:Y:S02]  /*4c00*/  ISETP.LE.U32.AND P2, PT, R38, UR4, PT ;  /* 0x0000000426007c0c */ /* 0x000fe4000bf43070 */
[----:B------:R-:W-:Y:S01]  /*4c10*/  F2FP.RELU.BF16.PACK_AB R38, R204, R203 ;  /* 0x000000cbcc26723e */ /* 0x000fe200000018ff */
[----:B------:R-:W-:Y:S01]  /*4c20*/  STS [R175+0x10000], R36 ;  /* 0x01000024af007388 */ /* 0x000fe20000000800 */
[----:B------:R-:W-:Y:S01]  /*4c30*/  ISETP.LE.U32.AND P6, PT, R37, UR4, PT ;  /* 0x0000000425007c0c */ /* 0x000fe2000bfc3070 */
[----:B------:R-:W2:Y:S01]  /*4c40*/  MUFU.EX2 R122, R122 ;  /* 0x0000007a007a7308 */ /* 0x000ea20000000800 */
[----:B------:R-:W-:Y:S01]  /*4c50*/  F2FP.RELU.BF16.PACK_AB R37, R215, R216 ;  /* 0x000000d8d725723e */ /* 0x000fe200000018ff */
[----:B------:R4:W-:Y:S01]  /*4c60*/  STS [R175+0x10400], R38 ;  /* 0x01040026af007388 */ /* 0x0009e20000000800 */
[----:B------:R-:W-:Y:S01]  /*4c70*/  SHF.R.U32.HI R51, RZ, 0x8, R51 ;  /* 0x00000008ff337819 */ /* 0x000fe20000011633 */
[----:B---3--:R-:W-:Y:S01]  /*4c80*/  @!P5 FADD.FTZ R234, -R234, -RZ ;  /* 0x800000ffeaead221 */ /* 0x008fe20000010100 */
[----:B------:R-:W-:Y:S01]  /*4c90*/  SHF.R.U32.HI R44, RZ, 0x8, R44 ;  /* 0x00000008ff2c7819 */ /* 0x000fe2000001162c */
[----:B------:R3:W-:Y:S01]  /*4ca0*/  STS [R178+0x10000], R39 ;  /* 0x01000027b2007388 */ /* 0x0007e20000000800 */
[----:B------:R-:W-:Y:S01]  /*4cb0*/  LOP3.LUT R51, R51, 0xffff, RZ, 0xc0, !PT ;  /* 0x0000ffff33337812 */ /* 0x000fe200078ec0ff */
[----:B------:R-:W-:Y:S01]  /*4cc0*/  @!P2 FADD.FTZ R117, -R117, -RZ ;  /* 0x800000ff7575a221 */ /* 0x000fe20000010100 */
[----:B------:R-:W-:Y:S01]  /*4cd0*/  SHF.R.U32.HI R41, RZ, 0x8, R41 ;  /* 0x00000008ff297819 */ /* 0x000fe20000011629 */
[----:B------:R2:W-:Y:S01]  /*4ce0*/  STS [R178+0x10400], R37 ;  /* 0x01040025b2007388 */ /* 0x0005e20000000800 */
[----:B------:R-:W-:Y:S01]  /*4cf0*/  ISETP.LE.U32.AND P5, PT, R51, UR4, PT ;  /* 0x0000000433007c0c */ /* 0x000fe2000bfa3070 */
[----:B------:R-:W-:Y:S01]  /*4d00*/  @!P4 FADD.FTZ R118, -R118, -RZ ;  /* 0x800000ff7676c221 */ /* 0x000fe20000010100 */
[----:B------:R-:W-:Y:S01]  /*4d10*/  LOP3.LUT R44, R44, 0xffff, RZ, 0xc0, !PT ;  /* 0x0000ffff2c2c7812 */ /* 0x000fe200078ec0ff */
[----:B-1----:R-:W-:Y:S01]  /*4d20*/  @!P0 FADD.FTZ R252, -R252, -RZ ;  /* 0x800000fffcfc8221 */ /* 0x002fe20000010100 */
[----:B------:R-:W-:Y:S01]  /*4d30*/  ISETP.LE.U32.AND P0, PT, R47, UR4, PT ;  /* 0x000000042f007c0c */ /* 0x000fe2000bf03070 */
[----:B------:R-:W-:Y:S01]  /*4d40*/  @!P6 FADD.FTZ R119, -R119, -RZ ;  /* 0x800000ff7777e221 */ /* 0x000fe20000010100 */
[----:B------:R-:W-:Y:S01]  /*4d50*/  SHF.R.U32.HI R42, RZ, 0x18, R42 ;  /* 0x00000018ff2a7819 */ /* 0x000fe2000001162a */
[----:B------:R-:W1:Y:S01]  /*4d60*/  MUFU.EX2 R116, R4 ;  /* 0x0000000400747308 */ /* 0x000e620000000800 */
[----:B------:R-:W-:Y:S02]  /*4d70*/  ISETP.LE.U32.AND P1, PT, R40, UR4, PT ;  /* 0x0000000428007c0c */ /* 0x000fe4000bf23070 */
[----:B------:R-:W-:Y:S02]  /*4d80*/  LOP3.LUT R41, R41, 0xffff, RZ, 0xc0, !PT ;  /* 0x0000ffff29297812 */ /* 0x000fe400078ec0ff */
[----:B------:R-:W-:Y:S01]  /*4d90*/  ISETP.LE.U32.AND P2, PT, R44, UR4, PT ;  /* 0x000000042c007c0c */ /* 0x000fe2000bf43070 */
[----:B------:R-:W-:Y:S01]  /*4da0*/  @!P5 FADD.FTZ R238, -R238, -RZ ;  /* 0x800000ffeeeed221 */ /* 0x000fe20000010100 */
[----:B------:R-:W-:Y:S02]  /*4db0*/  ISETP.LE.U32.AND P4, PT, R42, UR4, PT ;  /* 0x000000042a007c0c */ /* 0x000fe4000bf83070 */
[----:B------:R-:W-:Y:S01]  /*4dc0*/  LOP3.LUT R43, R43, 0xff, RZ, 0xc0, !PT ;  /* 0x000000ff2b2b7812 */ /* 0x000fe200078ec0ff */
[----:B------:R-:W-:Y:S01]  /*4dd0*/  @!P0 FADD.FTZ R120, -R120, -RZ ;  /* 0x800000ff78788221 */ /* 0x000fe20000010100 */
[----:B------:R-:W-:Y:S02]  /*4de0*/  LEA R110, P0, R171, R110, 0x2 ;  /* 0x0000006eab6e7211 */ /* 0x000fe400078010ff */
[----:B------:R-:W-:Y:S01]  /*4df0*/  F2FP.RELU.BF16.PACK_AB R44, R206, R205 ;  /* 0x000000cdce2c723e */ /* 0x000fe200000018ff */
[----:B------:R-:W-:Y:S01]  /*4e00*/  @!P1 FADD.FTZ R241, -R241, -RZ ;  /* 0x800000fff1f19221 */ /* 0x000fe20000010100 */
[----:B------:R-:W-:Y:S02]  /*4e10*/  ISETP.LE.U32.AND P1, PT, R10, UR4, PT ;  /* 0x000000040a007c0c */ /* 0x000fe4000bf23070 */
[----:B------:R-:W-:Y:S01]  /*4e20*/  F2FP.RELU.BF16.PACK_AB R42, R208, R207 ;  /* 0x000000cfd02a723e */ /* 0x000fe200000018ff */
[----:B------:R1:W-:Y:S01]  /*4e30*/  STS [R175+0x12000], R44 ;  /* 0x0120002caf007388 */ /* 0x0003e20000000800 */
[----:B------:R-:W-:Y:S01]  /*4e40*/  LEA.HI.X.SX32 R111, R171, R111, 0x2, P0 ;  /* 0x0000006fab6f7211 */ /* 0x000fe200000f16ff */
[----:B--2---:R-:W-:Y:S01]  /*4e50*/  @!P2 FADD.FTZ R122, -R122, -RZ ;  /* 0x800000ff7a7aa221 */ /* 0x004fe20000010100 */
[----:B------:R-:W-:Y:S01]  /*4e60*/  ISETP.LE.U32.AND P5, PT, R41, UR4, PT ;  /* 0x0000000429007c0c */ /* 0x000fe2000bfa3070 */
[----:B------:R3:W-:Y:S01]  /*4e70*/  STS [R175+0x12400], R42 ;  /* 0x0124002aaf007388 */ /* 0x0007e20000000800 */
[----:B------:R-:W-:Y:S01]  /*4e80*/  ISETP.LE.U32.AND P6, PT, R43, UR4, PT ;  /* 0x000000042b007c0c */ /* 0x000fe2000bfc3070 */
[----:B------:R-:W-:Y:S01]  /*4e90*/  @!P4 FADD.FTZ R170, -R170, -RZ ;  /* 0x800000ffaaaac221 */ /* 0x000fe20000010100 */
[----:B------:R-:W-:Y:S01]  /*4ea0*/  F2FP.RELU.BF16.PACK_AB R43, R210, R209 ;  /* 0x000000d1d22b723e */ /* 0x000fe200000018ff */
[----:B------:R-:W2:Y:S01]  /*4eb0*/  LDG.E R109, [R110.64] ;  /* 0x000000066e6d7981 */ /* 0x000ea2000c1e1900 */
[----:B------:R-:W-:Y:S01]  /*4ec0*/  F2FP.RELU.BF16.PACK_AB R41, R212, R211 ;  /* 0x000000d3d429723e */ /* 0x000fe200000018ff */
[----:B------:R-:W-:Y:S01]  /*4ed0*/  @!P1 FADD.FTZ R121, -R121, -RZ ;  /* 0x800000ff79799221 */ /* 0x000fe20000010100 */
[----:B----4-:R-:W-:Y:S01]  /*4ee0*/  F2FP.RELU.BF16.PACK_AB R38, R218, R217 ;  /* 0x000000d9da26723e */ /* 0x010fe200000018ff */
[----:B------:R4:W-:Y:S01]  /*4ef0*/  STS [R178+0x12000], R43 ;  /* 0x0120002bb2007388 */ /* 0x0009e20000000800 */
[----:B------:R-:W-:Y:S02]  /*4f00*/  F2FP.RELU.BF16.PACK_AB R36, R220, R219 ;  /* 0x000000dbdc24723e */ /* 0x000fe400000018ff */
[----:B---3--:R-:W-:Y:S01]  /*4f10*/  F2FP.RELU.BF16.PACK_AB R39, R230, R229 ;  /* 0x000000e5e627723e */ /* 0x008fe200000018ff */
[----:B------:R3:W-:Y:S01]  /*4f20*/  STS [R178+0x12400], R41 ;  /* 0x01240029b2007388 */ /* 0x0007e20000000800 */
[----:B------:R-:W-:Y:S01]  /*4f30*/  F2FP.RELU.BF16.PACK_AB R37, R232, R231 ;  /* 0x000000e7e825723e */ /* 0x000fe200000018ff */
[----:B------:R-:W-:Y:S01]  /*4f40*/  @!P5 FADD.FTZ R242, -R242, -RZ ;  /* 0x800000fff2f2d221 */ /* 0x000fe20000010100 */
[----:B------:R-:W-:Y:S01]  /*4f50*/  F2FP.RELU.BF16.PACK_AB R40, R222, R221 ;  /* 0x000000ddde28723e */ /* 0x000fe200000018ff */
[----:B------:R1:W-:Y:S01]  /*4f60*/  STS [R177+0x10000], R38 ;  /* 0x01000026b1007388 */ /* 0x0003e20000000800 */
[----:B------:R-:W-:Y:S01]  /*4f70*/  SHF.R.U32.HI R46, RZ, 0x10, R18 ;  /* 0x00000010ff2e7819 */ /* 0x000fe20000011612 */
[----:B------:R-:W-:Y:S01]  /*4f80*/  @!P6 FADD.FTZ R115, -R115, -RZ ;  /* 0x800000ff7373e221 */ /* 0x000fe20000010100 */
[----:B------:R-:W-:Y:S01]  /*4f90*/  LOP3.LUT R49, R18, 0xff, RZ, 0xc0, !PT ;  /* 0x000000ff12317812 */ /* 0x000fe200078ec0ff */
[----:B------:R-:W-:Y:S01]  /*4fa0*/  STS [R177+0x10400], R36 ;  /* 0x01040024b1007388 */ /* 0x000fe20000000800 */
[----:B------:R-:W-:Y:S02]  /*4fb0*/  LOP3.LUT R46, R46, 0xff, RZ, 0xc0, !PT ;  /* 0x000000ff2e2e7812 */ /* 0x000fe400078ec0ff */
[----:B------:R-:W-:Y:S01]  /*4fc0*/  SHF.R.U32.HI R45, RZ, 0x8, R45 ;  /* 0x00000008ff2d7819 */ /* 0x000fe2000001162d */
[----:B------:R3:W-:Y:S01]  /*4fd0*/  STS [R184+0x10000], R39 ;  /* 0x01000027b8007388 */ /* 0x0007e20000000800 */
[----:B------:R-:W-:Y:S02]  /*4fe0*/  ISETP.LE.U32.AND P1, PT, R46, UR4, PT ;  /* 0x000000042e007c0c */ /* 0x000fe4000bf23070 */
[----:B------:R-:W-:Y:S01]  /*4ff0*/  F2FP.RELU.BF16.PACK_AB R46, R224, R223 ;  /* 0x000000dfe02e723e */ /* 0x000fe200000018ff */
[----:B------:R3:W-:Y:S01]  /*5000*/  STS [R184+0x10400], R37 ;  /* 0x01040025b8007388 */ /* 0x0007e20000000800 */
[----:B------:R-:W-:Y:S02]  /*5010*/  ISETP.LE.U32.AND P3, PT, R49, UR4, PT ;  /* 0x0000000431007c0c */ /* 0x000fe4000bf63070 */
[----:B------:R-:W-:Y:S01]  /*5020*/  LOP3.LUT R45, R45, 0xffff, RZ, 0xc0, !PT ;  /* 0x0000ffff2d2d7812 */ /* 0x000fe200078ec0ff */
[----:B------:R3:W-:Y:S01]  /*5030*/  STS [R177+0x12000], R40 ;  /* 0x01200028b1007388 */ /* 0x0007e20000000800 */
[----:B------:R-:W-:Y:S02]  /*5040*/  F2FP.RELU.BF16.PACK_AB R51, R226, R225 ;  /* 0x000000e1e233723e */ /* 0x000fe400000018ff */
[----:B------:R-:W-:Y:S01]  /*5050*/  F2FP.RELU.BF16.PACK_AB R49, R228, R227 ;  /* 0x000000e3e431723e */ /* 0x000fe200000018ff */
[----:B------:R-:W-:Y:S01]  /*5060*/  STS [R177+0x12400], R46 ;  /* 0x0124002eb1007388 */ /* 0x000fe20000000800 */
[----:B------:R-:W-:Y:S01]  /*5070*/  ISETP.LE.U32.AND P2, PT, R45, UR4, PT ;  /* 0x000000042d007c0c */ /* 0x000fe2000bf43070 */
[----:B------:R-:W-:Y:S01]  /*5080*/  @!P1 FADD.FTZ R113, -R113, -RZ ;  /* 0x800000ff71719221 */ /* 0x000fe20000010100 */
[----:B------:R-:W-:Y:S01]  /*5090*/  F2FP.RELU.BF16.PACK_AB R47, R234, R233 ;  /* 0x000000e9ea2f723e */ /* 0x000fe200000018ff */
[----:B------:R-:W-:Y:S01]  /*50a0*/  STS [R184+0x12000], R51 ;  /* 0x01200033b8007388 */ /* 0x000fe20000000800 */
[----:B------:R-:W-:Y:S01]  /*50b0*/  F2FP.RELU.BF16.PACK_AB R45, R236, R235 ;  /* 0x000000ebec2d723e */ /* 0x000fe200000018ff */
[----:B------:R-:W-:Y:S01]  /*50c0*/  @!P3 FADD.FTZ R123, -R123, -RZ ;  /* 0x800000ff7b7bb221 */ /* 0x000fe20000010100 */
[----:B-1----:R-:W-:Y:S01]  /*50d0*/  F2FP.RELU.BF16.PACK_AB R44, R246, R245 ;  /* 0x000000f5f62c723e */ /* 0x002fe200000018ff */
[----:B------:R-:W-:Y:S01]  /*50e0*/  STS [R184+0x12400], R49 ;  /* 0x01240031b8007388 */ /* 0x000fe20000000800 */
[----:B------:R-:W-:Y:S02]  /*50f0*/  F2FP.RELU.BF16.PACK_AB R42, R248, R247 ;  /* 0x000000f7f82a723e */ /* 0x000fe400000018ff */
[----:B----4-:R-:W-:Y:S01]  /*5100*/  F2FP.RELU.BF16.PACK_AB R43, R238, R237 ;  /* 0x000000edee2b723e */ /* 0x010fe200000018ff */
[----:B------:R-:W-:Y:S01]  /*5110*/  STS [R176+0x10000], R47 ;  /* 0x0100002fb0007388 */ /* 0x000fe20000000800 */
[----:B---3--:R-:W-:Y:S01]  /*5120*/  F2FP.RELU.BF16.PACK_AB R41, R240, R239 ;  /* 0x000000eff029723e */ /* 0x008fe200000018ff */
[----:B------:R-:W-:Y:S01]  /*5130*/  @!P2 FADD.FTZ R114, -R114, -RZ ;  /* 0x800000ff7272a221 */ /* 0x000fe20000010100 */
[----:B------:R-:W-:Y:S01]  /*5140*/  F2FP.RELU.BF16.PACK_AB R38, R244, R243 ;  /* 0x000000f3f426723e */ /* 0x000fe200000018ff */
[----:B------:R-:W-:Y:S01]  /*5150*/  STS [R176+0x10400], R45 ;  /* 0x0104002db0007388 */ /* 0x000fe20000000800 */
[----:B------:R-:W-:Y:S02]  /*5160*/  F2FP.RELU.BF16.PACK_AB R39, R250, R249 ;  /* 0x000000f9fa27723e */ /* 0x000fe400000018ff */
[----:B------:R-:W-:Y:S01]  /*5170*/  F2FP.RELU.BF16.PACK_AB R37, R252, R251 ;  /* 0x000000fbfc25723e */ /* 0x000fe200000018ff */
[----:B------:R-:W-:Y:S01]  /*5180*/  STS [R181+0x10000], R44 ;  /* 0x0100002cb5007388 */ /* 0x000fe20000000800 */
[----:B------:R-:W-:Y:S02]  /*5190*/  F2FP.RELU.BF16.PACK_AB R40, R242, R241 ;  /* 0x000000f1f228723e */ /* 0x000fe400000018ff */
[----:B------:R-:W-:Y:S01]  /*51a0*/  F2FP.RELU.BF16.PACK_AB R36, R122, R121 ;  /* 0x000000797a24723e */ /* 0x000fe200000018ff */
[----:B------:R-:W-:Y:S01]  /*51b0*/  STS [R181+0x10400], R42 ;  /* 0x0104002ab5007388 */ /* 0x000fe20000000800 */
[----:B------:R-:W-:Y:S02]  /*51c0*/  ISETP.LE.U32.AND P5, PT, R48, UR4, PT ;  /* 0x0000000430007c0c */ /* 0x000fe4000bfa3070 */
[----:B------:R-:W-:Y:S01]  /*51d0*/  LEA R200, P0, R186, R200, 0x2 ;  /* 0x000000c8bac87211 */ /* 0x000fe200078010ff */
[----:B------:R-:W-:Y:S01]  /*51e0*/  STS [R176+0x12000], R43 ;  /* 0x0120002bb0007388 */ /* 0x000fe20000000800 */
[----:B------:R-:W-:Y:S02]  /*51f0*/  FSETP.GE.FTZ.AND P1, PT, R214, RZ, PT ;  /* 0x000000ffd600720b */ /* 0x000fe40003f36000 */
[----:B------:R-:W-:Y:S01]  /*5200*/  LEA.HI.X.SX32 R201, R186, R201, 0x2, P0 ;  /* 0x000000c9bac97211 */ /* 0x000fe200000f16ff */
[----:B------:R-:W-:Y:S01]  /*5210*/  STS [R176+0x12400], R41 ;  /* 0x01240029b0007388 */ /* 0x000fe20000000800 */
[----:B------:R-:W-:Y:S02]  /*5220*/  FSETP.GE.FTZ.AND P0, PT, R217, RZ, PT ;  /* 0x000000ffd900720b */ /* 0x000fe40003f16000 */
[----:B------:R-:W-:Y:S01]  /*5230*/  FSETP.GE.FTZ.AND P3, PT, R202, RZ, PT ;  /* 0x000000ffca00720b */ /* 0x000fe20003f76000 */
[----:B------:R1:W-:Y:S01]  /*5240*/  STS [R181+0x12000], R40 ;  /* 0x01200028b5007388 */ /* 0x0003e20000000800 */
[----:B------:R-:W-:Y:S01]  /*5250*/  FSETP.GE.FTZ.AND P2, PT, R213, RZ, PT ;  /* 0x000000ffd500720b */ /* 0x000fe20003f56000 */
[----:B------:R-:W-:Y:S01]  /*5260*/  @!P5 FADD.FTZ R116, -R116, -RZ ;  /* 0x800000ff7474d221 */ /* 0x000fe20000010100 */
[----:B------:R-:W-:Y:S01]  /*5270*/  FSETP.GE.FTZ.AND P4, PT, R193, RZ, PT ;  /* 0x000000ffc100720b */ /* 0x000fe20003f96000 */
[----:B------:R3:W-:Y:S04]  /*5280*/  STS [R181+0x12400], R38 ;  /* 0x01240026b5007388 */ /* 0x0007e80000000800 */
[----:B------:R4:W-:Y:S04]  /*5290*/  STS [R180+0x10000], R39 ;  /* 0x01000027b4007388 */ /* 0x0009e80000000800 */
[----:B------:R4:W-:Y:S04]  /*52a0*/  STS [R180+0x10400], R37 ;  /* 0x01040025b4007388 */ /* 0x0009e80000000800 */
[----:B------:R4:W-:Y:S01]  /*52b0*/  STS [R179+0x10000], R36 ;  /* 0x01000024b3007388 */ /* 0x0009e20000000800 */
[----:B-1----:R-:W-:Y:S02]  /*52c0*/  F2FP.RELU.BF16.PACK_AB R40, R116, R115 ;  /* 0x000000737428723e */ /* 0x002fe400000018ff */
[----:B---3--:R-:W-:Y:S03]  /*52d0*/  F2FP.RELU.BF16.PACK_AB R38, R114, R123 ;  /* 0x0000007b7226723e */ /* 0x008fe600000018ff */
[----:B------:R-:W-:Y:S01]  /*52e0*/  STS [R179+0x10400], R40 ;  /* 0x01040028b3007388 */ /* 0x000fe20000000800 */
[----:B----4-:R-:W-:Y:S02]  /*52f0*/  F2FP.RELU.BF16.PACK_AB R39, R118, R117 ;  /* 0x000000757627723e */ /* 0x010fe400000018ff */
[----:B------:R-:W-:Y:S03]  /*5300*/  F2FP.RELU.BF16.PACK_AB R37, R170, R119 ;  /* 0x00000077aa25723e */ /* 0x000fe600000018ff */
[----:B------:R-:W-:Y:S01]  /*5310*/  STS [R180+0x12000], R39 ;  /* 0x01200027b4007388 */ /* 0x000fe20000000800 */
[----:B------:R-:W-:Y:S03]  /*5320*/  F2FP.RELU.BF16.PACK_AB R36, R120, R113 ;  /* 0x000000717824723e */ /* 0x000fe600000018ff */
[----:B------:R-:W-:Y:S04]  /*5330*/  STS [R180+0x12400], R37 ;  /* 0x01240025b4007388 */ /* 0x000fe80000000800 */
[----:B------:R-:W-:Y:S04]  /*5340*/  STS [R179+0x12000], R38 ;  /* 0x01200026b3007388 */ /* 0x000fe80000000800 */
[----:B------:R-:W-:Y:S04]  /*5350*/  STS [R179+0x12400], R36 ;  /* 0x01240024b3007388 */ /* 0x000fe80000000800 */
[----:B------:R-:W1:Y:S08]  /*5360*/  LDSM.16.M88.4 R64, [R2+0x4000] ;  /* 0x004000000240783b */ /* 0x000e700000000200 */
[----:B------:R-:W3:Y:S08]  /*5370*/  LDSM.16.M88.4 R60, [R2+0x5000] ;  /* 0x00500000023c783b */ /* 0x000ef00000000200 */
[----:B------:R-:W4:Y:S08]  /*5380*/  LDSM.16.M88.4 R100, [R0+0x4000] ;  /* 0x004000000064783b */ /* 0x000f300000000200 */
[----:B------:R-:W4:Y:S01]  /*5390*/  LDSM.16.M88.4 R104, [R0+0x5000] ;  /* 0x005000000068783b */ /* 0x000f220000000200 */
        /* <DEDUP_REMOVED lines=17> */
[C---:B------:R-:W-:Y:S08]  /*54b0*/  HMMA.16816.F32.BF16 R8, R104.reuse, R140, R8 ;  /* 0x0000008c6808723c */ /* 0x040ff00000041808 */
[-C--:B------:R-:W-:Y:S08]  /*54c0*/  HMMA.16816.F32.BF16 R12, R104, R142.reuse, R12 ;  /* 0x0000008e680c723c */ /* 0x080ff0000004180c */
[C---:B--2---:R-:W-:Y:S01]  /*54d0*/  FADD.FTZ R5, -R109.reuse, R5 ;  /* 0x000000056d057221 */ /* 0x044fe20000010100 */
[C---:B------:R-:W-:Y:S03]  /*54e0*/  HMMA.16816.F32.BF16 R16, R100.reuse, R142, R16 ;  /* 0x0000008e6410723c */ /* 0x040fe60000041810 */
[----:B------:R-:W-:Y:S01]  /*54f0*/  FADD.FTZ R4, -R109, R4 ;  /* 0x000000046d047221 */ /* 0x000fe20000010100 */
[----:B------:R-:W-:Y:S02]  /*5500*/  FSEL R5, R5, R109, P3 ;  /* 0x0000006d05057208 */ /* 0x000fe40001800000 */
[----:B------:R-:W-:Y:S02]  /*5510*/  FSETP.GE.FTZ.AND P3, PT, R229, RZ, PT ;  /* 0x000000ffe500720b */ /* 0x000fe40003f76000 */
[-C--:B------:R-:W-:Y:S01]  /*5520*/  HMMA.16816.F32.BF16 R20, R100, R144.reuse, R20 ;  /* 0x000000906414723c */ /* 0x080fe20000041814 */
[----:B------:R-:W-:Y:S03]  /*5530*/  FMUL.FTZ R202, R202, R5 ;  /* 0x00000005caca7220 */ /* 0x000fe60000410000 */
[-C--:B------:R-:W-:Y:S02]  /*5540*/  FSEL R4, R4, R109.reuse, P4 ;  /* 0x0000006d04047208 */ /* 0x080fe40002000000 */
[----:B------:R-:W-:Y:S02]  /*5550*/  FSETP.GE.FTZ.AND P4, PT, R218, RZ, PT ;  /* 0x000000ffda00720b */ /* 0x000fe40003f96000 */
[C---:B------:R-:W-:Y:S01]  /*5560*/  HMMA.16816.F32.BF16 R24, R104.reuse, R144, R24 ;  /* 0x000000906818723c */ /* 0x040fe20000041818 */
[----:B------:R-:W-:Y:S07]  /*5570*/  FMUL.FTZ R193, R193, R4 ;  /* 0x00000004c1c17220 */ /* 0x000fee0000410000 */
[C---:B------:R-:W-:Y:S01]  /*5580*/  FADD.FTZ R17, -R109.reuse, R17 ;  /* 0x000000116d117221 */ /* 0x040fe20000010100 */
[-C--:B------:R-:W-:Y:S03]  /*5590*/  HMMA.16816.F32.BF16 R28, R104, R146.reuse, R28 ;  /* 0x00000092681c723c */ /* 0x080fe6000004181c */
[----:B------:R-:W-:Y:S01]  /*55a0*/  FADD.FTZ R16, -R109, R16 ;  /* 0x000000106d107221 */ /* 0x000fe20000010100 */
[----:B------:R-:W-:Y:S02]  /*55b0*/  FSEL R17, R17, R109, P1 ;  /* 0x0000006d11117208 */ /* 0x000fe40000800000 */
[----:B------:R-:W-:Y:S01]  /*55c0*/  FSETP.GE.FTZ.AND P1, PT, R233, RZ, PT ;  /* 0x000000ffe900720b */ /* 0x000fe20003f36000 */
[C---:B------:R-:W-:Y:S01]  /*55d0*/  FADD.FTZ R20, -R109.reuse, R20 ;  /* 0x000000146d147221 */ /* 0x040fe20000010100 */
[C---:B------:R-:W-:Y:S01]  /*55e0*/  HMMA.16816.F32.BF16 R32, R100.reuse, R146, R32 ;  /* 0x000000926420723c */ /* 0x040fe20000041820 */
[----:B------:R-:W-:Y:S03]  /*55f0*/  FADD.FTZ R21, -R109, R21 ;  /* 0x000000156d157221 */ /* 0x000fe60000010100 */
[----:B------:R-:W-:Y:S01]  /*5600*/  FMUL.FTZ R214, R214, R17 ;  /* 0x00000011d6d67220 */ /* 0x000fe20000410000 */
[-C--:B------:R-:W-:Y:S02]  /*5610*/  FSEL R20, R20, R109.reuse, P0 ;  /* 0x0000006d14147208 */ /* 0x080fe40000000000 */
[----:B------:R-:W-:Y:S01]  /*5620*/  FSETP.GE.FTZ.AND P0, PT, R234, RZ, PT ;  /* 0x000000ffea00720b */ /* 0x000fe20003f16000 */
[-C--:B------:R-:W-:Y:S01]  /*5630*/  HMMA.16816.F32.BF16 R36, R100, R148.reuse, R36 ;  /* 0x000000946424723c */ /* 0x080fe20000041824 */
[-C--:B------:R-:W-:Y:S02]  /*5640*/  FSEL R16, R16, R109.reuse, P2 ;  /* 0x0000006d10107208 */ /* 0x080fe40001000000 */
[----:B------:R-:W-:Y:S01]  /*5650*/  FSETP.GE.FTZ.AND P2, PT, R230, RZ, PT ;  /* 0x000000ffe600720b */ /* 0x000fe20003f56000 */
[----:B------:R-:W-:Y:S01]  /*5660*/  FMUL.FTZ R217, R217, R20 ;  /* 0x00000014d9d97220 */ /* 0x000fe20000410000 */
[----:B------:R-:W-:Y:S01]  /*5670*/  FSEL R21, R21, R109, P4 ;  /* 0x0000006d15157208 */ /* 0x000fe20002000000 */
[----:B------:R-:W-:Y:S01]  /*5680*/  FMUL.FTZ R213, R213, R16 ;  /* 0x00000010d5d57220 */ /* 0x000fe20000410000 */
[----:B------:R-:W-:Y:S01]  /*5690*/  FSETP.GE.FTZ.AND P4, PT, R251, RZ, PT ;  /* 0x000000fffb00720b */ /* 0x000fe20003f96000 */
[C---:B------:R-:W-:Y:S04]  /*56a0*/  HMMA.16816.F32.BF16 R40, R104.reuse, R148, R40 ;  /* 0x000000946828723c */ /* 0x040fe80000041828 */
[----:B------:R-:W-:Y:S04]  /*56b0*/  FMUL.FTZ R218, R218, R21 ;  /* 0x00000015dada7220 */ /* 0x000fe80000410000 */
        /* <DEDUP_REMOVED lines=12> */
[----:B------:R-:W-:Y:S02]  /*5780*/  FSEL R36, R36, R109, P1 ;  /* 0x0000006d24247208 */ /* 0x000fe40000800000 */
        /* <DEDUP_REMOVED lines=8> */
[-C--:B------:R-:W-:Y:S01]  /*5810*/  HMMA.16816.F32.BF16 R60, R104, R154.reuse, R60 ;  /* 0x0000009a683c723c */ /* 0x080fe2000004183c */
[----:B------:R-:W2:Y:S02]  /*5820*/  LDG.E R106, [R110.64+0x20] ;  /* 0x000020066e6a7981 */ /* 0x000ea4000c1e1900 */
[C---:B------:R-:W-:Y:S01]  /*5830*/  FADD.FTZ R234, -R109.reuse, R49 ;  /* 0x000000316dea7221 */ /* 0x040fe20000010100 */
[-C--:B------:R-:W-:Y:S01]  /*5840*/  FSEL R48, R48, R109.reuse, P1 ;  /* 0x0000006d30307208 */ /* 0x080fe20000800000 */
[----:B------:R-:W3:Y:S01]  /*5850*/  LDG.E R107, [R110.64+0x100] ;  /* 0x000100066e6b7981 */ /* 0x000ee2000c1e1900 */
[----:B------:R-:W-:Y:S01]  /*5860*/  FSETP.GE.FTZ.AND P1, PT, R250, RZ, PT ;  /* 0x000000fffa00720b */ /* 0x000fe20003f36000 */
[C---:B------:R-:W-:Y:S01]  /*5870*/  FADD.FTZ R53, -R109.reuse, R53 ;  /* 0x000000356d357221 */ /* 0x040fe20000010100 */
[----:B------:R-:W-:Y:S01]  /*5880*/  HMMA.16816.F32.BF16 R64, R100, R154, R64 ;  /* 0x0000009a6440723c */ /* 0x000fe20000041840 */
[----:B------:R-:W-:Y:S01]  /*5890*/  FADD.FTZ R52, -R109, R52 ;  /* 0x000000346d347221 */ /* 0x000fe20000010100 */
[----:B------:R-:W4:Y:S02]  /*58a0*/  LDG.E R105, [R110.64+0x120] ;  /* 0x000120066e697981 */ /* 0x000f24000c1e1900 */
[----:B------:R-:W-:Y:S01]  /*58b0*/  FMUL.FTZ R48, R245, R48 ;  /* 0x00000030f5307220 */ /* 0x000fe20000410000 */
[-C--:B------:R-:W-:Y:S02]  /*58c0*/  FSEL R53, R53, R109.reuse, P1 ;  /* 0x0000006d35357208 */ /* 0x080fe40000800000 */
[----:B------:R-:W-:Y:S02]  /*58d0*/  FSETP.GE.FTZ.AND P1, PT, R121, RZ, PT ;  /* 0x000000ff7900720b */ /* 0x000fe40003f36000 */
[----:B------:R-:W-:Y:S02]  /*58e0*/  FSEL R49, R234, R109, P3 ;  /* 0x0000006dea317208 */ /* 0x000fe40001800000 */
[----:B------:R-:W-:Y:S01]  /*58f0*/  FSETP.GE.FTZ.AND P3, PT, R252, RZ, PT ;  /* 0x000000fffc00720b */ /* 0x000fe20003f76000 */
[----:B------:R-:W-:Y:S01]  /*5900*/  FMUL.FTZ R53, R250, R53 ;  /* 0x00000035fa357220 */ /* 0x000fe20000410000 */
[----:B------:R-:W-:Y:S01]  /*5910*/  FSEL R52, R52, R109, P2 ;  /* 0x0000006d34347208 */ /* 0x000fe20001000000 */
[----:B------:R-:W-:Y:S01]  /*5920*/  FMUL.FTZ R49, R246, R49 ;  /* 0x00000031f6317220 */ /* 0x000fe20000410000 */
[----:B------:R-:W-:Y:S03]  /*5930*/  FSETP.GE.FTZ.AND P2, PT, R115, RZ, PT ;  /* 0x000000ff7300720b */ /* 0x000fe60003f56000 */
[----:B------:R-:W-:Y:S06]  /*5940*/  FMUL.FTZ R52, R249, R52 ;  /* 0x00000034f9347220 */ /* 0x000fec0000410000 */
[C---:B------:R-:W-:Y:S05]  /*5950*/  FADD.FTZ R64, -R109.reuse, R64 ;  /* 0x000000406d407221 */ /* 0x040fea0000010100 */
[----:B------:R-:W-:Y:S01]  /*5960*/  FSEL R64, R64, R109, P1 ;  /* 0x0000006d40407208 */ /* 0x000fe20000800000 */
[----:B------:R-:W-:Y:S01]  /*5970*/  @P0 FADD.FTZ R109, -R109, R65 ;  /* 0x000000416d6d0221 */ /* 0x000fe20000010100 */
[----:B------:R-:W-:Y:S02]  /*5980*/  FSETP.GE.FTZ.AND P1, PT, R203, RZ, PT ;  /* 0x000000ffcb00720b */ /* 0x000fe40003f36000 */
[----:B------:R-:W-:Y:S01]  /*5990*/  FSETP.GE.FTZ.AND P0, PT, R204, RZ, PT ;  /* 0x000000ffcc00720b */ /* 0x000fe20003f16000 */
[----:B------:R-:W-:Y:S02]  /*59a0*/  FMUL.FTZ R64, R121, R64 ;  /* 0x0000004079407220 */ /* 0x000fe40000410000 */
[----:B------:R-:W-:Y:S02]  /*59b0*/  FMUL.FTZ R245, R122, R109 ;  /* 0x0000006d7af57220 */ /* 0x000fe40000410000 */
[C---:B--2---:R-:W-:Y:S02]  /*59c0*/  FADD.FTZ R65, -R106.reuse, R6 ;  /* 0x000000066a417221 */ /* 0x044fe40000010100 */
[C---:B------:R-:W-:Y:S02]  /*59d0*/  FADD.FTZ R233, -R106.reuse, R7 ;  /* 0x000000076ae97221 */ /* 0x040fe40000010100 */
[C---:B------:R-:W-:Y:S01]  /*59e0*/  FADD.FTZ R249, -R106.reuse, R19 ;  /* 0x000000136af97221 */ /* 0x040fe20000010100 */
[-C--:B------:R-:W-:Y:S01]  /*59f0*/  FSEL R234, R65, R106.reuse, P1 ;  /* 0x0000006a41ea7208 */ /* 0x080fe20000800000 */
[C---:B------:R-:W-:Y:S01]  /*5a00*/  FADD.FTZ R65, -R106.reuse, R18 ;  /* 0x000000126a417221 */ /* 0x040fe20000010100 */
        /* <DEDUP_REMOVED lines=17> */
[C---:B------:R-:W-:Y:S01]  /*5b20*/  FADD.FTZ R215, -R106.reuse, R35 ;  /* 0x000000236ad77221 */ /* 0x040fe20000010100 */
[----:B------:R-:W-:Y:S01]  /*5b30*/  FSETP.GE.FTZ.AND P1, PT, R231, RZ, PT ;  /* 0x000000ffe700720b */ /* 0x000fe20003f36000 */
[----:B------:R-:W-:Y:S01]  /*5b40*/  FADD.FTZ R51, -R106, R51 ;  /* 0x000000336a337221 */ /* 0x000fe20000010100 */
[----:B------:R-:W-:Y:S01]  /*5b50*/  FSETP.GE.FTZ.AND P0, PT, R232, RZ, PT ;  /* 0x000000ffe800720b */ /* 0x000fe20003f16000 */
[----:B------:R-:W-:Y:S01]  /*5b60*/  FMUL.FTZ R249, R220, R249 ;  /* 0x000000f9dcf97220 */ /* 0x000fe20000410000 */
[-C--:B------:R-:W-:Y:S01]  /*5b70*/  FSEL R220, R203, R106.reuse, P1 ;  /* 0x0000006acbdc7208 */ /* 0x080fe20000800000 */
[C---:B------:R-:W-:Y:S01]  /*5b80*/  FADD.FTZ R203, -R106.reuse, R38 ;  /* 0x000000266acb7221 */ /* 0x040fe20000010100 */
[----:B------:R-:W-:Y:S01]  /*5b90*/  FSETP.GE.FTZ.AND P1, PT, R235, RZ, PT ;  /* 0x000000ffeb00720b */ /* 0x000fe20003f36000 */
[----:B------:R-:W-:Y:S01]  /*5ba0*/  FADD.FTZ R55, -R106, R55 ;  /* 0x000000376a377221 */ /* 0x000fe20000010100 */
[----:B------:R-:W-:Y:S01]  /*5bb0*/  FSEL R215, R215, R106, P0 ;  /* 0x0000006ad7d77208 */ /* 0x000fe20000000000 */
[----:B------:R-:W-:Y:S01]  /*5bc0*/  FMUL.FTZ R216, R219, R216 ;  /* 0x000000d8dbd87220 */ /* 0x000fe20000410000 */
[----:B------:R-:W-:Y:S01]  /*5bd0*/  FSETP.GE.FTZ.AND P0, PT, R236, RZ, PT ;  /* 0x000000ffec00720b */ /* 0x000fe20003f16000 */
[C---:B------:R-:W-:Y:S01]  /*5be0*/  FADD.FTZ R219, -R106.reuse, R66 ;  /* 0x000000426adb7221 */ /* 0x040fe20000010100 */
[-C--:B------:R-:W-:Y:S01]  /*5bf0*/  FSEL R38, R203, R106.reuse, P1 ;  /* 0x0000006acb267208 */ /* 0x080fe20000800000 */
[----:B------:R-:W-:Y:S01]  /*5c00*/  FADD.FTZ R203, -R106, R50 ;  /* 0x000000326acb7221 */ /* 0x000fe20000010100 */
[-C--:B------:R-:W-:Y:S01]  /*5c10*/  FSEL R39, R39, R106.reuse, P0 ;  /* 0x0000006a27277208 */ /* 0x080fe20000000000 */
[----:B------:R-:W-:Y:S01]  /*5c20*/  FMUL.FTZ R215, R232, R215 ;  /* 0x000000d7e8d77220 */ /* 0x000fe20000410000 */
[----:B------:R-:W-:Y:S01]  /*5c30*/  FSETP.GE.FTZ.AND P1, PT, R247, RZ, PT ;  /* 0x000000fff700720b */ /* 0x000fe20003f36000 */
[C---:B---3--:R-:W-:Y:S01]  /*5c40*/  FADD.FTZ R246, -R107.reuse, R12 ;  /* 0x0000000c6bf67221 */ /* 0x048fe20000010100 */
[----:B------:R-:W-:Y:S01]  /*5c50*/  FSETP.GE.FTZ.AND P0, PT, R248, RZ, PT ;  /* 0x000000fff800720b */ /* 0x000fe20003f16000 */
[----:B------:R-:W-:Y:S01]  /*5c60*/  FADD.FTZ R250, -R107, R24 ;  /* 0x000000186bfa7221 */ /* 0x000fe20000010100 */
[-C--:B------:R-:W-:Y:S01]  /*5c70*/  FSEL R50, R203, R106.reuse, P1 ;  /* 0x0000006acb327208 */ /* 0x080fe20000800000 */
[----:B------:R-:W-:Y:S01]  /*5c80*/  FADD.FTZ R203, -R106, R54 ;  /* 0x000000366acb7221 */ /* 0x000fe20000010100 */
[-C--:B------:R-:W-:Y:S01]  /*5c90*/  FSEL R51, R51, R106.reuse, P0 ;  /* 0x0000006a33337208 */ /* 0x080fe20000000000 */
        /* <DEDUP_REMOVED lines=8> */
[----:B------:R-:W-:Y:S01]  /*5d20*/  FMUL.FTZ R39, R236, R39 ;  /* 0x00000027ec277220 */ /* 0x000fe20000410000 */
[----:B------:R-:W-:Y:S01]  /*5d30*/  FSEL R232, R219, R106, P2 ;  /* 0x0000006adbe87208 */ /* 0x000fe20001000000 */
[----:B------:R-:W-:Y:S01]  /*5d40*/  FMUL.FTZ R55, R252, R55 ;  /* 0x00000037fc377220 */ /* 0x000fe20000410000 */
[----:B------:R-:W-:Y:S01]  /*5d50*/  FSETP.GE.FTZ.AND P2, PT, R210, RZ, PT ;  /* 0x000000ffd200720b */ /* 0x000fe20003f56000 */
[----:B------:R-:W-:Y:S01]  /*5d60*/  FMUL.FTZ R54, R205, R54 ;  /* 0x00000036cd367220 */ /* 0x000fe20000410000 */
[----:B------:R-:W-:Y:S01]  /*5d70*/  FSETP.GE.FTZ.AND P0, PT, R222, RZ, PT ;  /* 0x000000ffde00720b */ /* 0x000fe20003f16000 */
[C---:B------:R-:W-:Y:S01]  /*5d80*/  FADD.FTZ R252, -R107.reuse, R25 ;  /* 0x000000196bfc7221 */ /* 0x040fe20000010100 */
[-C--:B------:R-:W-:Y:S01]  /*5d90*/  FSEL R205, R248, R107.reuse, P2 ;  /* 0x0000006bf8cd7208 */ /* 0x080fe20001000000 */
[----:B------:R-:W-:Y:S01]  /*5da0*/  FADD.FTZ R236, -R107, R9 ;  /* 0x000000096bec7221 */ /* 0x000fe20000010100 */
[----:B------:R-:W-:Y:S01]  /*5db0*/  FSETP.GE.FTZ.AND P3, PT, R209, RZ, PT ;  /* 0x000000ffd100720b */ /* 0x000fe20003f76000 */
[C---:B------:R-:W-:Y:S01]  /*5dc0*/  FADD.FTZ R40, -R107.reuse, R40 ;  /* 0x000000286b287221 */ /* 0x040fe20000010100 */
[----:B------:R-:W-:Y:S01]  /*5dd0*/  FSEL R219, R252, R107, P0 ;  /* 0x0000006bfcdb7208 */ /* 0x000fe20000000000 */
[----:B------:R-:W-:Y:S01]  /*5de0*/  FMUL.FTZ R205, R210, R205 ;  /* 0x000000cdd2cd7220 */ /* 0x000fe20000410000 */
[----:B------:R-:W-:Y:S01]  /*5df0*/  FSEL R246, R246, R107, P3 ;  /* 0x0000006bf6f67208 */ /* 0x000fe20001800000 */
[----:B------:R-:W-:Y:S01]  /*5e00*/  FADD.FTZ R210, -R107, R29 ;  /* 0x0000001d6bd27221 */ /* 0x000fe20000010100 */
[----:B------:R-:W-:Y:S01]  /*5e10*/  FSETP.GE.FTZ.AND P3, PT, R226, RZ, PT ;  /* 0x000000ffe200720b */ /* 0x000fe20003f76000 */
[----:B------:R-:W-:Y:S01]  /*5e20*/  FMUL.FTZ R219, R222, R219 ;  /* 0x000000dbdedb7220 */ /* 0x000fe20000410000 */
[----:B------:R-:W-:Y:S01]  /*5e30*/  FSEL R66, R203, R106, P4 ;  /* 0x0000006acb427208 */ /* 0x000fe20002000000 */
[----:B------:R-:W-:Y:S01]  /*5e40*/  @P1 FADD.FTZ R106, -R106, R67 ;  /* 0x000000436a6a1221 */ /* 0x000fe20000010100 */
[----:B------:R-:W-:Y:S01]  /*5e50*/  FSETP.GE.FTZ.AND P1, PT, R221, RZ, PT ;  /* 0x000000ffdd00720b */ /* 0x000fe20003f36000 */
[----:B------:R-:W-:Y:S01]  /*5e60*/  FADD.FTZ R222, -R107, R41 ;  /* 0x000000296bde7221 */ /* 0x000fe20000010100 */
[----:B------:R-:W-:Y:S01]  /*5e70*/  FSETP.GE.FTZ.AND P0, PT, R241, RZ, PT ;  /* 0x000000fff100720b */ /* 0x000fe20003f16000 */
[----:B------:R-:W-:Y:S01]  /*5e80*/  FMUL.FTZ R246, R209, R246 ;  /* 0x000000f6d1f67220 */ /* 0x000fe20000410000 */
[-C--:B------:R-:W-:Y:S01]  /*5e90*/  FSEL R41, R210, R107.reuse, P3 ;  /* 0x0000006bd2297208 */ /* 0x080fe20001800000 */
[C---:B------:R-:W-:Y:S01]  /*5ea0*/  FADD.FTZ R210, -R107.reuse, R45 ;  /* 0x0000002d6bd27221 */ /* 0x040fe20000010100 */
[----:B------:R-:W-:Y:S01]  /*5eb0*/  FSETP.GE.FTZ.AND P3, PT, R242, RZ, PT ;  /* 0x000000fff200720b */ /* 0x000fe20003f76000 */
[C---:B------:R-:W-:Y:S01]  /*5ec0*/  FADD.FTZ R56, -R107.reuse, R56 ;  /* 0x000000386b387221 */ /* 0x040fe20000010100 */
[----:B------:R-:W-:Y:S01]  /*5ed0*/  FSEL R250, R250, R107, P1 ;  /* 0x0000006bfafa7208 */ /* 0x000fe20000800000 */
[----:B------:R-:W-:Y:S01]  /*5ee0*/  FADD.FTZ R60, -R107, R60 ;  /* 0x0000003c6b3c7221 */ /* 0x000fe20000010100 */
[----:B------:R-:W-:Y:S01]  /*5ef0*/  FSETP.GE.FTZ.AND P1, PT, R238, RZ, PT ;  /* 0x000000ffee00720b */ /* 0x000fe20003f36000 */
[----:B------:R-:W-:Y:S01]  /*5f00*/  FMUL.FTZ R41, R226, R41 ;  /* 0x00000029e2297220 */ /* 0x000fe20000410000 */
[----:B------:R-:W-:Y:S01]  /*5f10*/  FSETP.GE.FTZ.AND P4, PT, R206, RZ, PT ;  /* 0x000000ffce00720b */ /* 0x000fe20003f96000 */
[----:B----4-:R-:W-:Y:S01]  /*5f20*/  FADD.FTZ R226, -R105, R14 ;  /* 0x0000000e69e27221 */ /* 0x010fe20000010100 */
[-C--:B------:R-:W-:Y:S01]  /*5f30*/  FSEL R44, R44, R107.reuse, P0 ;  /* 0x0000006b2c2c7208 */ /* 0x080fe20000000000 */
[----:B------:R-:W-:Y:S01]  /*5f40*/  FMUL.FTZ R250, R221, R250 ;  /* 0x000000faddfa7220 */ /* 0x000fe20000410000 */
[----:B------:R-:W-:Y:S01]  /*5f50*/  FSETP.GE.FTZ.AND P0, PT, R114, RZ, PT ;  /* 0x000000ff7200720b */ /* 0x000fe20003f16000 */
[----:B------:R-:W-:Y:S01]  /*5f60*/  FADD.FTZ R46, -R105, R46 ;  /* 0x0000002e692e7221 */ /* 0x000fe20000010100 */
[----:B------:R-:W-:Y:S01]  /*5f70*/  FSETP.GE.FTZ.AND P2, PT, R237, RZ, PT ;  /* 0x000000ffed00720b */ /* 0x000fe20003f56000 */
[----:B------:R-:W-:Y:S01]  /*5f80*/  FADD.FTZ R42, -R105, R42 ;  /* 0x0000002a692a7221 */ /* 0x000fe20000010100 */
[-C--:B------:R-:W-:Y:S01]  /*5f90*/  FSEL R45, R210, R107.reuse, P3 ;  /* 0x0000006bd22d7208 */ /* 0x080fe20001800000 */
[----:B------:R-:W-:Y:S01]  /*5fa0*/  FADD.FTZ R210, -R107, R57 ;  /* 0x000000396bd27221 */ /* 0x000fe20000010100 */
[----:B------:R-:W-:Y:S01]  /*5fb0*/  FSEL R209, R222, R107, P1 ;  /* 0x0000006bded17208 */ /* 0x000fe20000800000 */
[C---:B------:R-:W-:Y:S01]  /*5fc0*/  FADD.FTZ R222, -R105.reuse, R11 ;  /* 0x0000000b69de7221 */ /* 0x040fe20000010100 */
        /* <DEDUP_REMOVED lines=8> */
[----:B------:R-:W-:Y:S01]  /*6050*/  FSEL R57, R210, R107, P1 ;  /* 0x0000006bd2397208 */ /* 0x000fe20000800000 */
[----:B------:R-:W-:Y:S01]  /*6060*/  FADD.FTZ R210, -R105, R10 ;  /* 0x0000000a69d27221 */ /* 0x000fe20000010100 */
[----:B------:R-:W-:Y:S01]  /*6070*/  FSETP.GE.FTZ.AND P1, PT, R207, RZ, PT ;  /* 0x000000ffcf00720b */ /* 0x000fe20003f36000 */
[----:B------:R-:W-:Y:S01]  /*6080*/  FADD.FTZ R206, -R107, R28 ;  /* 0x0000001c6bce7221 */ /* 0x000fe20000010100 */
[----:B------:R-:W-:Y:S01]  /*6090*/  FSETP.GE.FTZ.AND P4, PT, R225, RZ, PT ;  /* 0x000000ffe100720b */ /* 0x000fe20003f96000 */
[----:B------:R-:W-:Y:S01]  /*60a0*/  FMUL.FTZ R209, R238, R209 ;  /* 0x000000d1eed17220 */ /* 0x000fe20000410000 */
[----:B------:R-:W-:Y:S01]  /*60b0*/  FSEL R56, R56, R107, P2 ;  /* 0x0000006b38387208 */ /* 0x000fe20001000000 */
[----:B------:R-:W-:Y:S01]  /*60c0*/  FADD.FTZ R238, -R105, R26 ;  /* 0x0000001a69ee7221 */ /* 0x000fe20000010100 */
[----:B------:R-:W-:Y:S01]  /*60d0*/  FSETP.GE.FTZ.AND P2, PT, R123, RZ, PT ;  /* 0x000000ff7b00720b */ /* 0x000fe20003f56000 */
[C---:B------:R-:W-:Y:S01]  /*60e0*/  FADD.FTZ R58, -R105.reuse, R58 ;  /* 0x0000003a693a7221 */ /* 0x040fe20000010100 */
[----:B------:R-:W-:Y:S01]  /*60f0*/  FSEL R210, R210, R105, P1 ;  /* 0x00000069d2d27208 */ /* 0x000fe20000800000 */
[----:B------:R-:W-:Y:S01]  /*6100*/  FADD.FTZ R62, -R105, R62 ;  /* 0x0000003e693e7221 */ /* 0x000fe20000010100 */
[----:B------:R-:W-:Y:S01]  /*6110*/  FSETP.GE.FTZ.AND P1, PT, R208, RZ, PT ;  /* 0x000000ffd000720b */ /* 0x000fe20003f36000 */
[----:B------:R-:W-:Y:S01]  /*6120*/  FMUL.FTZ R220, R231, R220 ;  /* 0x000000dce7dc7220 */ /* 0x000fe20000410000 */
[-C--:B------:R-:W-:Y:S01]  /*6130*/  FSEL R206, R206, R107.reuse, P4 ;  /* 0x0000006bcece7208 */ /* 0x080fe20002000000 */
[----:B------:R-:W-:Y:S01]  /*6140*/  FMUL.FTZ R210, R207, R210 ;  /* 0x000000d2cfd27220 */ /* 0x000fe20000410000 */
[----:B------:R-:W-:Y:S01]  /*6150*/  FSEL R60, R60, R107, P2 ;  /* 0x0000006b3c3c7208 */ /* 0x000fe20001000000 */
[----:B------:R-:W-:Y:S01]  /*6160*/  @P0 FADD.FTZ R107, -R107, R61 ;  /* 0x0000003d6b6b0221 */ /* 0x000fe20000010100 */
[----:B------:R-:W-:Y:S01]  /*6170*/  FSETP.GE.FTZ.AND P0, PT, R211, RZ, PT ;  /* 0x000000ffd300720b */ /* 0x000fe20003f16000 */
[----:B------:R-:W-:Y:S01]  /*6180*/  FMUL.FTZ R38, R235, R38 ;  /* 0x00000026eb267220 */ /* 0x000fe20000410000 */
[----:B------:R-:W-:Y:S01]  /*6190*/  FSETP.GE.FTZ.AND P2, PT, R212, RZ, PT ;  /* 0x000000ffd400720b */ /* 0x000fe20003f56000 */
[----:B------:R-:W-:Y:S01]  /*61a0*/  FMUL.FTZ R50, R247, R50 ;  /* 0x00000032f7327220 */ /* 0x000fe20000410000 */
[-C--:B------:R-:W-:Y:S01]  /*61b0*/  FSEL R207, R222, R105.reuse, P1 ;  /* 0x00000069decf7208 */ /* 0x080fe20000800000 */
[----:B------:R-:W-:Y:S01]  /*61c0*/  FADD.FTZ R222, -R105, R43 ;  /* 0x0000002b69de7221 */ /* 0x000fe20000010100 */
[----:B------:R-:W-:Y:S01]  /*61d0*/  FSEL R226, R226, R105, P0 ;  /* 0x00000069e2e27208 */ /* 0x000fe20000000000 */
[----:B------:R-:W-:Y:S01]  /*61e0*/  FMUL.FTZ R66, R251, R66 ;  /* 0x00000042fb427220 */ /* 0x000fe20000410000 */
        /* <DEDUP_REMOVED lines=15> */
[----:B------:R-:W-:Y:S01]  /*62e0*/  FMUL.FTZ R206, R225, R206 ;  /* 0x000000cee1ce7220 */ /* 0x000fe20000410000 */
[-C--:B------:R-:W-:Y:S01]  /*62f0*/  FSEL R238, R238, R105.reuse, P1 ;  /* 0x00000069eeee7208 */ /* 0x080fe20000800000 */
[----:B------:R-:W-:Y:S01]  /*6300*/  FMUL.FTZ R40, R237, R40 ;  /* 0x00000028ed287220 */ /* 0x000fe20000410000 */
[----:B------:R-:W-:Y:S01]  /*6310*/  FSETP.GE.FTZ.AND P1, PT, R240, RZ, PT ;  /* 0x000000fff000720b */ /* 0x000fe20003f36000 */
[----:B------:R-:W-:Y:S01]  /*6320*/  FMUL.FTZ R44, R241, R44 ;  /* 0x0000002cf12c7220 */ /* 0x000fe20000410000 */
[-C--:B------:R-:W-:Y:S01]  /*6330*/  FSEL R43, R212, R105.reuse, P3 ;  /* 0x00000069d42b7208 */ /* 0x080fe20001800000 */
[----:B------:R-:W-:Y:S01]  /*6340*/  FADD.FTZ R212, -R105, R47 ;  /* 0x0000002f69d47221 */ /* 0x000fe20000010100 */
[-C--:B------:R-:W-:Y:S01]  /*6350*/  FSEL R46, R46, R105.reuse, P0 ;  /* 0x000000692e2e7208 */ /* 0x080fe20000000000 */
[----:B------:R-:W-:Y:S01]  /*6360*/  FMUL.FTZ R238, R223, R238 ;  /* 0x000000eedfee7220 */ /* 0x000fe20000410000 */
[----:B------:R-:W-:Y:S01]  /*6370*/  FSETP.GE.FTZ.AND P0, PT, R244, RZ, PT ;  /* 0x000000fff400720b */ /* 0x000fe20003f16000 */
[----:B------:R-:W-:Y:S01]  /*6380*/  FMUL.FTZ R56, R117, R56 ;  /* 0x0000003875387220 */ /* 0x000fe20000410000 */
[----:B------:R-:W-:Y:S01]  /*6390*/  FSEL R223, R222, R105, P1 ;  /* 0x00000069dedf7208 */ /* 0x000fe20000800000 */
[----:B------:R-:W-:Y:S01]  /*63a0*/  FADD.FTZ R222, -R105, R59 ;  /* 0x0000003b69de7221 */ /* 0x000fe20000010100 */
[----:B------:R-:W-:Y:S01]  /*63b0*/  FSETP.GE.FTZ.AND P1, PT, R120, RZ, PT ;  /* 0x000000ff7800720b */ /* 0x000fe20003f36000 */
[----:B------:R-:W-:Y:S01]  /*63c0*/  FMUL.FTZ R57, R118, R57 ;  /* 0x0000003976397220 */ /* 0x000fe20000410000 */
[----:B------:R-:W-:Y:S01]  /*63d0*/  FSEL R47, R212, R105, P0 ;  /* 0x00000069d42f7208 */ /* 0x000fe20000000000 */
[----:B------:R-:W-:Y:S01]  /*63e0*/  FMUL.FTZ R60, R123, R60 ;  /* 0x0000003c7b3c7220 */ /* 0x000fe20000410000 */
[----:B------:R-:W-:Y:S01]  /*63f0*/  PLOP3.LUT P0, PT, PT, PT, UP2, 0x80, 0x0 ;  /* 0x000000000000781c */ /* 0x000fe20003f0f028 */
[----:B------:R-:W-:Y:S01]  /*6400*/  FMUL.FTZ R61, R114, R107 ;  /* 0x0000006b723d7220 */ /* 0x000fe20000410000 */
[----:B------:R-:W-:Y:S01]  /*6410*/  FSETP.GE.FTZ.AND P2, PT, R239, RZ, PT ;  /* 0x000000ffef00720b */ /* 0x000fe20003f56000 */
[----:B------:R-:W-:Y:S01]  /*6420*/  FMUL.FTZ R211, R224, R211 ;  /* 0x000000d3e0d37220 */ /* 0x000fe20000410000 */
[----:B------:R-:W-:Y:S01]  /*6430*/  FSETP.GE.FTZ.AND P4, PT, R119, RZ, PT ;  /* 0x000000ff7700720b */ /* 0x000fe20003f96000 */
[----:B------:R-:W-:Y:S01]  /*6440*/  FMUL.FTZ R208, R227, R208 ;  /* 0x000000d0e3d07220 */ /* 0x000fe20000410000 */
[----:B------:R-:W-:Y:S01]  /*6450*/  FSEL R42, R42, R105, P2 ;  /* 0x000000692a2a7208 */ /* 0x000fe20001000000 */
[----:B------:R-:W-:Y:S01]  /*6460*/  FMUL.FTZ R43, R228, R43 ;  /* 0x0000002be42b7220 */ /* 0x000fe20000410000 */
[----:B------:R-:W-:Y:S01]  /*6470*/  FSETP.GE.FTZ.AND P3, PT, R170, RZ, PT ;  /* 0x000000ffaa00720b */ /* 0x000fe20003f76000 */
[----:B------:R-:W-:Y:S01]  /*6480*/  FMUL.FTZ R223, R240, R223 ;  /* 0x000000dff0df7220 */ /* 0x000fe20000410000 */
[----:B------:R-:W-:Y:S01]  /*6490*/  FSETP.GE.FTZ.AND P2, PT, R113, RZ, PT ;  /* 0x000000ff7100720b */ /* 0x000fe20003f56000 */
[----:B------:R-:W-:Y:S01]  /*64a0*/  FMUL.FTZ R42, R239, R42 ;  /* 0x0000002aef2a7220 */ /* 0x000fe20000410000 */
[-C--:B------:R-:W-:Y:S01]  /*64b0*/  FSEL R58, R58, R105.reuse, P4 ;  /* 0x000000693a3a7208 */ /* 0x080fe20002000000 */
[----:B------:R-:W-:Y:S01]  /*64c0*/  FMUL.FTZ R46, R243, R46 ;  /* 0x0000002ef32e7220 */ /* 0x000fe20000410000 */
[----:B------:R-:W-:Y:S01]  /*64d0*/  FSEL R59, R222, R105, P3 ;  /* 0x00000069de3b7208 */ /* 0x000fe20001800000 */
[----:B------:R-:W-:Y:S01]  /*64e0*/  FMUL.FTZ R47, R244, R47 ;  /* 0x0000002ff42f7220 */ /* 0x000fe20000410000 */
        /* <DEDUP_REMOVED lines=15> */
[----:B------:R-:W-:Y:S02]  /*65e0*/  IADD3 R192, R192, UR22, RZ ;  /* 0x00000016c0c07c10 */ /* 0x000fe4000fffe0ff */
[C---:B------:R-:W-:Y:S02]  /*65f0*/  LEA R8, P1, R7.reuse, R198, 0x7 ;  /* 0x000000c607087211 */ /* 0x040fe400078238ff */
[----:B------:R-:W-:Y:S01]  /*6600*/  IADD3 R160, R160, UR22, RZ ;  /* 0x00000016a0a07c10 */ /* 0x000fe2000fffe0ff */
[----:B------:R-:W-:Y:S01]  /*6610*/  @!PT LDS RZ, [RZ] ;  /* 0x00000000fffff984 */ /* 0x000fe20000000800 */
[----:B------:R-:W-:Y:S01]  /*6620*/  @!PT LDS RZ, [RZ] ;  /* 0x00000000fffff984 */ /* 0x000fe20000000800 */
[----:B------:R-:W-:Y:S01]  /*6630*/  @!PT LDS RZ, [RZ] ;  /* 0x00000000fffff984 */ /* 0x000fe20000000800 */
[----:B------:R1:W-:Y:S01]  /*6640*/  LDGSTS.E.BYPASS.LTC128B.128 [R192], [R198.64] ;  /* 0x00000000c6c07fae */ /* 0x0003e2000b901d46 */
[----:B------:R-:W-:Y:S05]  /*6650*/  LEA.HI.X R9, R7, R199, R5, 0x7, P1 ;  /* 0x000000c707097211 */ /* 0x000fea00008f3c05 */
[----:B------:R1:W-:Y:S04]  /*6660*/  LDGSTS.E.BYPASS.LTC128B.128 [R192+0x1000], [R8.64] ;  /* 0x0100000008c07fae */ /* 0x0003e8000b901d46 */
[----:B------:R-:W0:Y:S02]  /*6670*/  LDGDEPBAR ;  /* 0x00000000000079af */ /* 0x000e240000000000 */
.L_x_234:
[----:B------:R-:W-:Y:S02]  /*6680*/  F2FP.BF16.PACK_AB R202, R202, R193 ;  /* 0x000000c1caca723e */ /* 0x000fe400000010ff */
        /* <DEDUP_REMOVED lines=36> */
[----:B------:R-:W-:Y:S01]  /*68d0*/  F2FP.BF16.PACK_AB R55, R55, R66 ;  /* 0x000000423737723e */ /* 0x000fe200000010ff */
[----:B------:R-:W-:Y:S01]  /*68e0*/  IMAD.SHL.U32 R52, R168, 0x2, RZ ;  /* 0x00000002a8347824 */ /* 0x000fe200078e00ff */
        /* <DEDUP_REMOVED lines=99> */
.L_x_235:
[----:B------:R-:W-:Y:S01]  /*6f20*/  LDSM.16.M88.4 R16, [R164] ;  /* 0x00000000a410783b */ /* 0x000fe20000000200 */
[----:B------:R-:W-:Y:S01]  /*6f30*/  @P0 IADD3 R54, R171, -0x80, RZ ;  /* 0xffffff80ab360810 */ /* 0x000fe20007ffe0ff */
[----:B------:R-:W-:Y:S02]  /*6f40*/  @UP2 UIADD3 UR26, UP0, UR8, -0x200, URZ ;  /* 0xfffffe00081a2890 */ /* 0x000fe4000ff1e03f */
[----:B------:R-:W2:Y:S01]  /*6f50*/  LDSM.16.MT88.4 R20, [R52+0x6000] ;  /* 0x006000003414783b */ /* 0x000ea20000004200 */
[----:B------:R-:W-:Y:S01]  /*6f60*/  UISETP.GT.AND UP1, UPT, UR5, UR28, UPT ;  /* 0x0000001c0500728c */ /* 0x000fe2000bf24270 */
[----:B------:R-:W-:Y:S01]  /*6f70*/  @P0 IMAD.WIDE R54, R54, R185, UR8 ;  /* 0x0000000836360e25 */ /* 0x000fe2000f8e02b9 */
[----:B------:R-:W-:Y:S01]  /*6f80*/  @UP2 UIADD3.X UR22, UR9, -0x1, URZ, UP0, !UPT ;  /* 0xffffffff09162890 */ /* 0x000fe200087fe43f */
[----:B------:R-:W3:Y:S01]  /*6f90*/  LDSM.16.M88.4 R12, [R164+0x2000] ;  /* 0x00200000a40c783b */ /* 0x000ee20000000200 */
[----:B------:R-:W-:Y:S03]  /*6fa0*/  @UP2 UMOV UR8, UR26 ;  /* 0x0000001a00082c82 */ /* 0x000fe60008000000 */
[----:B------:R-:W-:Y:S02]  /*6fb0*/  LDSM.16.M88.4 R24, [R163] ;  /* 0x00000000a318783b */ /* 0x000fe40000000200 */
[----:B------:R-:W-:Y:S02]  /*6fc0*/  @UP2 UMOV UR9, UR22 ;  /* 0x0000001600092c82 */ /* 0x000fe40008000000 */
[----:B------:R-:W4:Y:S01]  /*6fd0*/  LDSM.16.MT88.4 R28, [R52+0x6400] ;  /* 0x00640000341c783b */ /* 0x000f220000004200 */
[----:B------:R-:W-:Y:S02]  /*6fe0*/  ULOP3.LUT UR22, UR5, 0x1, URZ, 0xc0, !UPT ;  /* 0x0000000105167892 */ /* 0x000fe4000f8ec03f */
[----:B------:R-:W-:Y:S01]  /*6ff0*/  UIADD3 UR5, UR5, -0x1, URZ ;  /* 0xffffffff05057890 */ /* 0x000fe2000fffe03f */
[----:B------:R-:W1:Y:S01]  /*7000*/  LDSM.16.M88.4 R32, [R158] ;  /* 0x000000009e20783b */ /* 0x000e620000000200 */
[----:B------:R-:W-:Y:S03]  /*7010*/  UISETP.NE.U32.AND UP0, UPT, UR22, 0x1, UPT ;  /* 0x000000011600788c */ /* 0x000fe6000bf05070 */
[----:B------:R-:W-:Y:S04]  /*7020*/  LDSM.16.M88.4 R36, [R162] ;  /* 0x00000000a224783b */ /* 0x000fe80000000200 */
[----:B------:R-:W1:Y:S04]  /*7030*/  LDSM.16.MT88.4 R40, [R52+0x6800] ;  /* 0x006800003428783b */ /* 0x000e680000004200 */
[----:B------:R-:W1:Y:S04]  /*7040*/  LDSM.16.M88.4 R44, [R162+0x2000] ;  /* 0x00200000a22c783b */ /* 0x000e680000000200 */
[----:B------:R-:W-:Y:S04]  /*7050*/  LDSM.16.MT88.4 R48, [R52+0x6c00] ;  /* 0x006c00003430783b */ /* 0x000fe80000004200 */
[----:B------:R1:W5:Y:S01]  /*7060*/  @P0 LDG.E R191, [R54.64] ;  /* 0x0000000636bf0981 */ /* 0x000362000c1e1900 */
[-C--:B--2---:R-:W-:Y:S03]  /*7070*/  HMMA.16816.F32.BF16 R4, R16, R20.reuse, RZ ;  /* 0x000000141004723c */ /* 0x084fe600000418ff */
[----:B------:R2:W5:Y:S04]  /*7080*/  @P0 LDG.E R190, [R54.64+0x20] ;  /* 0x0000200636be0981 */ /* 0x000568000c1e1900 */
[----:B------:R2:W5:Y:S01]  /*7090*/  @P0 LDG.E R189, [R54.64+0x100] ;  /* 0x0001000636bd0981 */ /* 0x000562000c1e1900 */
[C---:B-1-3--:R-:W-:Y:S03]  /*70a0*/  HMMA.16816.F32.BF16 R8, R12.reuse, R20, RZ ;  /* 0x000000140c08723c */ /* 0x04afe600000418ff */
[----:B------:R2:W5:Y:S05]  /*70b0*/  @P0 LDG.E R188, [R54.64+0x120] ;  /* 0x0001200636bc0981 */ /* 0x00056a000c1e1900 */
[-C--:B------:R-:W-:Y:S08]  /*70c0*/  HMMA.16816.F32.BF16 R12, R12, R22.reuse, RZ ;  /* 0x000000160c0c723c */ /* 0x080ff000000418ff */
[----:B------:R-:W-:Y:S01]  /*70d0*/  HMMA.16816.F32.BF16 R16, R16, R22, RZ ;  /* 0x000000161010723c */ /* 0x000fe200000418ff */
[----:B------:R-:W1:Y:S07]  /*70e0*/  LDSM.16.M88.4 R20, [R157] ;  /* 0x000000009d14783b */ /* 0x000e6e0000000200 */
[-C--:B----4-:R-:W-:Y:S08]  /*70f0*/  HMMA.16816.F32.BF16 R4, R24, R28.reuse, R4 ;  /* 0x0000001c1804723c */ /* 0x090ff00000041804 */
        /* <DEDUP_REMOVED lines=9> */
[----:B------:R-:W2:Y:S07]  /*7190*/  LDSM.16.M88.4 R44, [R164+0x6000] ;  /* 0x00600000a42c783b */ /* 0x000eae0000000200 */
[----:B------:R-:W-:Y:S01]  /*71a0*/  HMMA.16816.F32.BF16 R16, R36, R42, R16 ;  /* 0x0000002a2410723c */ /* 0x000fe20000041810 */
[----:B------:R-:W-:Y:S04]  /*71b0*/  LDSM.16.M88.4 R36, [R156] ;  /* 0x000000009c24783b */ /* 0x000fe80000000200 */
[----:B------:R-:W2:Y:S03]  /*71c0*/  LDSM.16.MT88.4 R40, [R52+0x7400] ;  /* 0x007400003428783b */ /* 0x000ea60000004200 */
        /* <DEDUP_REMOVED lines=8> */
[C---:B--2---:R-:W-:Y:S08]  /*7250*/  HMMA.16816.F32.BF16 R8, R44.reuse, R28, R8 ;  /* 0x0000001c2c08723c */ /* 0x044ff00000041808 */
[-C--:B------:R-:W-:Y:S01]  /*7260*/  HMMA.16816.F32.BF16 R12, R44, R30.reuse, R12 ;  /* 0x0000001e2c0c723c */ /* 0x080fe2000004180c */
[----:B------:R-:W2:Y:S07]  /*7270*/  LDSM.16.M88.4 R44, [R162+0x6000] ;  /* 0x00600000a22c783b */ /* 0x000eae0000000200 */
[----:B------:R-:W-:Y:S01]  /*7280*/  HMMA.16816.F32.BF16 R16, R24, R30, R16 ;  /* 0x0000001e1810723c */ /* 0x000fe20000041810 */
[----:B------:R-:W-:Y:S04]  /*7290*/  LDSM.16.MT88.4 R28, [R52+0x7c00] ;  /* 0x007c0000341c783b */ /* 0x000fe80000004200 */
[----:B------:R-:W4:Y:S03]  /*72a0*/  LDSM.16.M88.4 R24, [R157+0x4000] ;  /* 0x004000009d18783b */ /* 0x000f260000000200 */
[-C--:B------:R-:W-:Y:S08]  /*72b0*/  HMMA.16816.F32.BF16 R4, R36, R40.reuse, R4 ;  /* 0x000000282404723c */ /* 0x080ff00000041804 */
[C---:B-1----:R-:W-:Y:S08]  /*72c0*/  HMMA.16816.F32.BF16 R8, R32.reuse, R40, R8 ;  /* 0x000000282008723c */ /* 0x042ff00000041808 */
[-C--:B------:R-:W-:Y:S01]  /*72d0*/  HMMA.16816.F32.BF16 R12, R32, R42.reuse, R12 ;  /* 0x0000002a200c723c */ /* 0x080fe2000004180c */
[----:B------:R-:W1:Y:S07]  /*72e0*/  LDSM.16.M88.4 R32, [R157+0x6000] ;  /* 0x006000009d20783b */ /* 0x000e6e0000000200 */
[----:B------:R-:W-:Y:S07]  /*72f0*/  HMMA.16816.F32.BF16 R16, R36, R42, R16 ;  /* 0x0000002a2410723c */ /* 0x000fee0000041810 */
[----:B------:R-:W-:Y:S01]  /*7300*/  IMAD.U32 R37, RZ, RZ, UR40 ;  /* 0x00000028ff257e24 */ /* 0x000fe2000f8e00ff */
[-C--:B---3--:R-:W-:Y:S08]  /*7310*/  HMMA.16816.F32.BF16 R4, R20, R48.reuse, R4 ;  /* 0x000000301404723c */ /* 0x088ff00000041804 */
[C---:B--2---:R-:W-:Y:S08]  /*7320*/  HMMA.16816.F32.BF16 R8, R44.reuse, R48, R8 ;  /* 0x000000302c08723c */ /* 0x044ff00000041808 */
[-C--:B------:R-:W-:Y:S08]  /*7330*/  HMMA.16816.F32.BF16 R12, R44, R50.reuse, R12 ;  /* 0x000000322c0c723c */ /* 0x080ff0000004180c */
[----:B------:R-:W-:Y:S07]  /*7340*/  HMMA.16816.F32.BF16 R16, R20, R50, R16 ;  /* 0x000000321410723c */ /* 0x000fee0000041810 */
[----:B------:R-:W-:Y:S01]  /*7350*/  IMAD.U32 R21, RZ, RZ, UR43 ;  /* 0x0000002bff157e24 */ /* 0x000fe2000f8e00ff */
[-C--:B----4-:R-:W-:Y:S01]  /*7360*/  HMMA.16816.F32.BF16 R4, R24, R28.reuse, R4 ;  /* 0x0000001c1804723c */ /* 0x090fe20000041804 */
[----:B------:R-:W-:Y:S07]  /*7370*/  IMAD.U32 R23, RZ, RZ, UR42 ;  /* 0x0000002aff177e24 */ /* 0x000fee000f8e00ff */
[C---:B-1----:R-:W-:Y:S07]  /*7380*/  HMMA.16816.F32.BF16 R8, R32.reuse, R28, R8 ;  /* 0x0000001c2008723c */ /* 0x042fee0000041808 */
[-C--:B------:R-:W-:Y:S01]  /*7390*/  LEA R28, P2, R21, R200.reuse, 0x2 ;  /* 0x000000c8151c7211 */ /* 0x080fe200078410ff */
[-C--:B------:R-:W-:Y:S01]  /*73a0*/  HMMA.16816.F32.BF16 R12, R32, R30.reuse, R12 ;  /* 0x0000001e200c723c */ /* 0x080fe2000004180c */
[----:B------:R-:W-:Y:S03]  /*73b0*/  IMAD.U32 R29, RZ, RZ, UR41 ;  /* 0x00000029ff1d7e24 */ /* 0x000fe6000f8e00ff */
[----:B------:R-:W-:Y:S03]  /*73c0*/  IMAD.U32 R21, RZ, RZ, UR41 ;  /* 0x00000029ff157e24 */ /* 0x000fe6000f8e00ff */
[----:B------:R-:W-:Y:S01]  /*73d0*/  IMAD.U32 R33, RZ, RZ, UR42 ;  /* 0x0000002aff217e24 */ /* 0x000fe2000f8e00ff */
[----:B------:R-:W-:Y:S01]  /*73e0*/  HMMA.16816.F32.BF16 R16, R24, R30, R16 ;  /* 0x0000001e1810723c */ /* 0x000fe20000041810 */
[----:B------:R-:W-:Y:S01]  /*73f0*/  IMAD.U32 R35, RZ, RZ, UR43 ;  /* 0x0000002bff237e24 */ /* 0x000fe2000f8e00ff */
[----:B------:R-:W-:Y:S02]  /*7400*/  RED.E.ADD.F32.FTZ.RN.STRONG.GPU [R200.64], R4 ;  /* 0x00000004c800798e */ /* 0x000fe4000c10e786 */
[-C--:B------:R-:W-:Y:S02]  /*7410*/  LEA R22, P1, R33, R200.reuse, 0x2 ;  /* 0x000000c821167211 */ /* 0x080fe400078210ff */
[-C--:B------:R-:W-:Y:S01]  /*7420*/  LEA R32, P0, R29, R200.reuse, 0x2 ;  /* 0x000000c81d207211 */ /* 0x080fe200078010ff */
[----:B------:R-:W-:Y:S01]  /*7430*/  IMAD.U32 R25, RZ, RZ, UR40 ;  /* 0x00000028ff197e24 */ /* 0x000fe2000f8e00ff */
[-C--:B------:R-:W-:Y:S01]  /*7440*/  LEA.HI.X.SX32 R29, R35, R201.reuse, 0x2, P2 ;  /* 0x000000c9231d7211 */ /* 0x080fe200010f16ff */
[----:B------:R-:W-:Y:S03]  /*7450*/  IMAD.U32 R35, RZ, RZ, UR39 ;  /* 0x00000027ff237e24 */ /* 0x000fe6000f8e00ff */
[-C--:B------:R-:W-:Y:S01]  /*7460*/  LEA.HI.X.SX32 R23, R23, R201.reuse, 0x2, P1 ;  /* 0x000000c917177211 */ /* 0x080fe200008f16ff */
[----:B------:R1:W-:Y:S01]  /*7470*/  RED.E.ADD.F32.FTZ.RN.STRONG.GPU [R28.64], R5 ;  /* 0x000000051c00798e */ /* 0x0003e2000c10e786 */
[----:B------:R-:W-:Y:S01]  /*7480*/  IMAD.U32 R27, RZ, RZ, UR38 ;  /* 0x00000026ff1b7e24 */ /* 0x000fe2000f8e00ff */
[-C--:B------:R-:W-:Y:S01]  /*7490*/  LEA.HI.X.SX32 R33, R21, R201.reuse, 0x2, P0 ;  /* 0x000000c915217211 */ /* 0x080fe200000f16ff */
[----:B------:R-:W-:Y:S01]  /*74a0*/  IMAD.U32 R21, RZ, RZ, UR37 ;  /* 0x00000025ff157e24 */ /* 0x000fe2000f8e00ff */
[----:B------:R2:W-:Y:S01]  /*74b0*/  RED.E.ADD.F32.FTZ.RN.STRONG.GPU [R22.64], R6 ;  /* 0x000000061600798e */ /* 0x0005e2000c10e786 */
[-C--:B------:R-:W-:Y:S01]  /*74c0*/  LEA R26, P0, R25, R200.reuse, 0x2 ;  /* 0x000000c8191a7211 */ /* 0x080fe200078010ff */
[----:B------:R-:W-:Y:S01]  /*74d0*/  IMAD.U32 R31, RZ, RZ, UR39 ;  /* 0x00000027ff1f7e24 */ /* 0x000fe2000f8e00ff */
[-C--:B------:R-:W-:Y:S01]  /*74e0*/  LEA R20, P2, R35, R200.reuse, 0x2 ;  /* 0x000000c823147211 */ /* 0x080fe200078410ff */
[----:B------:R3:W-:Y:S01]  /*74f0*/  RED.E.ADD.F32.FTZ.RN.STRONG.GPU [R32.64], R7 ;  /* 0x000000072000798e */ /* 0x0007e2000c10e786 */
[----:B------:R-:W-:Y:S02]  /*7500*/  IMAD.U32 R25, RZ, RZ, UR38 ;  /* 0x00000026ff197e24 */ /* 0x000fe4000f8e00ff */
[----:B------:R-:W-:Y:S02]  /*7510*/  IMAD.U32 R35, RZ, RZ, UR36 ;  /* 0x00000024ff237e24 */ /* 0x000fe4000f8e00ff */
[----:B-1----:R-:W-:Y:S02]  /*7520*/  IMAD.U32 R5, RZ, RZ, UR37 ;  /* 0x00000025ff057e24 */ /* 0x002fe4000f8e00ff */
[----:B------:R-:W-:Y:S01]  /*7530*/  IMAD.U32 R29, RZ, RZ, UR34 ;  /* 0x00000022ff1d7e24 */ /* 0x000fe2000f8e00ff */
[-C--:B--2---:R-:W-:Y:S02]  /*7540*/  LEA R22, P1, R27, R200.reuse, 0x2 ;  /* 0x000000c81b167211 */ /* 0x084fe400078210ff */
[-C--:B------:R-:W-:Y:S02]  /*7550*/  LEA.HI.X.SX32 R27, R37, R201.reuse, 0x2, P0 ;  /* 0x000000c9251b7211 */ /* 0x080fe400000f16ff */
[-C--:B------:R-:W-:Y:S01]  /*7560*/  LEA R6, P0, R21, R200.reuse, 0x2 ;  /* 0x000000c815067211 */ /* 0x080fe200078010ff */
[----:B---3--:R-:W-:Y:S01]  /*7570*/  IMAD.U32 R33, RZ, RZ, UR35 ;  /* 0x00000023ff217e24 */ /* 0x008fe2000f8e00ff */
[-C--:B------:R-:W-:Y:S01]  /*7580*/  LEA.HI.X.SX32 R21, R31, R201.reuse, 0x2, P2 ;  /* 0x000000c91f157211 */ /* 0x080fe200010f16ff */
[----:B------:R1:W-:Y:S01]  /*7590*/  RED.E.ADD.F32.FTZ.RN.STRONG.GPU [R26.64], R8 ;  /* 0x000000081a00798e */ /* 0x0003e2000c10e786 */
[-C--:B------:R-:W-:Y:S01]  /*75a0*/  LEA.HI.X.SX32 R23, R25, R201.reuse, 0x2, P1 ;  /* 0x000000c919177211 */ /* 0x080fe200008f16ff */
[----:B------:R-:W-:Y:S01]  /*75b0*/  IMAD.U32 R25, RZ, RZ, UR36 ;  /* 0x00000024ff197e24 */ /* 0x000fe2000f8e00ff */
[-C--:B------:R-:W-:Y:S01]  /*75c0*/  LEA.HI.X.SX32 R7, R5, R201.reuse, 0x2, P0 ;  /* 0x000000c905077211 */ /* 0x080fe200000f16ff */
[----:B------:R2:W-:Y:S01]  /*75d0*/  RED.E.ADD.F32.FTZ.RN.STRONG.GPU [R20.64], R9 ;  /* 0x000000091400798e */ /* 0x0005e2000c10e786 */
[----:B------:R-:W-:Y:S01]  /*75e0*/  IMAD.U32 R5, RZ, RZ, UR33 ;  /* 0x00000021ff057e24 */ /* 0x000fe2000f8e00ff */
[-C--:B------:R-:W-:Y:S01]  /*75f0*/  LEA R4, P2, R33, R200.reuse, 0x2 ;  /* 0x000000c821047211 */ /* 0x080fe200078410ff */
[----:B------:R-:W-:Y:S01]  /*7600*/  IMAD.U32 R31, RZ, RZ, UR35 ;  /* 0x00000023ff1f7e24 */ /* 0x000fe2000f8e00ff */
[----:B------:R3:W-:Y:S04]  /*7610*/  RED.E.ADD.F32.FTZ.RN.STRONG.GPU [R22.64], R10 ;  /* 0x0000000a1600798e */ /* 0x0007e8000c10e786 */
[----:B------:R4:W-:Y:S01]  /*7620*/  RED.E.ADD.F32.FTZ.RN.STRONG.GPU [R6.64], R11 ;  /* 0x0000000b0600798e */ /* 0x0009e2000c10e786 */
[-C--:B-1----:R-:W-:Y:S01]  /*7630*/  LEA R26, P0, R25, R200.reuse, 0x2 ;  /* 0x000000c8191a7211 */ /* 0x082fe200078010ff */
[----:B------:R-:W-:Y:S01]  /*7640*/  IMAD.U32 R25, RZ, RZ, UR34 ;  /* 0x00000022ff197e24 */ /* 0x000fe2000f8e00ff */
[-C--:B------:R-:W-:Y:S01]  /*7650*/  LEA R8, P1, R29, R200.reuse, 0x2 ;  /* 0x000000c81d087211 */ /* 0x080fe200078210ff */
[----:B------:R-:W-:Y:S01]  /*7660*/  IMAD.U32 R29, RZ, RZ, UR31 ;  /* 0x0000001fff1d7e24 */ /* 0x000fe2000f8e00ff */
[-C--:B------:R-:W-:Y:S01]  /*7670*/  LEA.HI.X.SX32 R27, R35, R201.reuse, 0x2, P0 ;  /* 0x000000c9231b7211 */ /* 0x080fe200000f16ff */
[----:B--2---:R-:W-:Y:S01]  /*7680*/  IMAD.U32 R21, RZ, RZ, UR32 ;  /* 0x00000020ff157e24 */ /* 0x004fe2000f8e00ff */
[-C--:B------:R-:W-:Y:S01]  /*7690*/  LEA.HI.X.SX32 R9, R25, R201.reuse, 0x2, P1 ;  /* 0x000000c919097211 */ /* 0x080fe200008f16ff */
[----:B------:R-:W-:Y:S01]  /*76a0*/  IMAD.U32 R25, RZ, RZ, UR31 ;  /* 0x0000001fff197e24 */ /* 0x000fe2000f8e00ff */
[-C--:B---3--:R-:W-:Y:S01]  /*76b0*/  LEA R10, P0, R5, R200.reuse, 0x2 ;  /* 0x000000c8050a7211 */ /* 0x088fe200078010ff */
[----:B------:R-:W-:Y:S01]  /*76c0*/  RED.E.ADD.F32.FTZ.RN.STRONG.GPU [R26.64], R16 ;  /* 0x000000101a00798e */ /* 0x000fe2000c10e786 */
[-C--:B------:R-:W-:Y:S01]  /*76d0*/  LEA.HI.X.SX32 R5, R31, R201.reuse, 0x2, P2 ;  /* 0x000000c91f057211 */ /* 0x080fe200010f16ff */
[----:B------:R-:W-:Y:S01]  /*76e0*/  IMAD.U32 R31, RZ, RZ, UR32 ;  /* 0x00000020ff1f7e24 */ /* 0x000fe2000f8e00ff */
[-C--:B------:R-:W-:Y:S01]  /*76f0*/  LEA R34, P2, R29, R200.reuse, 0x2 ;  /* 0x000000c81d227211 */ /* 0x080fe200078410ff */
[----:B----4-:R-:W-:Y:S02]  /*7700*/  IMAD.U32 R7, RZ, RZ, UR33 ;  /* 0x00000021ff077e24 */ /* 0x010fe4000f8e00ff */
[----:B------:R1:W-:Y:S01]  /*7710*/  RED.E.ADD.F32.FTZ.RN.STRONG.GPU [R4.64], R17 ;  /* 0x000000110400798e */ /* 0x0003e2000c10e786 */
[----:B------:R-:W-:Y:S01]  /*7720*/  IMAD.U32 R23, RZ, RZ, UR30 ;  /* 0x0000001eff177e24 */ /* 0x000fe2000f8e00ff */
[-C--:B------:R-:W-:Y:S02]  /*7730*/  LEA.HI.X.SX32 R35, R25, R201.reuse, 0x2, P2 ;  /* 0x000000c919237211 */ /* 0x080fe400010f16ff */
[-C--:B------:R-:W-:Y:S01]  /*7740*/  LEA.HI.X.SX32 R11, R7, R201.reuse, 0x2, P0 ;  /* 0x000000c9070b7211 */ /* 0x080fe200000f16ff */
[----:B------:R-:W-:Y:S01]  /*7750*/  IMAD.U32 R7, RZ, RZ, UR29 ;  /* 0x0000001dff077e24 */ /* 0x000fe2000f8e00ff */
[-C--:B------:R-:W-:Y:S01]  /*7760*/  LEA R32, P0, R21, R200.reuse, 0x2 ;  /* 0x000000c815207211 */ /* 0x080fe200078010ff */
[----:B------:R-:W-:Y:S01]  /*7770*/  RED.E.ADD.F32.FTZ.RN.STRONG.GPU [R8.64], R18 ;  /* 0x000000120800798e */ /* 0x000fe2000c10e786 */
[----:B------:R-:W-:Y:S01]  /*7780*/  IMAD.U32 R21, RZ, RZ, UR30 ;  /* 0x0000001eff157e24 */ /* 0x000fe2000f8e00ff */
[-C--:B------:R-:W-:Y:S02]  /*7790*/  LEA R36, P1, R23, R200.reuse, 0x2 ;  /* 0x000000c817247211 */ /* 0x080fe400078210ff */
[-C--:B------:R-:W-:Y:S01]  /*77a0*/  LEA.HI.X.SX32 R33, R31, R201.reuse, 0x2, P0 ;  /* 0x000000c91f217211 */ /* 0x080fe200000f16ff */
[----:B------:R-:W-:Y:S01]  /*77b0*/  RED.E.ADD.F32.FTZ.RN.STRONG.GPU [R10.64], R19 ;  /* 0x000000130a00798e */ /* 0x000fe2000c10e786 */
[----:B------:R-:W-:Y:S02]  /*77c0*/  LEA R38, P0, R7, R200, 0x2 ;  /* 0x000000c807267211 */ /* 0x000fe400078010ff */
[-C--:B------:R-:W-:Y:S01]  /*77d0*/  LEA.HI.X.SX32 R37, R21, R201.reuse, 0x2, P1 ;  /* 0x000000c915257211 */ /* 0x080fe200008f16ff */
[----:B------:R-:W-:Y:S01]  /*77e0*/  RED.E.ADD.F32.FTZ.RN.STRONG.GPU [R32.64], R12 ;  /* 0x0000000c2000798e */ /* 0x000fe2000c10e786 */
[----:B------:R-:W-:Y:S01]  /*77f0*/  PLOP3.LUT P1, PT, PT, PT, UP0, 0x80, 0x0 ;  /* 0x000000000000781c */ /* 0x000fe20003f2f008 */
[----:B------:R-:W-:Y:S02]  /*7800*/  @UP2 UIADD3 UR24, UP0, UR24, -0x200, URZ ;  /* 0xfffffe0018182890 */ /* 0x000fe4000ff1e03f */
[----:B------:R-:W-:Y:S02]  /*7810*/  LDSM.16.MT88.4 R8, [R161] ;  /* 0x00000000a108783b */ /* 0x000fe40000004200 */
[----:B------:R-:W-:Y:S02]  /*7820*/  @UP2 UIADD3.X UR23, UR23, -0x1, URZ, UP0, !UPT ;  /* 0xffffffff17172890 */ /* 0x000fe400087fe43f */
[----:B------:R-:W-:Y:S01]  /*7830*/  RED.E.ADD.F32.FTZ.RN.STRONG.GPU [R34.64], R13 ;  /* 0x0000000d2200798e */ /* 0x000fe2000c10e786 */
[----:B-1----:R-:W-:Y:S03]  /*7840*/  IMAD.U32 R5, RZ, RZ, UR29 ;  /* 0x0000001dff057e24 */ /* 0x002fe6000f8e00ff */
[----:B------:R-:W-:Y:S02]  /*7850*/  RED.E.ADD.F32.FTZ.RN.STRONG.GPU [R36.64], R14 ;  /* 0x0000000e2400798e */ /* 0x000fe4000c10e786 */
[----:B------:R-:W-:Y:S02]  /*7860*/  LEA.HI.X.SX32 R39, R5, R201, 0x2, P0 ;  /* 0x000000c905277211 */ /* 0x000fe400000f16ff */
[----:B------:R-:W-:Y:S01]  /*7870*/  LDSM.16.MT88.4 R16, [R165+0xc000] ;  /* 0x00c00000a510783b */ /* 0x000fe20000004200 */
[----:B------:R-:W-:Y:S03]  /*7880*/  PLOP3.LUT P0, PT, PT, PT, UP1, 0x80, 0x0 ;  /* 0x000000000000781c */ /* 0x000fe60003f0f018 */
[----:B------:R-:W1:Y:S04]  /*7890*/  LDSM.16.MT88.4 R4, [R165+0x8000] ;  /* 0x00800000a504783b */ /* 0x000e680000004200 */
[----:B------:R-:W-:Y:S04]  /*78a0*/  RED.E.ADD.F32.FTZ.RN.STRONG.GPU [R38.64], R15 ;  /* 0x0000000f2600798e */ /* 0x000fe8000c10e786 */
[----:B------:R-:W-:Y:S04]  /*78b0*/  LDSM.16.MT88.4 R20, [R165+0x8800] ;  /* 0x00880000a514783b */ /* 0x000fe80000004200 */
[----:B------:R-:W2:Y:S04]  /*78c0*/  LDSM.16.MT88.4 R24, [R161+0x400] ;  /* 0x00040000a118783b */ /* 0x000ea80000004200 */
[----:B------:R-:W3:Y:S04]  /*78d0*/  LDSM.16.MT88.4 R28, [R165+0xc800] ;  /* 0x00c80000a51c783b */ /* 0x000ee80000004200 */
[----:B------:R-:W-:Y:S01]  /*78e0*/  LDSM.16.MT88.4 R12, [R165+0xd000] ;  /* 0x00d00000a50c783b */ /* 0x000fe20000004200 */
        /* <DEDUP_REMOVED lines=8> */
[C---:B---3--:R-:W-:Y:S08]  /*7970*/  HMMA.16816.F32.BF16 R88, R28.reuse, R24, R88 ;  /* 0x000000181c58723c */ /* 0x048ff00000041858 */
[-C--:B------:R-:W-:Y:S08]  /*7980*/  HMMA.16816.F32.BF16 R92, R28, R26.reuse, R92 ;  /* 0x0000001a1c5c723c */ /* 0x080ff0000004185c */
[----:B------:R-:W-:Y:S01]  /*7990*/  HMMA.16816.F32.BF16 R96, R20, R26, R96 ;  /* 0x0000001a1460723c */ /* 0x000fe20000041860 */
[----:B------:R-:W2:Y:S04]  /*79a0*/  LDSM.16.MT88.4 R20, [R161+0xc00] ;  /* 0x000c0000a114783b */ /* 0x000ea80000004200 */
[----:B------:R-:W3:Y:S03]  /*79b0*/  LDSM.16.MT88.4 R24, [R165+0xd800] ;  /* 0x00d80000a518783b */ /* 0x000ee60000004200 */
        /* <DEDUP_REMOVED lines=30> */
[-C--:B------:R-:W-:Y:S08]  /*7ba0*/  HMMA.16816.F32.BF16 R92, R12, R10.reuse, R92 ;  /* 0x0000000a0c5c723c */ /* 0x080ff0000004185c */
[----:B------:R-:W-:Y:S07]  /*7bb0*/  HMMA.16816.F32.BF16 R96, R4, R10, R96 ;  /* 0x0000000a0460723c */ /* 0x000fee0000041860 */
[C---:B------:R-:W-:Y:S01]  /*7bc0*/  IADD3 R4, R161.reuse, -0x2000, RZ ;  /* 0xffffe000a1047810 */ /* 0x040fe20007ffe0ff */
[-C--:B--2---:R-:W-:Y:S05]  /*7bd0*/  HMMA.16816.F32.BF16 R84, R16, R20.reuse, R84 ;  /* 0x000000141054723c */ /* 0x084fea0000041854 */
[----:B------:R-:W-:Y:S03]  /*7be0*/  @P1 IADD3 R4, R161, 0x2000, RZ ;  /* 0x00002000a1041810 */ /* 0x000fe60007ffe0ff */
[C---:B------:R-:W-:Y:S04]  /*7bf0*/  HMMA.16816.F32.BF16 R88, R24.reuse, R20, R88 ;  /* 0x000000141858723c */ /* 0x040fe80000041858 */
[----:B------:R-:W-:Y:S04]  /*7c00*/  IMAD.MOV.U32 R161, RZ, RZ, R4 ;  /* 0x000000ffffa17224 */ /* 0x000fe800078e0004 */
[-C--:B------:R-:W-:Y:S08]  /*7c10*/  HMMA.16816.F32.BF16 R92, R24, R22.reuse, R92 ;  /* 0x00000016185c723c */ /* 0x080ff0000004185c */
[----:B------:R-:W-:Y:S01]  /*7c20*/  HMMA.16816.F32.BF16 R96, R16, R22, R96 ;  /* 0x000000161060723c */ /* 0x000fe20000041860 */
[----:B------:R-:W-:-:S07]  /*7c30*/  @P0 BRA `(.L_x_236) ;  /* 0xffffa6d000000947 */ /* 0x000fce000383ffff */
.L_x_233:
[----:B------:R-:W-:Y:S07]  /*7c40*/  @!UPT UIADD3 URZ, URZ, URZ, URZ ;  /* 0x0000003f3f3ff290 */ /* 0x000fee000fffe03f */
[----:B------:R-:W4:Y:S01]  /*7c50*/  S2R R0, SR_TID.X ;  /* 0x0000000000007919 */ /* 0x000f220000002100 */
[----:B------:R-:W-:Y:S01]  /*7c60*/  FMUL.FTZ R84, R84, c[0x0][0x2e0] ;  /* 0x0000b80054547a20 */ /* 0x000fe20000410000 */
[----:B-1----:R-:W-:Y:S01]  /*7c70*/  SHF.L.U32 R22, R173, 0x1, RZ ;  /* 0x00000001ad167819 */ /* 0x002fe200000006ff */
[----:B------:R-:W-:Y:S01]  /*7c80*/  FMUL.FTZ R85, R85, c[0x0][0x2e0] ;  /* 0x0000b80055557a20 */ /* 0x000fe20000410000 */
[----:B------:R-:W-:Y:S01]  /*7c90*/  BAR.SYNC.DEFER_BLOCKING 0x0 ;  /* 0x0000000000007b1d */ /* 0x000fe20000010000 */
[----:B------:R-:W-:Y:S01]  /*7ca0*/  FMUL.FTZ R86, R86, c[0x0][0x2e0] ;  /* 0x0000b80056567a20 */ /* 0x000fe20000410000 */
[----:B------:R-:W-:Y:S01]  /*7cb0*/  MOV R26, UR46 ;  /* 0x0000002e001a7c02 */ /* 0x000fe20008000f00 */
[----:B------:R-:W-:Y:S01]  /*7cc0*/  FMUL.FTZ R87, R87, c[0x0][0x2e0] ;  /* 0x0000b80057577a20 */ /* 0x000fe20000410000 */
[----:B------:R-:W-:Y:S01]  /*7cd0*/  F2FP.BF16.PACK_AB R84, R85, R84 ;  /* 0x000000545554723e */ /* 0x000fe200000010ff */
[----:B------:R-:W-:Y:S01]  /*7ce0*/  FMUL.FTZ R96, R96, c[0x0][0x2e0] ;  /* 0x0000b80060607a20 */ /* 0x000fe20000410000 */
[----:B------:R-:W1:Y:S01]  /*7cf0*/  S2R R2, SR_CTAID.Y ;  /* 0x0000000000027919 */ /* 0x000e620000002600 */
[----:B------:R-:W-:Y:S01]  /*7d00*/  FMUL.FTZ R97, R97, c[0x0][0x2e0] ;  /* 0x0000b80061617a20 */ /* 0x000fe20000410000 */
[----:B------:R-:W-:Y:S01]  /*7d10*/  F2FP.BF16.PACK_AB R86, R87, R86 ;  /* 0x000000565756723e */ /* 0x000fe200000010ff */
[----:B------:R-:W-:Y:S01]  /*7d20*/  FMUL.FTZ R98, R98, c[0x0][0x2e0] ;  /* 0x0000b80062627a20 */ /* 0x000fe20000410000 */
[----:B------:R-:W-:Y:S01]  /*7d30*/  MOV R24, UR46 ;  /* 0x0000002e00187c02 */ /* 0x000fe20008000f00 */
[----:B------:R-:W-:Y:S01]  /*7d40*/  FMUL.FTZ R99, R99, c[0x0][0x2e0] ;  /* 0x0000b80063637a20 */ /* 0x000fe20000410000 */
[----:B------:R-:W-:Y:S01]  /*7d50*/  F2FP.BF16.PACK_AB R97, R97, R96 ;  /* 0x000000606161723e */ /* 0x000fe200000010ff */
[----:B------:R-:W-:Y:S01]  /*7d60*/  FMUL.FTZ R88, R88, c[0x0][0x2e0] ;  /* 0x0000b80058587a20 */ /* 0x000fe20000410000 */
[----:B------:R-:W-:Y:S01]  /*7d70*/  ULDC.64 UR8, c[0x0][0x3a0] ;  /* 0x0000e80000087ab9 */ /* 0x000fe20000000a00 */
[----:B------:R-:W-:Y:S01]  /*7d80*/  FMUL.FTZ R89, R89, c[0x0][0x2e0] ;  /* 0x0000b80059597a20 */ /* 0x000fe20000410000 */
[----:B------:R-:W-:Y:S01]  /*7d90*/  F2FP.BF16.PACK_AB R99, R99, R98 ;  /* 0x000000626363723e */ /* 0x000fe200000010ff */
[----:B------:R-:W-:Y:S01]  /*7da0*/  FMUL.FTZ R90, R90, c[0x0][0x2e0] ;  /* 0x0000b8005a5a7a20 */ /* 0x000fe20000410000 */
[----:B------:R-:W-:Y:S01]  /*7db0*/  ULDC.64 UR10, c[0x0][0x3a8] ;  /* 0x0000ea00000a7ab9 */ /* 0x000fe20000000a00 */
        /* <DEDUP_REMOVED lines=10> */
[----:B------:R-:W-:Y:S01]  /*7e60*/  FMUL.FTZ R68, R68, c[0x0][0x2dc] ;  /* 0x0000b70044447a20 */ /* 0x000fe20000410000 */
[----:B------:R-:W-:Y:S01]  /*7e70*/  F2FP.BF16.PACK_AB R93, R93, R92 ;  /* 0x0000005c5d5d723e */ /* 0x000fe200000010ff */
[----:B------:R-:W-:Y:S01]  /*7e80*/  FMUL.FTZ R69, R69, c[0x0][0x2dc] ;  /* 0x0000b70045457a20 */ /* 0x000fe20000410000 */
[----:B------:R-:W-:Y:S01]  /*7e90*/  F2FP.BF16.PACK_AB R95, R95, R94 ;  /* 0x0000005e5f5f723e */ /* 0x000fe200000010ff */
[----:B------:R-:W-:Y:S01]  /*7ea0*/  FMUL.FTZ R70, R70, c[0x0][0x2dc] ;  /* 0x0000b70046467a20 */ /* 0x000fe20000410000 */
[----:B------:R-:W-:Y:S01]  /*7eb0*/  SHF.R.S32.HI R5, RZ, 0x2, R5 ;  /* 0x00000002ff057819 */ /* 0x000fe20000011405 */
        /* <DEDUP_REMOVED lines=26> */
[----:B------:R-:W-:Y:S01]  /*8060*/  IMAD.WIDE.U32 R8, R5, c[0x0][0x3a0], RZ ;  /* 0x0000e80005087a25 */ /* 0x000fe200078e00ff */
[----:B------:R-:W-:Y:S01]  /*8070*/  SHF.R.S32.HI R4, RZ, 0x1f, R5 ;  /* 0x0000001fff047819 */ /* 0x000fe20000011405 */
[----:B------:R-:W-:Y:S01]  /*8080*/  STS [R182+0x1000], R93 ;  /* 0x0010005db6007388 */ /* 0x000fe20000000800 */
[----:B------:R-:W-:Y:S01]  /*8090*/  F2FP.BF16.PACK_AB R79, R79, R78 ;  /* 0x0000004e4f4f723e */ /* 0x000fe200000010ff */
[----:B------:R-:W-:Y:S01]  /*80a0*/  UIMAD UR5, UR47, UR8, URZ ;  /* 0x000000082f0572a4 */ /* 0x000fe2000f8e023f */
[----:B------:R-:W-:Y:S01]  /*80b0*/  IADD3 R7, -R7, R0, RZ ;  /* 0x0000000007077210 */ /* 0x000fe20007ffe1ff */
[----:B------:R-:W-:Y:S01]  /*80c0*/  STS [R182+0x1200], R95 ;  /* 0x0012005fb6007388 */ /* 0x000fe20000000800 */
[C---:B------:R-:W-:Y:S01]  /*80d0*/  IMAD R0, R4.reuse, c[0x0][0x3a0], RZ ;  /* 0x0000e80004007a24 */ /* 0x040fe200078e02ff */
[----:B-1----:R-:W-:Y:S01]  /*80e0*/  SHF.R.S32.HI R11, RZ, 0x1f, R2 ;  /* 0x0000001fff0b7819 */ /* 0x002fe20000011402 */
[----:B------:R-:W-:Y:S01]  /*80f0*/  IMAD R6, R4, c[0x0][0x3a8], RZ ;  /* 0x0000ea0004067a24 */ /* 0x000fe200078e02ff */
[----:B------:R-:W-:Y:S01]  /*8100*/  STS [R183+0x2000], R68 ;  /* 0x00200044b7007388 */ /* 0x000fe20000000800 */
[----:B------:R-:W-:Y:S01]  /*8110*/  IMAD R15, R5, c[0x0][0x3a4], R0 ;  /* 0x0000e900050f7a24 */ /* 0x000fe200078e0200 */
[----:B------:R-:W-:Y:S01]  /*8120*/  SHF.L.U32 R32, R7, 0x3, RZ ;  /* 0x0000000307207819 */ /* 0x000fe200000006ff */
[----:B------:R-:W-:Y:S01]  /*8130*/  IMAD R6, R5, c[0x0][0x3ac], R6 ;  /* 0x0000eb0005067a24 */ /* 0x000fe200078e0206 */
[----:B------:R-:W-:Y:S01]  /*8140*/  STS [R183+0x2200], R70 ;  /* 0x00220046b7007388 */ /* 0x000fe20000000800 */
[----:B------:R-:W-:Y:S01]  /*8150*/  IMAD R13, R11, c[0x0][0x388], RZ ;  /* 0x0000e2000b0d7a24 */ /* 0x000fe200078e02ff */
[----:B------:R-:W-:Y:S01]  /*8160*/  IADD3 R9, R9, R15, RZ ;  /* 0x0000000f09097210 */ /* 0x000fe20007ffe0ff */
[----:B------:R-:W-:Y:S01]  /*8170*/  IMAD.WIDE.U32 R14, R5, c[0x0][0x3a8], RZ ;  /* 0x0000ea00050e7a25 */ /* 0x000fe200078e00ff */
[----:B------:R-:W-:Y:S01]  /*8180*/  STS [R182+0x2000], R81 ;  /* 0x00200051b6007388 */ /* 0x000fe20000000800 */
[--C-:B------:R-:W-:Y:S01]  /*8190*/  SHF.R.S32.HI R33, RZ, 0x1f, R32.reuse ;  /* 0x0000001fff217819 */ /* 0x100fe20000011420 */
[----:B------:R-:W-:Y:S01]  /*81a0*/  UIMAD UR8, UR47, UR10, URZ ;  /* 0x0000000a2f0872a4 */ /* 0x000fe2000f8e023f */
[----:B------:R-:W-:Y:S01]  /*81b0*/  IMAD R11, R11, c[0x0][0x390], RZ ;  /* 0x0000e4000b0b7a24 */ /* 0x000fe200078e02ff */
[----:B------:R-:W-:Y:S01]  /*81c0*/  STS [R182+0x2200], R83 ;  /* 0x00220053b6007388 */ /* 0x000fe20000000800 */
[----:B------:R-:W-:Y:S01]  /*81d0*/  IADD3 R7, R15, R6, RZ ;  /* 0x000000060f077210 */ /* 0x000fe20007ffe0ff */
[C---:B------:R-:W-:Y:S01]  /*81e0*/  IMAD R5, R2.reuse, c[0x0][0x38c], R13 ;  /* 0x0000e30002057a24 */ /* 0x040fe200078e020d */
[----:B------:R-:W-:Y:S01]  /*81f0*/  MOV R6, R14 ;  /* 0x0000000e00067202 */ /* 0x000fe20000000f00 */
[----:B------:R-:W-:Y:S01]  /*8200*/  STS [R183+0x3000], R72 ;  /* 0x00300048b7007388 */ /* 0x000fe20000000800 */
[----:B------:R-:W-:Y:S01]  /*8210*/  IMAD.WIDE.U32 R30, R2, c[0x0][0x388], R32 ;  /* 0x0000e200021e7a25 */ /* 0x000fe200078e0020 */
[----:B------:R-:W-:-:S02]  /*8220*/  UIMAD UR5, UR46, UR9, UR5 ;  /* 0x000000092e0572a4 */ /* 0x000fc4000f8e0205 */
[----:B------:R-:W-:Y:S01]  /*8230*/  STS [R183+0x3200], R74 ;  /* 0x0032004ab7007388 */ /* 0x000fe20000000800 */
[----:B------:R-:W-:Y:S01]  /*8240*/  IMAD R28, R2, c[0x0][0x394], R11 ;  /* 0x0000e500021c7a24 */ /* 0x000fe200078e020b */
[----:B------:R-:W-:Y:S01]  /*8250*/  IADD3 R31, R31, R5, RZ ;  /* 0x000000051f1f7210 */ /* 0x000fe20007ffe0ff */
[----:B------:R-:W-:Y:S01]  /*8260*/  IMAD.WIDE.U32 R26, R26, c[0x0][0x3a0], R8 ;  /* 0x0000e8001a1a7a25 */ /* 0x000fe200078e0008 */
[----:B------:R-:W-:Y:S01]  /*8270*/  STS [R182+0x3000], R77 ;  /* 0x0030004db6007388 */ /* 0x000fe20000000800 */
[----:B------:R-:W-:Y:S02]  /*8280*/  UIMAD UR46, UR46, UR11, UR8 ;  /* 0x0000000b2e2e72a4 */ /* 0x000fe4000f8e0208 */
[----:B------:R-:W-:Y:S01]  /*8290*/  IMAD.WIDE.U32 R24, R24, c[0x0][0x3a8], R6 ;  /* 0x0000ea0018187a25 */ /* 0x000fe200078e0006 */
[----:B------:R-:W-:Y:S03]  /*82a0*/  STS [R182+0x3200], R79 ;  /* 0x0032004fb6007388 */ /* 0x000fe60000000800 */
[----:B------:R-:W-:Y:S01]  /*82b0*/  IMAD.WIDE.U32 R32, R2, c[0x0][0x390], R32 ;  /* 0x0000e40002207a25 */ /* 0x000fe200078e0020 */
[----:B------:R-:W-:Y:S04]  /*82c0*/  BAR.SYNC.DEFER_BLOCKING 0x0 ;  /* 0x0000000000007b1d */ /* 0x000fe80000010000 */
[----:B------:R-:W-:-:S02]  /*82d0*/  IADD3 R29, R33, R28, RZ ;  /* 0x0000001c211d7210 */ /* 0x000fc40007ffe0ff */
[----:B------:R-:W1:Y:S01]  /*82e0*/  S2R R0, SR_CTAID.Z ;  /* 0x0000000000007919 */ /* 0x000e620000002700 */
[----:B------:R-:W-:-:S03]  /*82f0*/  MOV R28, R32 ;  /* 0x00000020001c7202 */ /* 0x000fc60000000f00 */
[----:B------:R-:W4:Y:S04]  /*8300*/  LDS.128 R16, [R22+0x6000] ;  /* 0x0060000016107984 */ /* 0x000f280000000c00 */
[----:B------:R-:W3:Y:S01]  /*8310*/  LDS.128 R12, [R22+0x7000] ;  /* 0x00700000160c7984 */ /* 0x000ee20000000c00 */
[----:B-1----:R-:W-:Y:S01]  /*8320*/  SHF.R.S32.HI R21, RZ, 0x1f, R0 ;  /* 0x0000001fff157819 */ /* 0x002fe20000011400 */
[----:B------:R-:W-:Y:S02]  /*8330*/  IMAD.WIDE.U32 R28, R0, c[0x0][0x3c0], R28 ;  /* 0x0000f000001c7a25 */ /* 0x000fe400078e001c */
[----:B------:R-:W1:Y:S02]  /*8340*/  LDS.128 R8, [R22+0x8000] ;  /* 0x0080000016087984 */ /* 0x000e640000000c00 */
[----:B------:R-:W-:-:S02]  /*8350*/  IMAD R23, R21, c[0x0][0x3b8], RZ ;  /* 0x0000ee0015177a24 */ /* 0x000fc400078e02ff */
[----:B------:R2:W1:Y:S01]  /*8360*/  LDS.128 R4, [R22+0x9000] ;  /* 0x0090000016047984 */ /* 0x0004620000000c00 */
[----:B------:R-:W-:Y:S02]  /*8370*/  IMAD R21, R21, c[0x0][0x3c0], RZ ;  /* 0x0000f00015157a24 */ /* 0x000fe400078e02ff */
[C---:B------:R-:W-:Y:S02]  /*8380*/  IMAD R20, R0.reuse, c[0x0][0x3bc], R23 ;  /* 0x0000ef0000147a24 */ /* 0x040fe400078e0217 */
[----:B------:R-:W-:Y:S01]  /*8390*/  IMAD R2, R0, c[0x0][0x3c4], R21 ;  /* 0x0000f10000027a24 */ /* 0x000fe200078e0215 */
[----:B------:R-:W-:Y:S01]  /*83a0*/  IADD3 R21, P0, R28, R24, RZ ;  /* 0x000000181c157210 */ /* 0x000fe20007f1e0ff */
[----:B------:R-:W-:-:S03]  /*83b0*/  IMAD.WIDE.U32 R30, R0, c[0x0][0x3b8], R30 ;  /* 0x0000ee00001e7a25 */ /* 0x000fc600078e001e */
[----:B------:R-:W-:Y:S02]  /*83c0*/  IADD3 R2, R29, R2, RZ ;  /* 0x000000021d027210 */ /* 0x000fe40007ffe0ff */
[----:B------:R-:W-:Y:S02]  /*83d0*/  IADD3 R0, R31, R20, RZ ;  /* 0x000000141f007210 */ /* 0x000fe40007ffe0ff */
[----:B------:R-:W-:Y:S02]  /*83e0*/  IADD3 R20, P1, R30, R26, RZ ;  /* 0x0000001a1e147210 */ /* 0x000fe40007f3e0ff */
[----:B------:R-:W-:Y:S02]  /*83f0*/  IADD3.X R2, R2, UR46, R25, P0, !PT ;  /* 0x0000002e02027c10 */ /* 0x000fe400087fe419 */
[----:B------:R-:W-:Y:S02]  /*8400*/  LEA R26, P0, R21, c[0x0][0x348], 0x1 ;  /* 0x0000d200151a7a11 */ /* 0x000fe400078008ff */
[----:B------:R-:W-:-:S02]  /*8410*/  IADD3.X R23, R0, UR5, R27, P1, !PT ;  /* 0x0000000500177c10 */ /* 0x000fc40008ffe41b */
[C---:B------:R-:W-:Y:S02]  /*8420*/  LEA R24, P1, R20.reuse, c[0x0][0x340], 0x1 ;  /* 0x0000d00014187a11 */ /* 0x040fe400078208ff */
[----:B------:R-:W-:Y:S02]  /*8430*/  MOV R0, c[0x0][0x3a0] ;  /* 0x0000e80000007a02 */ /* 0x000fe40000000f00 */
[----:B------:R-:W-:Y:S02]  /*8440*/  LEA.HI.X R27, R21, c[0x0][0x34c], R2, 0x1, P0 ;  /* 0x0000d300151b7a11 */ /* 0x000fe400000f0c02 */
[----:B------:R-:W-:Y:S02]  /*8450*/  MOV R21, c[0x0][0x3a8] ;  /* 0x0000ea0000157a02 */ /* 0x000fe40000000f00 */
[----:B------:R-:W-:Y:S02]  /*8460*/  LEA.HI.X R25, R20, c[0x0][0x344], R23, 0x1, P1 ;  /* 0x0000d10014197a11 */ /* 0x000fe400008f0c17 */
[----:B------:R-:W-:-:S02]  /*8470*/  MOV R23, c[0x0][0x3a4] ;  /* 0x0000e90000177a02 */ /* 0x000fc40000000f00 */
[C---:B--2---:R-:W-:Y:S01]  /*8480*/  LEA R22, P1, R0.reuse, R24, 0x7 ;  /* 0x0000001800167211 */ /* 0x044fe200078238ff */
[----:B----4-:R2:W-:Y:S01]  /*8490*/  STG.E.128 [R24.64], R16 ;  /* 0x0000001018007986 */ /* 0x0105e2000c101d06 */
[----:B------:R-:W-:Y:S02]  /*84a0*/  MOV R2, c[0x0][0x3ac] ;  /* 0x0000eb0000027a02 */ /* 0x000fe40000000f00 */
[C---:B------:R-:W-:Y:S02]  /*84b0*/  LEA R20, P0, R21.reuse, R26, 0x7 ;  /* 0x0000001a15147211 */ /* 0x040fe400078038ff */
[----:B------:R-:W-:Y:S02]  /*84c0*/  LEA.HI.X R23, R0, R25, R23, 0x7, P1 ;  /* 0x0000001900177211 */ /* 0x000fe400008f3c17 */
[----:B------:R-:W-:-:S03]  /*84d0*/  LEA.HI.X R21, R21, R27, R2, 0x7, P0 ;  /* 0x0000001b15157211 */ /* 0x000fc600000f3c02 */
[----:B---3--:R2:W-:Y:S04]  /*84e0*/  STG.E.128 [R22.64], R12 ;  /* 0x0000000c16007986 */ /* 0x0085e8000c101d06 */
[----:B-1----:R2:W-:Y:S04]  /*84f0*/  STG.E.128 [R26.64], R8 ;  /* 0x000000081a007986 */ /* 0x0025e8000c101d06 */
[----:B------:R2:W-:Y:S02]  /*8500*/  STG.E.128 [R20.64], R4 ;  /* 0x0000000414007986 */ /* 0x0005e4000c101d06 */
.L_x_230:
        /* <DEDUP_REMOVED lines=11> */
.L_x_237:
[----:B------:R-:W-:Y:S05]  /*85c0*/  EXIT ;  /* 0x000000000000794d */ /* 0x000fea0003800000 */
.L_x_239:
        /* <DEDUP_REMOVED lines=11> */
.L_x_691:


//--------------------- .text._ZN5flash44flash_bwd_dq_dk_dv_loop_seqk_parallel_kernelI23Flash_bwd_kernel_traitsILi32ELi128ELi128ELi8ELi4ELi4ELi4ELb1ELb0EN7cutlass10bfloat16_tE19Flash_kernel_traitsILi32ELi128ELi128ELi8ES3_EELb0ELb1ELb0ELb0ELb1ELb1ELb1EEEvNS_16Flash_bwd_paramsE --------------------------
	.section	.text._ZN5flash44flash_bwd_dq_dk_dv_loop_seqk_parallel_kernelI23Flash_bwd_kernel_traitsILi32ELi128ELi128ELi8ELi4ELi4ELi4ELb1ELb0EN7cutlass10bfloat16_tE19Flash_kernel_traitsILi32ELi128ELi128ELi8ES3_EELb0ELb1ELb0ELb0ELb1ELb1ELb1EEEvNS_16Flash_bwd_paramsE,"ax",@progbits
	.sectioninfo	@"SHI_REGISTERS=255"
	.align	128
        .global         _ZN5flash44flash_bwd_dq_dk_dv_loop_seqk_parallel_kernelI23Flash_bwd_kernel_traitsILi32ELi128ELi128ELi8ELi4ELi4ELi4ELb1ELb0EN7cutlass10bfloat16_tE19Flash_kernel_traitsILi32ELi128ELi128ELi8ES3_EELb0ELb1ELb0ELb0ELb1ELb1ELb1EEEvNS_16Flash_bwd_paramsE
        .type           _ZN5flash44flash_bwd_dq_dk_dv_loop_seqk_parallel_kernelI23Flash_bwd_kernel_traitsILi32ELi128ELi128ELi8ELi4ELi4ELi4ELb1ELb0EN7cutlass10bfloat16_tE19Flash_kernel_traitsILi32ELi128ELi128ELi8ES3_EELb0ELb1ELb0ELb0ELb1ELb1ELb1EEEvNS_16Flash_bwd_paramsE,@function
        .size           _ZN5flash44flash_bwd_dq_dk_dv_loop_seqk_parallel_kernelI23Flash_bwd_kernel_traitsILi32ELi128ELi128ELi8ELi4ELi4ELi4ELb1ELb0EN7cutlass10bfloat16_tE19Flash_kernel_traitsILi32ELi128ELi128ELi8ES3_EELb0ELb1ELb0ELb0ELb1ELb1ELb1EEEvNS_16Flash_bwd_paramsE,(.L_x_692 - _ZN5flash44flash_bwd_dq_dk_dv_loop_seqk_parallel_kernelI23Flash_bwd_kernel_traitsILi32ELi128ELi128ELi8ELi4ELi4ELi4ELb1ELb0EN7cutlass10bfloat16_tE19Flash_kernel_traitsILi32ELi128ELi128ELi8ES3_EELb0ELb1ELb0ELb0ELb1ELb1ELb1EEEvNS_16Flash_bwd_paramsE)
        .other          _ZN5flash44flash_bwd_dq_dk_dv_loop_seqk_parallel_kernelI23Flash_bwd_kernel_traitsILi32ELi128ELi128ELi8ELi4ELi4ELi4ELb1ELb0EN7cutlass10bfloat16_tE19Flash_kernel_traitsILi32ELi128ELi128ELi8ES3_EELb0ELb1ELb0ELb0ELb1ELb1ELb1EEEvNS_16Flash_bwd_paramsE,@"STO_CUDA_ENTRY STV_DEFAULT"
_ZN5flash44flash_bwd_dq_dk_dv_loop_seqk_parallel_kernelI23Flash_bwd_kernel_traitsILi32ELi128ELi128ELi8ELi4ELi4ELi4ELb1ELb0EN7cutlass10bfloat16_tE19Flash_kernel_traitsILi32ELi128ELi128ELi8ES3_EELb0ELb1ELb0ELb0ELb1ELb1ELb1EEEvNS_16Flash_bwd_paramsE:
.text._ZN5flash44flash_bwd_dq_dk_dv_loop_seqk_parallel_kernelI23Flash_bwd_kernel_traitsILi32ELi128ELi128ELi8ELi4ELi4ELi4ELb1ELb0EN7cutlass10bfloat16_tE19Flash_kernel_traitsILi32ELi128ELi128ELi8ES3_EELb0ELb1ELb0ELb0ELb1ELb1ELb1EEEvNS_16Flash_bwd_paramsE:
        /* <DEDUP_REMOVED lines=12> */
[----:B------:R-:W-:Y:S01]  /*00c0*/  IMAD.MOV.U32 R176, RZ, RZ, -0x10 ;  /* 0xfffffff0ffb07424 */ /* 0x000fe200078e00ff */
[----:B------:R-:W-:Y:S01]  /*00d0*/  ULDC UR48, c[0x0][0x22c] ;  /* 0x00008b0000307ab9 */ /* 0x000fe20000000800 */
[----:B------:R-:W-:Y:S01]  /*00e0*/  IMAD.MOV.U32 R157, RZ, RZ, 0x20 ;  /* 0x00000020ff9d7424 */ /* 0x000fe200078e00ff */
        /* <DEDUP_REMOVED lines=15> */
[----:B------:R-:W-:Y:S01]  /*01e0*/  ULDC.64 UR60, c[0x0][0x3c8] ;  /* 0x0000f200003c7ab9 */ /* 0x000fe20000000a00 */
[CC--:B------:R-:W-:Y:S01]  /*01f0*/  LEA.HI R21, R13.reuse, R20.reuse, RZ, 0x3 ;  /* 0x000000140d157211 */ /* 0x0c0fe200078f18ff */
[----:B------:R-:W-:Y:S01]  /*0200*/  UIADD3 UR57, UR57, UR7, URZ ;  /* 0x0000000739397290 */ /* 0x000fe2000fffe03f */
[--C-:B------:R-:W-:Y:S01]  /*0210*/  SHF.R.S32.HI R3, RZ, 0x2, R4.reuse ;  /* 0x00000002ff037819 */ /* 0x100fe20000011404 */
[----:B------:R-:W-:Y:S01]  /*0220*/  UIMAD UR55, UR6, UR55, URZ ;  /* 0x00000037063772a4 */ /* 0x000fe2000f8e023f */
[----:B------:R-:W-:Y:S01]  /*0230*/  SHF.R.S32.HI R0, RZ, 0x1f, R4 ;  /* 0x0000001fff007819 */ /* 0x000fe20000011404 */
[----:B------:R-:W-:Y:S01]  /*0240*/  USHF.L.U32 UR28, UR52, 0x3, URZ ;  /* 0x00000003341c7899 */ /* 0x000fe2000800063f */
[-C--:B------:R-:W-:Y:S01]  /*0250*/  LEA.HI R2, R4, R3.reuse, RZ, 0x1 ;  /* 0x0000000304027211 */ /* 0x080fe200078f08ff */
[----:B------:R-:W-:Y:S01]  /*0260*/  USHF.L.U32 UR27, UR52, 0x4, URZ ;  /* 0x00000004341b7899 */ /* 0x000fe2000800063f */
[----:B------:R-:W-:Y:S01]  /*0270*/  LEA.HI R0, R0, R3, RZ, 0x3 ;  /* 0x0000000300007211 */ /* 0x000fe200078f18ff */
[----:B------:R-:W-:Y:S01]  /*0280*/  UIMAD UR26, UR52, 0x18, URZ ;  /* 0x00000018341a78a4 */ /* 0x000fe2000f8e023f */
[----:B------:R-:W-:Y:S01]  /*0290*/  SHF.R.S32.HI R6, RZ, 0x3, R21 ;  /* 0x00000003ff067819 */ /* 0x000fe20000011415 */
[----:B------:R-:W-:Y:S01]  /*02a0*/  USHF.L.U32 UR25, UR52, 0x5, URZ ;  /* 0x0000000534197899 */ /* 0x000fe2000800063f */
[----:B------:R-:W-:Y:S01]  /*02b0*/  LOP3.LUT R5, R4, 0xfffffffc, RZ, 0xc0, !PT ;  /* 0xfffffffc04057812 */ /* 0x000fe200078ec0ff */
[----:B------:R-:W-:Y:S01]  /*02c0*/  UIMAD UR24, UR52, 0x28, URZ ;  /* 0x00000028341878a4 */ /* 0x000fe2000f8e023f */
[----:B------:R-:W-:Y:S01]  /*02d0*/  LOP3.LUT R4, R2, 0x7fffffe, RZ, 0xc0, !PT ;  /* 0x07fffffe02047812 */ /* 0x000fe200078ec0ff */
[----:B------:R-:W-:Y:S01]  /*02e0*/  IMAD.SHL.U32 R2, R6, 0x40, RZ ;  /* 0x0000004006027824 */ /* 0x000fe200078e00ff */
[----:B------:R-:W-:Y:S01]  /*02f0*/  LOP3.LUT R0, R0, 0xfffffff8, RZ, 0xc0, !PT ;  /* 0xfffffff800007812 */ /* 0x000fe200078ec0ff */
[----:B------:R-:W-:Y:S01]  /*0300*/  IMAD.IADD R12, R20, 0x1, -R5 ;  /* 0x00000001140c7824 */ /* 0x000fe200078e0a05 */
[-C--:B------:R-:W-:Y:S01]  /*0310*/  LEA.HI R11, R13, R20.reuse, RZ, 0x4 ;  /* 0x000000140d0b7211 */ /* 0x080fe200078f20ff */
[----:B------:R-:W-:Y:S01]  /*0320*/  IMAD.IADD R8, R3, 0x1, -R4 ;  /* 0x0000000103087824 */ /* 0x000fe200078e0a04 */
[----:B------:R-:W-:Y:S01]  /*0330*/  LEA.HI R4, R13, R20, RZ, 0x5 ;  /* 0x000000140d047211 */ /* 0x000fe200078f28ff */
[----:B------:R-:W-:Y:S01]  /*0340*/  IMAD.IADD R7, R3, 0x1, -R0 ;  /* 0x0000000103077824 */ /* 0x000fe200078e0a00 */
[----:B------:R-:W-:Y:S01]  /*0350*/  LOP3.LUT R0, R2, 0xc0, RZ, 0xc0, !PT ;  /* 0x000000c002007812 */ /* 0x000fe200078ec0ff */
[----:B------:R-:W-:Y:S01]  /*0360*/  IMAD.SHL.U32 R6, R12, 0x8, RZ ;  /* 0x000000080c067824 */ /* 0x000fe200078e00ff */
[--C-:B------:R-:W-:Y:S01]  /*0370*/  SHF.R.S32.HI R2, RZ, 0x5, R4.reuse ;  /* 0x00000005ff027819 */ /* 0x100fe20000011404 */
[----:B------:R-:W-:Y:S01]  /*0380*/  UIMAD UR23, UR52, 0x30, URZ ;  /* 0x00000030341778a4 */ /* 0x000fe2000f8e023f */
[----:B------:R-:W-:Y:S01]  /*0390*/  SHF.R.S32.HI R3, RZ, 0x1f, R4 ;  /* 0x0000001fff037819 */ /* 0x000fe20000011404 */
[----:B------:R-:W-:Y:S01]  /*03a0*/  UIMAD UR22, UR52, 0x38, URZ ;  /* 0x00000038341678a4 */ /* 0x000fe2000f8e023f */
[----:B------:R-:W-:Y:S01]  /*03b0*/  LOP3.LUT R6, R0, 0x18, R6, 0xf8, !PT ;  /* 0x0000001800067812 */ /* 0x000fe200078ef806 */
[----:B------:R-:W-:Y:S01]  /*03c0*/  USHF.L.U32 UR21, UR52, 0x6, URZ ;  /* 0x0000000634157899 */ /* 0x000fe2000800063f */
[----:B------:R-:W-:Y:S01]  /*03d0*/  SHF.R.U32.HI R5, RZ, 0x3, R0 ;  /* 0x00000003ff057819 */ /* 0x000fe20000011600 */
[----:B------:R-:W-:Y:S01]  /*03e0*/  UIMAD UR20, UR52, 0x48, URZ ;  /* 0x00000048341478a4 */ /* 0x000fe2000f8e023f */
[----:B------:R-:W-:Y:S01]  /*03f0*/  LOP3.LUT R4, R4, 0xffffffe0, RZ, 0xc0, !PT ;  /* 0xffffffe004047812 */ /* 0x000fe200078ec0ff */
[----:B------:R-:W-:Y:S01]  /*0400*/  UIMAD UR19, UR52, 0x50, URZ ;  /* 0x00000050341378a4 */ /* 0x000fe2000f8e023f */
[----:B------:R-:W-:Y:S01]  /*0410*/  LEA.HI R0, R3, R2, RZ, 0x2 ;  /* 0x0000000203007211 */ /* 0x000fe200078f10ff */
[----:B------:R-:W-:Y:S01]  /*0420*/  UIMAD UR18, UR52, 0x58, URZ ;  /* 0x00000058341278a4 */ /* 0x000fe2000f8e023f */
[----:B------:R-:W-:Y:S01]  /*0430*/  LOP3.LUT R5, R6, R5, RZ, 0x3c, !PT ;  /* 0x0000000506057212 */ /* 0x000fe200078e3cff */
[----:B------:R-:W-:Y:S01]  /*0440*/  IMAD.IADD R3, R20, 0x1, -R4 ;  /* 0x0000000114037824 */ /* 0x000fe200078e0a04 */
[----:B------:R-:W-:Y:S01]  /*0450*/  LOP3.LUT R0, R0, 0xfffffffc, RZ, 0xc0, !PT ;  /* 0xfffffffc00007812 */ /* 0x000fe200078ec0ff */
[----:B------:R-:W-:Y:S01]  /*0460*/  UIMAD UR17, UR52, 0x60, URZ ;  /* 0x00000060341178a4 */ /* 0x000fe2000f8e023f */
[----:B------:R-:W-:Y:S01]  /*0470*/  SHF.R.S32.HI R10, RZ, 0x4, R11 ;  /* 0x00000004ff0a7819 */ /* 0x000fe2000001140b */
[----:B------:R-:W-:Y:S01]  /*0480*/  UIMAD UR16, UR52, 0x68, URZ ;  /* 0x00000068341078a4 */ /* 0x000fe2000f8e023f */
[----:B------:R-:W-:Y:S01]  /*0490*/  LOP3.LUT R9, R21, 0xfffffff8, RZ, 0xc0, !PT ;  /* 0xfffffff815097812 */ /* 0x000fe200078ec0ff */
[C---:B------:R-:W-:Y:S01]  /*04a0*/  IMAD.IADD R162, R2.reuse, 0x1, -R0 ;  /* 0x0000000102a27824 */ /* 0x040fe200078e0a00 */
[----:B------:R-:W-:Y:S01]  /*04b0*/  SHF.R.S32.HI R6, RZ, 0x1f, R3 ;  /* 0x0000001fff067819 */ /* 0x000fe20000011403 */
[----:B------:R-:W-:Y:S01]  /*04c0*/  IMAD R0, R2, 0x8, R8 ;  /* 0x0000000802007824 */ /* 0x000fe200078e0208 */
[C---:B------:R-:W-:Y:S01]  /*04d0*/  LEA.HI R4, R11.reuse, R10, RZ, 0x1 ;  /* 0x0000000a0b047211 */ /* 0x040fe200078f08ff */
[----:B------:R-:W-:Y:S01]  /*04e0*/  UIMAD UR15, UR52, 0x70, URZ ;  /* 0x00000070340f78a4 */ /* 0x000fe2000f8e023f */
[----:B------:R-:W-:Y:S01]  /*04f0*/  LEA.HI R18, R6, R3, RZ, 0x2 ;  /* 0x0000000306127211 */ /* 0x000fe200078f10ff */
        /* <DEDUP_REMOVED lines=9> */
[----:B------:R1:W-:Y:S01]  /*0590*/  STL [R1+0x10], R2 ;  /* 0x0000100201007387 */ /* 0x0003e20000100800 */
[C---:B------:R-:W-:Y:S01]  /*05a0*/  LEA.HI R12, R7.reuse, R7, RZ, 0x1 ;  /* 0x00000007070c7211 */ /* 0x040fe200078f08ff */
[----:B------:R-:W-:Y:S01]  /*05b0*/  UIMAD UR14, UR52, 0x78, URZ ;  /* 0x00000078340e78a4 */ /* 0x000fe2000f8e023f */
[----:B------:R-:W-:Y:S01]  /*05c0*/  SHF.R.S32.HI R10, RZ, 0x7, R3 ;  /* 0x00000007ff0a7819 */ /* 0x000fe20000011403 */
[----:B------:R-:W-:Y:S01]  /*05d0*/  USHF.R.S32.HI UR56, URZ, 0x1f, UR54 ;  /* 0x0000001f3f387899 */ /* 0x000fe20008011436 */
[----:B------:R-:W-:Y:S01]  /*05e0*/  SHF.R.S32.HI R11, RZ, 0x1f, R0 ;  /* 0x0000001fff0b7819 */ /* 0x000fe20000011400 */
[----:B------:R-:W-:Y:S01]  /*05f0*/  UMOV UR51, 0xffffe000 ;  /* 0xffffe00000337882 */ /* 0x000fe20000000000 */
[----:B------:R-:W-:Y:S01]  /*0600*/  LOP3.LUT P5, RZ, R7, 0x2, RZ, 0xc0, !PT ;  /* 0x0000000207ff7812 */ /* 0x000fe200078ac0ff */
[C---:B------:R-:W-:Y:S01]  /*0610*/  IMAD R3, R10.reuse, 0x8, R14 ;  /* 0x000000080a037824 */ /* 0x040fe200078e020e */
[----:B------:R-:W-:Y:S01]  /*0620*/  LEA.HI R11, R11, R0, RZ, 0x3 ;  /* 0x000000000b0b7211 */ /* 0x000fe200078f18ff */
[----:B------:R-:W-:Y:S01]  /*0630*/  IMAD R19, R10, 0x2000, R9 ;  /* 0x000020000a137824 */ /* 0x000fe200078e0209 */
[----:B------:R-:W-:-:S02]  /*0640*/  LOP3.LUT P4, RZ, R7, 0x4, RZ, 0xc0, !PT ;  /* 0x0000000407ff7812 */ /* 0x000fc4000788c0ff */
[----:B------:R-:W-:Y:S02]  /*0650*/  SEL R177, R157, 0xffffffe0, !P5 ;  /* 0xffffffe09db17807 */ /* 0x000fe40006800000 */
[----:B-1----:R-:W-:-:S05]  /*0660*/  LOP3.LUT R2, R8, 0x3fffffe, RZ, 0xc0, !PT ;  /* 0x03fffffe08027812 */ /* 0x002fca00078ec0ff */
[----:B------:R-:W-:Y:S01]  /*0670*/  IMAD.IADD R4, R6, 0x1, -R2 ;  /* 0x0000000106047824 */ /* 0x000fe200078e0a02 */
[----:B------:R-:W-:-:S03]  /*0680*/  LEA.HI R2, R0, R0, RZ, 0x1 ;  /* 0x0000000000027211 */ /* 0x000fc600078f08ff */
[----:B------:R-:W-:Y:S01]  /*0690*/  IMAD R150, R3, 0x8, R4 ;  /* 0x0000000803967824 */ /* 0x000fe200078e0204 */
[----:B------:R-:W-:Y:S02]  /*06a0*/  LOP3.LUT R4, R2, 0x7fffffe, RZ, 0xc0, !PT ;  /* 0x07fffffe02047812 */ /* 0x000fe400078ec0ff */
[----:B------:R-:W-:Y:S02]  /*06b0*/  LOP3.LUT R3, R11, 0xfffffff8, RZ, 0xc0, !PT ;  /* 0xfffffff80b037812 */ /* 0x000fe400078ec0ff */
[----:B------:R-:W-:Y:S01]  /*06c0*/  SHF.R.S32.HI R5, RZ, 0x1, R2 ;  /* 0x00000001ff057819 */ /* 0x000fe20000011402 */
[C---:B------:R-:W-:Y:S01]  /*06d0*/  IMAD.IADD R15, R0.reuse, 0x1, -R4 ;  /* 0x00000001000f7824 */ /* 0x040fe200078e0a04 */
[----:B------:R-:W-:Y:S01]  /*06e0*/  SHF.R.S32.HI R2, RZ, 0x1f, R2 ;  /* 0x0000001fff027819 */ /* 0x000fe20000011402 */
[----:B------:R-:W-:Y:S01]  /*06f0*/  IMAD.IADD R17, R0, 0x1, -R3 ;  /* 0x0000000100117824 */ /* 0x000fe200078e0a03 */
[----:B------:R-:W-:Y:S01]  /*0700*/  SHF.R.S32.HI R4, RZ, 0x3, R11 ;  /* 0x00000003ff047819 */ /* 0x000fe2000001140b */
[----:B------:R-:W-:Y:S01]  /*0710*/  IMAD.SHL.U32 R3, R7, 0x40, RZ ;  /* 0x0000004007037824 */ /* 0x000fe200078e00ff */
[----:B------:R-:W-:-:S02]  /*0720*/  LEA.HI R0, R2, R5, RZ, 0x2 ;  /* 0x0000000502007211 */ /* 0x000fc400078f10ff */
[----:B------:R-:W-:Y:S01]  /*0730*/  LOP3.LUT R2, R7, 0x1, RZ, 0xc0, !PT ;  /* 0x0000000107027812 */ /* 0x000fe200078ec0ff */
[----:B------:R-:W-:Y:S01]  /*0740*/  IMAD R15, R4, 0x8, R15 ;  /* 0x00000008040f7824 */ /* 0x000fe200078e020f */
[----:B------:R-:W-:Y:S02]  /*0750*/  LOP3.LUT R0, R0, 0xfffffffc, RZ, 0xc0, !PT ;  /* 0xfffffffc00007812 */ /* 0x000fe400078ec0ff */
[----:B------:R-:W-:Y:S02]  /*0760*/  ISETP.NE.U32.AND P6, PT, R2, 0x1, PT ;  /* 0x000000010200780c */ /* 0x000fe40003fc5070 */
[----:B------:R-:W-:Y:S01]  /*0770*/  SHF.R.S32.HI R2, RZ, 0x1, R8 ;  /* 0x00000001ff027819 */ /* 0x000fe20000011408 */
[----:B------:R-:W-:Y:S01]  /*0780*/  IMAD.IADD R16, R5, 0x1, -R0 ;  /* 0x0000000105107824 */ /* 0x000fe200078e0a00 */
[----:B------:R-:W-:Y:S01]  /*0790*/  SEL R176, R176, 0x10, !P6 ;  /* 0x00000010b0b07807 */ /* 0x000fe20007000000 */
[----:B------:R-:W-:Y:S01]  /*07a0*/  IMAD.SHL.U32 R0, R6, 0x40, RZ ;  /* 0x0000004006007824 */ /* 0x000fe200078e00ff */
[C---:B------:R-:W-:Y:S01]  /*07b0*/  LOP3.LUT P0, RZ, R2.reuse, 0x2, RZ, 0xc0, !PT ;  /* 0x0000000202ff7812 */ /* 0x040fe2000780c0ff */
[----:B------:R-:W-:Y:S01]  /*07c0*/  IMAD.SHL.U32 R6, R2, 0x40, RZ ;  /* 0x0000004002067824 */ /* 0x000fe200078e00ff */
[----:B------:R-:W-:Y:S01]  /*07d0*/  LOP3.LUT R2, R3, 0x1c0, RZ, 0xc0, !PT ;  /* 0x000001c003027812 */ /* 0x000fe200078ec0ff */
[----:B------:R-:W-:Y:S01]  /*07e0*/  IMAD.SHL.U32 R3, R162, 0x400, RZ ;  /* 0x00000400a2037824 */ /* 0x000fe200078e00ff */
[----:B------:R-:W-:-:S02]  /*07f0*/  LOP3.LUT R8, R0, 0x1c0, RZ, 0xc0, !PT ;  /* 0x000001c000087812 */ /* 0x000fc400078ec0ff */
[----:B------:R-:W-:Y:S01]  /*0800*/  LOP3.LUT R0, R12, 0x3fffffe, RZ, 0xc0, !PT ;  /* 0x03fffffe0c007812 */ /* 0x000fe200078ec0ff */
[--C-:B------:R-:W-:Y:S01]  /*0810*/  IMAD R151, R4, 0x200, R3.reuse ;  /* 0x0000020004977824 */ /* 0x100fe200078e0203 */
[----:B------:R-:W-:Y:S02]  /*0820*/  LEA.HI R2, R2, R2, RZ, 0x1d ;  /* 0x0000000202027211 */ /* 0x000fe400078fe8ff */
[----:B------:R-:W-:Y:S01]  /*0830*/  SEL R149, R157, 0xffffffe0, !P0 ;  /* 0xffffffe09d957807 */ /* 0x000fe20004000000 */
[----:B------:R-:W-:Y:S01]  /*0840*/  IMAD.IADD R13, R7, 0x1, -R0 ;  /* 0x00000001070d7824 */ /* 0x000fe200078e0a00 */
[----:B------:R-:W-:Y:S01]  /*0850*/  IADD3 R19, R2, R19, R3 ;  /* 0x0000001302137210 */ /* 0x000fe20007ffe003 */
[----:B------:R-:W-:-:S04]  /*0860*/  IMAD.SHL.U32 R0, R162, 0x10, RZ ;  /* 0x00000010a2007824 */ /* 0x000fc800078e00ff */
[----:B------:R-:W-:Y:S01]  /*0870*/  IMAD.SHL.U32 R182, R19, 0x2, RZ ;  /* 0x0000000213b67824 */ /* 0x000fe200078e00ff */
[----:B------:R-:W-:Y:S02]  /*0880*/  LEA.HI.SX32 R18, R18, R0, 0x1e ;  /* 0x0000000012127211 */ /* 0x000fe400078ff2ff */
[----:B------:R-:W-:Y:S01]  /*0890*/  LOP3.LUT R5, R8, 0x30, R0, 0xf8, !PT ;  /* 0x0000003008057812 */ /* 0x000fe200078ef800 */
[----:B------:R-:W-:Y:S01]  /*08a0*/  IMAD.IADD R180, R182, 0x1, R176 ;  /* 0x00000001b6b47824 */ /* 0x000fe200078e02b0 */
[----:B------:R-:W-:Y:S01]  /*08b0*/  LOP3.LUT R0, R6, 0xc0, RZ, 0xc0, !PT ;  /* 0x000000c006007812 */ /* 0x000fe200078ec0ff */
[----:B------:R-:W-:Y:S01]  /*08c0*/  STL [R1+0x34], R18 ;  /* 0x0000341201007387 */ /* 0x000fe20000100800 */
[----:B------:R-:W-:Y:S01]  /*08d0*/  LOP3.LUT R3, R5, 0x8, R21, 0xf8, !PT ;  /* 0x0000000805037812 */ /* 0x000fe200078ef815 */
[----:B------:R-:W-:Y:S01]  /*08e0*/  IMAD.IADD R181, R182, 0x1, R177 ;  /* 0x00000001b6b57824 */ /* 0x000fe200078e02b1 */
[----:B------:R-:W-:Y:S01]  /*08f0*/  LOP3.LUT R4, R0, 0x8, R21, 0xf8, !PT ;  /* 0x0000000800047812 */ /* 0x000fe200078ef815 */
[----:B------:R-:W-:Y:S01]  /*0900*/  IMAD.IADD R179, R180, 0x1, R177 ;  /* 0x00000001b4b37824 */ /* 0x000fe200078e02b1 */
[----:B------:R-:W-:-:S02]  /*0910*/  SHF.R.U32.HI R2, RZ, 0x3, R0 ;  /* 0x00000003ff027819 */ /* 0x000fc40000011600 */
[----:B------:R-:W-:Y:S02]  /*0920*/  SHF.R.U32.HI R0, RZ, 0x3, R8 ;  /* 0x00000003ff007819 */ /* 0x000fe40000011608 */
[----:B------:R-:W-:Y:S02]  /*0930*/  LOP3.LUT R4, R4, R2, RZ, 0x3c, !PT ;  /* 0x0000000204047212 */ /* 0x000fe400078e3cff */
[----:B------:R-:W-:Y:S01]  /*0940*/  LOP3.LUT R5, R3, R0, RZ, 0x3c, !PT ;  /* 0x0000000003057212 */ /* 0x000fe200078e3cff */
[----:B------:R-:W-:Y:S01]  /*0950*/  IMAD R0, R162, 0x200, R9 ;  /* 0x00000200a2007824 */ /* 0x000fe200078e0209 */
[----:B------:R-:W-:Y:S01]  /*0960*/  IADD3 R2, R18, -0x80, RZ ;  /* 0xffffff8012027810 */ /* 0x000fe20007ffe0ff */
[----:B------:R-:W-:Y:S01]  /*0970*/  IMAD.U32 R150, R150, 0x20, R4 ;  /* 0x0000002096967824 */ /* 0x000fe200078e0004 */
[----:B------:R-:W-:Y:S01]  /*0980*/  IADD3 R175, R182, 0x40, RZ ;  /* 0x00000040b6af7810 */ /* 0x000fe20007ffe0ff */
[----:B------:R-:W-:Y:S01]  /*0990*/  IMAD R13, R13, 0x20, R0 ;  /* 0x000000200d0d7824 */ /* 0x000fe200078e0200 */
[----:B------:R-:W-:Y:S01]  /*09a0*/  SHF.R.S32.HI R0, RZ, 0x1f, R2 ;  /* 0x0000001fff007819 */ /* 0x000fe20000011402 */
[----:B------:R-:W-:Y:S01]  /*09b0*/  IMAD.SHL.U32 R4, R14, 0x10, RZ ;  /* 0x000000100e047824 */ /* 0x000fe200078e00ff */
[----:B------:R-:W-:Y:S01]  /*09c0*/  @P4 IADD3 R175, R182, -0x40, RZ ;  /* 0xffffffc0b6af4810 */ /* 0x000fe20007ffe0ff */
[----:B------:R-:W-:Y:S01]  /*09d0*/  IMAD R149, R150, 0x2, R149 ;  /* 0x0000000296957824 */ /* 0x000fe200078e0295 */
[----:B------:R-:W-:Y:S01]  /*09e0*/  SHF.L.U64.HI R0, R2, 0x2, R0 ;  /* 0x0000000202007819 */ /* 0x000fe20000010200 */
[----:B------:R-:W-:-:S02]  /*09f0*/  IMAD.SHL.U32 R2, R20, 0x2, RZ ;  /* 0x0000000214027824 */ /* 0x000fc400078e00ff */
[--C-:B------:R-:W-:Y:S02]  /*0a00*/  IMAD.IADD R176, R176, 0x1, R175.reuse ;  /* 0x00000001b0b07824 */ /* 0x100fe400078e02af */
[----:B------:R1:W-:Y:S01]  /*0a10*/  STL [R1+0x28], R0 ;  /* 0x0000280001007387 */ /* 0x0003e20000100800 */
[----:B------:R-:W-:Y:S01]  /*0a20*/  LOP3.LUT R2, R2, 0x6, RZ, 0xc0, !PT ;  /* 0x0000000602027812 */ /* 0x000fe200078ec0ff */
[----:B------:R-:W-:Y:S02]  /*0a30*/  IMAD.IADD R178, R177, 0x1, R175 ;  /* 0x00000001b1b27824 */ /* 0x000fe400078e02af */
[----:B------:R-:W-:Y:S02]  /*0a40*/  IMAD.SHL.U32 R150, R150, 0x2, RZ ;  /* 0x0000000296967824 */ /* 0x000fe400078e00ff */
[C---:B------:R-:W-:Y:S02]  /*0a50*/  IMAD R3, R10.reuse, 0x40, R2 ;  /* 0x000000400a037824 */ /* 0x040fe400078e0202 */
[----:B------:R-:W-:-:S02]  /*0a60*/  IMAD.SHL.U32 R2, R10, 0x8, RZ ;  /* 0x000000080a027824 */ /* 0x000fc400078e00ff */
[----:B------:R-:W-:Y:S01]  /*0a70*/  IMAD.IADD R177, R177, 0x1, R176 ;  /* 0x00000001b1b17824 */ /* 0x000fe200078e02b0 */
[----:B------:R2:W-:Y:S02]  /*0a80*/  STL [R1+0x24], R3 ;  /* 0x0000240301007387 */ /* 0x0005e40000100800 */
[----:B------:R-:W-:-:S04]  /*0a90*/  LOP3.LUT R2, R2, 0x8, RZ, 0xc0, !PT ;  /* 0x0000000802027812 */ /* 0x000fc800078ec0ff */
[----:B------:R-:W-:Y:S02]  /*0aa0*/  LOP3.LUT R7, R2, 0x10, R4, 0xf8, !PT ;  /* 0x0000001002077812 */ /* 0x000fe400078ef804 */
[----:B-1----:R-:W-:-:S04]  /*0ab0*/  SHF.R.S32.HI R0, RZ, 0x1, R12 ;  /* 0x00000001ff007819 */ /* 0x002fc8000001140c */
[C---:B------:R-:W-:Y:S01]  /*0ac0*/  LOP3.LUT P3, RZ, R0.reuse, 0x2, RZ, 0xc0, !PT ;  /* 0x0000000200ff7812 */ /* 0x040fe2000786c0ff */
[----:B------:R-:W-:-:S03]  /*0ad0*/  IMAD.SHL.U32 R0, R0, 0x40, RZ ;  /* 0x0000004000007824 */ /* 0x000fc600078e00ff */
[----:B------:R-:W-:Y:S02]  /*0ae0*/  R2P PR, R17, 0x6 ;  /* 0x0000000611007804 */ /* 0x000fe40000000000 */
[----:B------:R-:W-:Y:S02]  /*0af0*/  LOP3.LUT R0, R0, 0xc0, RZ, 0xc0, !PT ;  /* 0x000000c000007812 */ /* 0x000fe400078ec0ff */
[----:B------:R-:W-:Y:S02]  /*0b00*/  LOP3.LUT P0, RZ, R16, 0x2, RZ, 0xc0, !PT ;  /* 0x0000000210ff7812 */ /* 0x000fe4000780c0ff */
[----:B--2---:R-:W-:Y:S02]  /*0b10*/  SHF.R.U32.HI R3, RZ, 0x3, R0 ;  /* 0x00000003ff037819 */ /* 0x004fe40000011600 */
[----:B------:R-:W-:Y:S02]  /*0b20*/  SEL R152, R152, 0xffffffc0, !P2 ;  /* 0xffffffc098987807 */ /* 0x000fe40005000000 */
[----:B------:R-:W-:Y:S01]  /*0b30*/  LOP3.LUT R8, R3, R0, R2, 0x1e, !PT ;  /* 0x0000000003087212 */ /* 0x000fe200078e1e02 */
[----:B------:R-:W-:Y:S01]  /*0b40*/  IMAD.SHL.U32 R0, R17, 0x40, RZ ;  /* 0x0000004011007824 */ /* 0x000fe200078e00ff */
[----:B------:R-:W-:Y:S01]  /*0b50*/  SEL R157, R157, 0xffffffe0, !P0 ;  /* 0xffffffe09d9d7807 */ /* 0x000fe20004000000 */
[----:B------:R-:W-:-:S02]  /*0b60*/  IMAD.SHL.U32 R2, R16, 0x40, RZ ;  /* 0x0000004010027824 */ /* 0x000fc400078e00ff */
[----:B------:R-:W-:Y:S01]  /*0b70*/  IMAD R3, R14, 0x200, R5 ;  /* 0x000002000e037824 */ /* 0x000fe200078e0205 */
[----:B------:R-:W-:Y:S01]  /*0b80*/  LOP3.LUT R0, R0, 0x1c0, RZ, 0xc0, !PT ;  /* 0x000001c000007812 */ /* 0x000fe200078ec0ff */
[----:B------:R-:W-:Y:S01]  /*0b90*/  IMAD.SHL.U32 R5, R14, 0x8, RZ ;  /* 0x000000080e057824 */ /* 0x000fe200078e00ff */
[----:B------:R-:W-:Y:S01]  /*0ba0*/  LOP3.LUT R2, R2, 0xc0, RZ, 0xc0, !PT ;  /* 0x000000c002027812 */ /* 0x000fe200078ec0ff */
[----:B------:R-:W-:Y:S01]  /*0bb0*/  IMAD.IADD R8, R8, 0x1, R13 ;  /* 0x0000000108087824 */ /* 0x000fe200078e020d */
[----:B------:R-:W-:Y:S02]  /*0bc0*/  SHF.R.U32.HI R6, RZ, 0x3, R0 ;  /* 0x00000003ff067819 */ /* 0x000fe40000011600 */
[----:B------:R-:W-:Y:S02]  /*0bd0*/  LOP3.LUT R5, R5, 0x8, RZ, 0xc0, !PT ;  /* 0x0000000805057812 */ /* 0x000fe400078ec0ff */
[----:B------:R-:W-:Y:S02]  /*0be0*/  SHF.R.U32.HI R4, RZ, 0x3, R2 ;  /* 0x00000003ff047819 */ /* 0x000fe40000011602 */
[--C-:B------:R-:W-:Y:S01]  /*0bf0*/  LOP3.LUT R6, R6, R0, R5.reuse, 0x1e, !PT ;  /* 0x0000000006067212 */ /* 0x100fe200078e1e05 */
[----:B------:R-:W-:Y:S01]  /*0c00*/  IMAD.SHL.U32 R0, R15, 0x20, RZ ;  /* 0x000000200f007824 */ /* 0x000fe200078e00ff */
[----:B------:R-:W-:-:S02]  /*0c10*/  LOP3.LUT R5, R4, R2, R5, 0x1e, !PT ;  /* 0x0000000204057212 */ /* 0x000fc400078e1e05 */
[----:B------:R-:W-:Y:S01]  /*0c20*/  LOP3.LUT R2, R4, R7, R2, 0x1e, !PT ;  /* 0x0000000704027212 */ /* 0x000fe200078e1e02 */
[----:B------:R-:W-:Y:S01]  /*0c30*/  IMAD R162, R162, 0x200, R0 ;  /* 0x00000200a2a27824 */ /* 0x000fe200078e0200 */
[----:B------:R-:W-:Y:S01]  /*0c40*/  LEA R9, R8, 0x6000, 0x1 ;  /* 0x0000600008097811 */ /* 0x000fe200078e08ff */
[----:B------:R-:W-:Y:S02]  /*0c50*/  IMAD.IADD R151, R151, 0x1, R6 ;  /* 0x0000000197977824 */ /* 0x000fe400078e0206 */
[----:B------:R-:W-:Y:S01]  /*0c60*/  IMAD.IADD R156, R0, 0x1, R2 ;  /* 0x00000001009c7824 */ /* 0x000fe200078e0202 */
[C---:B------:R-:W-:Y:S01]  /*0c70*/  IADD3 R0, R9.reuse, 0x20, RZ ;  /* 0x0000002009007810 */ /* 0x040fe20007ffe0ff */
[----:B------:R1:W-:Y:S01]  /*0c80*/  STL [R1+0x2c], R9 ;  /* 0x00002c0901007387 */ /* 0x0003e20000100800 */
[----:B------:R-:W-:Y:S01]  /*0c90*/  @P3 IADD3 R0, R9, -0x20, RZ ;  /* 0xffffffe009003810 */ /* 0x000fe20007ffe0ff */
[----:B------:R-:W-:Y:S01]  /*0ca0*/  IMAD.IADD R162, R162, 0x1, R5 ;  /* 0x00000001a2a27824 */ /* 0x000fe200078e0205 */
[----:B------:R-:W-:Y:S01]  /*0cb0*/  LEA R151, R151, 0x8000, 0x1 ;  /* 0x0000800097977811 */ /* 0x000fe200078e08ff */
[----:B------:R-:W-:-:S02]  /*0cc0*/  IMAD.SHL.U32 R2, R3, 0x2, RZ ;  /* 0x0000000203027824 */ /* 0x000fc400078e00ff */
[----:B------:R1:W-:Y:S01]  /*0cd0*/  STL [R1+0x30], R0 ;  /* 0x0000300001007387 */ /* 0x0003e20000100800 */
[C---:B------:R-:W-:Y:S01]  /*0ce0*/  IADD3 R158, R151.reuse, 0x20, RZ ;  /* 0x00000020979e7810 */ /* 0x040fe20007ffe0ff */
[C---:B------:R-:W-:Y:S01]  /*0cf0*/  IMAD.IADD R153, R151.reuse, 0x1, R152 ;  /* 0x0000000197997824 */ /* 0x040fe200078e0298 */
[----:B------:R-:W-:-:S04]  /*0d00*/  @P1 IADD3 R158, R151, -0x20, RZ ;  /* 0xffffffe0979e1810 */ /* 0x000fc80007ffe0ff */
[----:B------:R-:W-:Y:S01]  /*0d10*/  IADD3 R161, R158, 0x2000, RZ ;  /* 0x000020009ea17810 */ /* 0x000fe20007ffe0ff */
[----:B------:R-:W-:Y:S01]  /*0d20*/  IMAD.IADD R152, R152, 0x1, R158 ;  /* 0x0000000198987824 */ /* 0x000fe200078e029e */
[C---:B------:R-:W-:Y:S02]  /*0d30*/  IADD3 R160, R158.reuse, 0x4000, RZ ;  /* 0x000040009ea07810 */ /* 0x040fe40007ffe0ff */
[----:B------:R-:W-:Y:S02]  /*0d40*/  IADD3 R159, R158, 0x6000, RZ ;  /* 0x000060009e9f7810 */ /* 0x000fe40007ffe0ff */
.L_x_248:
        /* <DEDUP_REMOVED lines=8> */
[----:B-1----:R-:W2:Y:S01]  /*0dd0*/  @P1 S2R R7, SR_CTAID.Y ;  /* 0x0000000000071919 */ /* 0x002ea20000002600 */
[----:B------:R-:W-:-:S06]  /*0de0*/  @P1 IMAD.MOV.U32 R6, RZ, RZ, 0x4 ;  /* 0x00000004ff061424 */ /* 0x000fcc00078e00ff */
[----:B-1----:R-:W1:Y:S01]  /*0df0*/  @P0 S2R R0, SR_CTAID.Y ;  /* 0x0000000000000919 */ /* 0x002e620000002600 */
[----:B--2---:R-:W-:-:S06]  /*0e00*/  @P1 IMAD.WIDE R6, R7, R6, c[0x0][0x250] ;  /* 0x0000940007061625 */ /* 0x004fcc00078e0206 */
[----:B------:R-:W2:Y:S01]  /*0e10*/  @P1 LDG.E R6, [R6.64] ;  /* 0x0000000406061981 */ /* 0x000ea2000c1e1900 */
[----:B-1----:R-:W1:Y:S02]  /*0e20*/  @P0 R2UR UR7, R0 ;  /* 0x00000000000703c2 */ /* 0x002e6400000e0000 */
[----:B-1----:R-:W-:-:S06]  /*0e30*/  @UP1 UIMAD.WIDE UR6, UR7, UR6, UR8 ;  /* 0x00000006070612a5 */ /* 0x002fcc000f8e0208 */
[----:B------:R-:W-:Y:S02]  /*0e40*/  IMAD.U32 R4, RZ, RZ, UR6 ;  /* 0x00000006ff047e24 */ /* 0x000fe4000f8e00ff */
[----:B------:R-:W-:Y:S01]  /*0e50*/  IMAD.U32 R5, RZ, RZ, UR7 ;  /* 0x00000007ff057e24 */ /* 0x000fe2000f8e00ff */
[----:B------:R-:W-:Y:S02]  /*0e60*/  UMOV UR31, URZ ;  /* 0x0000003f001f7c82 */ /* 0x000fe40008000000 */
[----:B------:R-:W-:Y:S02]  /*0e70*/  ULDC.64 UR6, c[0x0][0x268] ;  /* 0x00009a0000067ab9 */ /* 0x000fe40000000a00 */
[----:B------:R-:W3:Y:S01]  /*0e80*/  @P0 LDG.E R0, [R4.64] ;  /* 0x0000000404000981 */ /* 0x000ee2000c1e1900 */
[----:B------:R-:W-:-:S04]  /*0e90*/  @!UP1 UISETP.NE.U32.AND UP0, UPT, URZ, UR6, UPT ;  /* 0x000000063f00928c */ /* 0x000fc8000bf05070 */
[----:B------:R-:W-:-:S03]  /*0ea0*/  @!UP1 UISETP.NE.AND.EX UP0, UPT, URZ, UR7, UPT, UP0 ;  /* 0x000000073f00928c */ /* 0x000fc6000bf05300 */
[----:B------:R-:W-:Y:S02]  /*0eb0*/  ULDC.64 UR6, c[0x0][0x218] ;  /* 0x0000860000067ab9 */ /* 0x000fe40000000a00 */
[----:B------:R-:W-:Y:S01]  /*0ec0*/  @!UP1 USEL UR9, URZ, UR7, !UP0 ;  /* 0x000000073f099287 */ /* 0x000fe2000c000000 */
[----:B--2---:R-:W1:Y:S08]  /*0ed0*/  @P1 R2UR UR31, R6 ;  /* 0x00000000061f13c2 */ /* 0x004e7000000e0000 */
[----:B---3--:R-:W1:Y:S02]  /*0ee0*/  @P0 R2UR UR8, R0 ;  /* 0x00000000000803c2 */ /* 0x008e6400000e0000 */
[----:B-1----:R-:W-:-:S02]  /*0ef0*/  @UP1 UIADD3 UR7, UR8, -UR31, URZ ;  /* 0x8000001f08071290 */ /* 0x002fc4000fffe03f */
[----:B------:R-:W-:Y:S02]  /*0f00*/  USHF.L.U32 UR8, UR29, 0x7, URZ ;  /* 0x000000071d087899 */ /* 0x000fe4000800063f */
[----:B------:R-:W-:-:S04]  /*0f10*/  @!UP1 UIADD3 UR7, UR9, UR6, -UR31 ;  /* 0x0000000609079290 */ /* 0x000fc8000fffe81f */
[----:B------:R-:W-:-:S06]  /*0f20*/  UISETP.GE.AND UP0, UPT, UR8, UR7, UPT ;  /* 0x000000070800728c */ /* 0x000fcc000bf06270 */
[----:B------:R-:W-:-:S13]  /*0f30*/  PLOP3.LUT P0, PT, PT, PT, UP0, 0x80, 0x0 ;  /* 0x000000000000781c */ /* 0x000fda0003f0f008 */
[----:B------:R-:W-:Y:S05]  /*0f40*/  @P0 BRA `(.L_x_240) ;  /* 0x000076b000000947 */ /* 0x000fea0003800000 */
[----:B------:R-:W-:Y:S01]  /*0f50*/  IABS R6, c[0x0][0x1c8] ;  /* 0x0000720000067a13 */ /* 0x000fe20000000000 */
[----:B------:R-:W1:Y:S01]  /*0f60*/  S2R R3, SR_CTAID.Z ;  /* 0x0000000000037919 */ /* 0x000e620000002700 */
[----:B------:R-:W2:Y:S01]  /*0f70*/  S2UR UR36, SR_CTAID.Y ;  /* 0x00000000002479c3 */ /* 0x000ea20000002600 */
[----:B------:R-:W-:Y:S01]  /*0f80*/  ULDC UR9, c[0x0][0x214] ;  /* 0x0000850000097ab9 */ /* 0x000fe20000000800 */
[----:B------:R-:W3:Y:S01]  /*0f90*/  I2F.RP R4, R6 ;  /* 0x0000000600047306 */ /* 0x000ee20000209400 */
[----:B------:R-:W-:Y:S02]  /*0fa0*/  ULDC.64 UR10, c[0x0][0x240] ;  /* 0x00009000000a7ab9 */ /* 0x000fe40000000a00 */
[----:B------:R-:W-:Y:S02]  /*0fb0*/  UIADD3 UR9, UR9, 0x7f, URZ ;  /* 0x0000007f09097890 */ /* 0x000fe4000fffe03f */
[----:B------:R-:W-:Y:S01]  /*0fc0*/  UISETP.NE.U32.AND UP0, UPT, URZ, UR10, UPT ;  /* 0x0000000a3f00728c */ /* 0x000fe2000bf05070 */
[----:B------:R-:W4:Y:S01]  /*0fd0*/  S2UR UR30, SR_CTAID.Z ;  /* 0x00000000001e79c3 */ /* 0x000f220000002700 */
[----:B------:R-:W-:-:S02]  /*0fe0*/  USHF.R.S32.HI UR6, URZ, 0x1f, UR9 ;  /* 0x0000001f3f067899 */ /* 0x000fc40008011409 */
[----:B------:R-:W-:Y:S02]  /*0ff0*/  UISETP.NE.AND.EX UP0, UPT, URZ, UR11, UPT, UP0 ;  /* 0x0000000b3f00728c */ /* 0x000fe4000bf05300 */
[----:B------:R-:W-:Y:S02]  /*1000*/  ULDC UR12, c[0x0][0x1c8] ;  /* 0x00007200000c7ab9 */ /* 0x000fe40000000800 */
[----:B------:R-:W-:Y:S02]  /*1010*/  ULEA.HI UR6, UR6, UR9, URZ, 0x7 ;  /* 0x0000000906067291 */ /* 0x000fe4000f8f383f */
[----:B------:R-:W-:Y:S01]  /*1020*/  ULDC.U8 UR32, c[0x0][0x328] ;  /* 0x0000ca0000207ab9 */ /* 0x000fe20000000000 */
[----:B---3--:R-:W3:Y:S01]  /*1030*/  MUFU.RCP R4, R4 ;  /* 0x0000000400047308 */ /* 0x008ee20000001000 */
[----:B------:R-:W-:Y:S02]  /*1040*/  ULDC UR13, c[0x0][0x214] ;  /* 0x00008500000d7ab9 */ /* 0x000fe40000000800 */
[----:B------:R-:W-:Y:S01]  /*1050*/  ULDC UR35, c[0x0][0x1c0] ;  /* 0x0000700000237ab9 */ /* 0x000fe20000000800 */
[----:B-1----:R-:W-:Y:S01]  /*1060*/  IABS R3, R3 ;  /* 0x0000000300037213 */ /* 0x002fe20000000000 */
[----:B--2---:R-:W-:-:S02]  /*1070*/  UIMAD.WIDE UR10, UR36, 0x80, URZ ;  /* 0x00000080240a78a5 */ /* 0x004fc4000f8e023f */
[----:B------:R-:W-:Y:S02]  /*1080*/  ULDC UR38, c[0x0][0x22c] ;  /* 0x00008b0000267ab9 */ /* 0x000fe40000000800 */
[----:B------:R-:W-:Y:S02]  /*1090*/  USEL UR50, UR10, URZ, UP0 ;  /* 0x0000003f0a327287 */ /* 0x000fe40008000000 */
[----:B------:R-:W-:Y:S02]  /*10a0*/  USEL UR47, UR11, URZ, UP0 ;  /* 0x0000003f0b2f7287 */ /* 0x000fe40008000000 */
[----:B----4-:R-:W-:Y:S01]  /*10b0*/  ULOP3.LUT UR9, UR30, UR12, URZ, 0x3c, !UPT ;  /* 0x0000000c1e097292 */ /* 0x010fe2000f8e3c3f */
[----:B---3--:R-:W-:Y:S01]  /*10c0*/  IADD3 R4, R4, 0xffffffe, RZ ;  /* 0x0ffffffe04047810 */ /* 0x008fe20007ffe0ff */
[----:B------:R-:W-:Y:S02]  /*10d0*/  UISETP.NE.AND UP0, UPT, UR32, URZ, UPT ;  /* 0x0000003f2000728c */ /* 0x000fe4000bf05270 */
[----:B------:R-:W-:Y:S01]  /*10e0*/  ULOP3.LUT UR12, UR6, 0xffffff80, URZ, 0xc0, !UPT ;  /* 0xffffff80060c7892 */ /* 0x000fe2000f8ec03f */
[----:B------:R-:W1:Y:S01]  /*10f0*/  F2I.FTZ.U32.TRUNC.NTZ R5, R4 ;  /* 0x0000000400057305 */ /* 0x000e62000021f000 */
[----:B------:R-:W-:Y:S01]  /*1100*/  ISETP.LE.AND P2, PT, RZ, UR9, PT ;  /* 0x00000009ff007c0c */ /* 0x000fe2000bf43270 */
[----:B------:R-:W-:-:S02]  /*1110*/  ULDC UR37, c[0x0][0x234] ;  /* 0x00008d0000257ab9 */ /* 0x000fc40000000800 */
[----:B------:R-:W-:Y:S02]  /*1120*/  UIMAD UR38, UR30, UR38, URZ ;  /* 0x000000261e2672a4 */ /* 0x000fe4000f8e023f */
[----:B------:R-:W-:Y:S02]  /*1130*/  UIADD3 UR12, UR12, -0x80, URZ ;  /* 0xffffff800c0c7890 */ /* 0x000fe4000fffe03f */
[----:B------:R-:W-:Y:S02]  /*1140*/  @UP0 UIMAD UR9, UR36, UR13, URZ ;  /* 0x0000000d240902a4 */ /* 0x000fe4000f8e023f */
[----:B------:R-:W-:Y:S02]  /*1150*/  @!UP0 UIMAD UR10, UR36, UR35, UR30 ;  /* 0x00000023240a82a4 */ /* 0x000fe4000f8e021e */
[----:B------:R-:W-:Y:S02]  /*1160*/  ULDC.U8 UR33, c[0x0][0x3d0] ;  /* 0x0000f40000217ab9 */ /* 0x000fe40000000000 */
[----:B------:R-:W-:Y:S01]  /*1170*/  ULDC UR53, c[0x0][0x1c0] ;  /* 0x0000700000357ab9 */ /* 0x000fe20000000800 */
[----:B------:R-:W-:Y:S01]  /*1180*/  ISETP.NE.AND P1, PT, RZ, UR33, PT ;  /* 0x00000021ff007c0c */ /* 0x000fe2000bf25270 */
[----:B-1----:R-:W-:Y:S01]  /*1190*/  IMAD.MOV R0, RZ, RZ, -R5 ;  /* 0x000000ffff007224 */ /* 0x002fe200078e0a05 */
[----:B------:R-:W-:Y:S01]  /*11a0*/  @UP0 UIMAD UR37, UR30, UR37, UR9 ;  /* 0x000000251e2502a4 */ /* 0x000fe2000f8e0209 */
[----:B------:R-:W-:Y:S01]  /*11b0*/  IMAD.MOV.U32 R4, RZ, RZ, RZ ;  /* 0x000000ffff047224 */ /* 0x000fe200078e00ff */
[----:B------:R-:W-:Y:S01]  /*11c0*/  @!UP0 UIMAD UR37, UR10, UR13, URZ ;  /* 0x0000000d0a2582a4 */ /* 0x000fe2000f8e023f */
[----:B------:R-:W-:Y:S01]  /*11d0*/  IMAD R0, R0, R6, RZ ;  /* 0x0000000600007224 */ /* 0x000fe200078e02ff */
[----:B------:R-:W-:-:S02]  /*11e0*/  USHF.R.S32.HI UR44, URZ, 0x1f, UR31 ;  /* 0x0000001f3f2c7899 */ /* 0x000fc4000801141f */
[----:B------:R-:W-:Y:S01]  /*11f0*/  USHF.R.S32.HI UR43, URZ, 0x1f, UR8 ;  /* 0x0000001f3f2b7899 */ /* 0x000fe20008011408 */
[----:B------:R-:W-:Y:S01]  /*1200*/  IMAD.HI.U32 R0, R5, R0, R4 ;  /* 0x0000000005007227 */ /* 0x000fe200078e0004 */
[----:B------:R-:W-:Y:S02]  /*1210*/  USHF.R.S32.HI UR45, URZ, 0x1f, UR36 ;  /* 0x0000001f3f2d7899 */ /* 0x000fe40008011424 */
[----:B------:R-:W-:Y:S01]  /*1220*/  USHF.R.S32.HI UR34, URZ, 0x1f, UR30 ;  /* 0x0000001f3f227899 */ /* 0x000fe2000801141e */
[----:B------:R-:W-:Y:S01]  /*1230*/  IMAD.MOV.U32 R4, RZ, RZ, R3 ;  /* 0x000000ffff047224 */ /* 0x000fe200078e0003 */
[----:B------:R-:W-:Y:S02]  /*1240*/  USHF.R.S32.HI UR53, URZ, 0x1f, UR53 ;  /* 0x0000001f3f357899 */ /* 0x000fe40008011435 */
[----:B------:R-:W-:Y:S01]  /*1250*/  USHF.R.S32.HI UR46, URZ, 0x1f, UR38 ;  /* 0x0000001f3f2e7899 */ /* 0x000fe20008011426 */
[----:B------:R-:W-:Y:S01]  /*1260*/  IMAD.HI.U32 R0, R0, R4, RZ ;  /* 0x0000000400007227 */ /* 0x000fe200078e00ff */
[----:B------:R-:W-:-:S02]  /*1270*/  USHF.R.S32.HI UR42, URZ, 0x7, UR6 ;  /* 0x000000073f2a7899 */ /* 0x000fc40008011406 */
        /* <DEDUP_REMOVED lines=13> */
[----:B------:R-:W-:Y:S02]  /*1350*/  @P0 IADD3 R0, R0, 0x1, RZ ;  /* 0x0000000100000810 */ /* 0x000fe40007ffe0ff */
[----:B------:R-:W-:-:S03]  /*1360*/  PLOP3.LUT P0, PT, PT, PT, UP0, 0x80, 0x0 ;  /* 0x000000000000781c */ /* 0x000fc60003f0f008 */
[----:B------:R-:W-:Y:S01]  /*1370*/  @!P2 IMAD.MOV R0, RZ, RZ, -R0 ;  /* 0x000000ffff00a224 */ /* 0x000fe200078e0a00 */
[----:B------:R-:W-:-:S04]  /*1380*/  @!P3 LOP3.LUT R0, RZ, c[0x0][0x1c8], RZ, 0x33, !PT ;  /* 0x00007200ff00ba12 */ /* 0x000fc800078e33ff */
[----:B------:R-:W-:-:S05]  /*1390*/  SHF.R.S32.HI R17, RZ, 0x1f, R0 ;  /* 0x0000001fff117819 */ /* 0x000fca0000011400 */
[----:B------:R-:W-:Y:S05]  /*13a0*/  @!P0 BRA `(.L_x_241) ;  /* 0x0000003000008947 */ /* 0x000fea0003800000 */
[----:B------:R-:W-:-:S04]  /*13b0*/  UIMAD UR6, UR57, UR36, URZ ;  /* 0x00000024390672a4 */ /* 0x000fc8000f8e023f */
[----:B------:R-:W-:Y:S01]  /*13c0*/  UIMAD UR39, UR58, UR30, UR6 ;  /* 0x0000001e3a2772a4 */ /* 0x000fe2000f8e0206 */
[----:B------:R-:W-:Y:S05]  /*13d0*/  BRA `(.L_x_242) ;  /* 0x0000004000007947 */ /* 0x000fea0003800000 */
.L_x_241:
[----:B------:R-:W-:Y:S02]  /*13e0*/  ULDC UR6, c[0x0][0x1c0] ;  /* 0x0000700000067ab9 */ /* 0x000fe40000000800 */
[----:B------:R-:W-:Y:S02]  /*13f0*/  UIMAD UR6, UR36, UR6, UR30 ;  /* 0x00000006240672a4 */ /* 0x000fe4000f8e021e */
[----:B------:R-:W-:Y:S02]  /*1400*/  ULDC UR9, c[0x0][0x224] ;  /* 0x0000890000097ab9 */ /* 0x000fe40000000800 */
[----:B------:R-:W-:Y:S02]  /*1410*/  UIMAD UR39, UR6, UR9, URZ ;  /* 0x00000009062772a4 */ /* 0x000fe4000f8e023f */
.L_x_242:
[----:B------:R-:W2:Y:S01]  /*1420*/  LDL R26, [R1+0x10] ;  /* 0x00001000011a7983 */ /* 0x000ea20000100800 */
[----:B------:R-:W-:Y:S02]  /*1430*/  ULDC.64 UR32, c[0x0][0x1a8] ;  /* 0x00006a0000207ab9 */ /* 0x000fe40000000a00 */
[----:B------:R-:W-:Y:S01]  /*1440*/  ULDC.64 UR10, c[0x0][0x378] ;  /* 0x0000de00000a7ab9 */ /* 0x000fe20000000a00 */
[----:B------:R-:W3:Y:S01]  /*1450*/  LDL R25, [R1+0x34] ;  /* 0x0000340001197983 */ /* 0x000ee20000100800 */
[----:B------:R-:W-:Y:S01]  /*1460*/  UIMAD UR32, UR34, UR32, URZ ;  /* 0x00000020222072a4 */ /* 0x000fe2000f8e023f */
[----:B------:R-:W-:Y:S01]  /*1470*/  IMAD R10, R17, c[0x0][0x1b8], RZ ;  /* 0x00006e00110a7a24 */ /* 0x000fe200078e02ff */
[----:B------:R-:W-:Y:S01]  /*1480*/  UIMAD UR6, UR34, UR10, URZ ;  /* 0x0000000a220672a4 */ /* 0x000fe2000f8e023f */
[----:B------:R-:W1:Y:S01]  /*1490*/  S2R R23, SR_TID.X ;  /* 0x0000000000177919 */ /* 0x000e620000002100 */
[----:B------:R-:W-:Y:S01]  /*14a0*/  UIMAD UR41, UR30, UR33, UR32 ;  /* 0x000000211e2972a4 */ /* 0x000fe2000f8e0220 */
[----:B------:R-:W-:Y:S01]  /*14b0*/  IMAD R10, R0, c[0x0][0x1bc], R10 ;  /* 0x00006f00000a7a24 */ /* 0x000fe200078e020a */
[----:B------:R-:W-:Y:S01]  /*14c0*/  UIMAD UR40, UR30, UR11, UR6 ;  /* 0x0000000b1e2872a4 */ /* 0x000fe2000f8e0206 */
[----:B------:R-:W4:Y:S01]  /*14d0*/  S2R R14, SR_CTAID.Y ;  /* 0x00000000000e7919 */ /* 0x000f220000002600 */
[----:B------:R-:W-:-:S02]  /*14e0*/  ULDC.64 UR32, c[0x0][0x188] ;  /* 0x0000620000207ab9 */ /* 0x000fc40000000a00 */
[----:B------:R-:W-:Y:S02]  /*14f0*/  ULDC.64 UR10, c[0x0][0x178] ;  /* 0x00005e00000a7ab9 */ /* 0x000fe40000000a00 */
[----:B------:R-:W-:Y:S02]  /*1500*/  UIMAD UR6, UR45, UR10, URZ ;  /* 0x0000000a2d0672a4 */ /* 0x000fe4000f8e023f */
[----:B------:R-:W-:Y:S02]  /*1510*/  UIMAD UR32, UR45, UR32, URZ ;  /* 0x000000202d2072a4 */ /* 0x000fe4000f8e023f */
[----:B------:R-:W-:Y:S02]  /*1520*/  UIMAD UR30, UR36, UR11, UR6 ;  /* 0x0000000b241e72a4 */ /* 0x000fe4000f8e0206 */
[----:B------:R-:W-:Y:S02]  /*1530*/  UIMAD UR33, UR36, UR33, UR32 ;  /* 0x00000021242172a4 */ /* 0x000fe4000f8e0220 */
[----:B------:R-:W-:-:S02]  /*1540*/  ULDC.64 UR10, c[0x0][0x180] ;  /* 0x00006000000a7ab9 */ /* 0x000fc40000000a00 */
[----:B------:R-:W-:Y:S02]  /*1550*/  UIADD3 UR31, UP0, UR8, UR31, URZ ;  /* 0x0000001f081f7290 */ /* 0x000fe4000ff1e03f */
[----:B------:R-:W-:Y:S02]  /*1560*/  UIMAD UR6, UR45, UR10, URZ ;  /* 0x0000000a2d0672a4 */ /* 0x000fe4000f8e023f */
[----:B------:R-:W-:Y:S01]  /*1570*/  UIADD3.X UR32, UR44, UR43, URZ, UP0, !UPT ;  /* 0x0000002b2c207290 */ /* 0x000fe200087fe43f */
[----:B-1----:R-:W-:Y:S01]  /*1580*/  SHF.R.S32.HI R24, RZ, 0x1f, R23 ;  /* 0x0000001fff187819 */ /* 0x002fe20000011417 */
[----:B------:R-:W-:Y:S01]  /*1590*/  UIMAD UR9, UR36, UR11, UR6 ;  /* 0x0000000b240972a4 */ /* 0x000fe2000f8e0206 */
[----:B------:R-:W-:Y:S01]  /*15a0*/  IMAD.U32 R11, RZ, RZ, UR31 ;  /* 0x0000001fff0b7e24 */ /* 0x000fe2000f8e00ff */
[----:B------:R-:W-:Y:S01]  /*15b0*/  ULDC.64 UR34, c[0x0][0x368] ;  /* 0x0000da0000227ab9 */ /* 0x000fe20000000a00 */
[----:B------:R-:W-:Y:S01]  /*15c0*/  LEA.HI R3, R24, R23, RZ, 0x2 ;  /* 0x0000001718037211 */ /* 0x000fe200078f10ff */
[----:B------:R-:W-:-:S02]  /*15d0*/  ULDC.64 UR10, c[0x0][0x1a0] ;  /* 0x00006800000a7ab9 */ /* 0x000fc40000000a00 */
[----:B------:R-:W-:Y:S01]  /*15e0*/  UIMAD UR6, UR32, UR10, URZ ;  /* 0x0000000a200672a4 */ /* 0x000fe2000f8e023f */
[----:B------:R-:W-:Y:S01]  /*15f0*/  LOP3.LUT R4, R3, 0xfffffffc, RZ, 0xc0, !PT ;  /* 0xfffffffc03047812 */ /* 0x000fe200078ec0ff */
[----:B------:R-:W-:Y:S01]  /*1600*/  UIMAD UR34, UR45, UR34, URZ ;  /* 0x000000222d2272a4 */ /* 0x000fe2000f8e023f */
[----:B------:R-:W-:Y:S01]  /*1610*/  SHF.R.S32.HI R3, RZ, 0x2, R3 ;  /* 0x00000002ff037819 */ /* 0x000fe20000011403 */
[----:B------:R-:W-:Y:S02]  /*1620*/  UIMAD UR6, UR31, UR11, UR6 ;  /* 0x0000000b1f0672a4 */ /* 0x000fe4000f8e0206 */
[----:B------:R-:W-:Y:S01]  /*1630*/  IMAD.IADD R4, R23, 0x1, -R4 ;  /* 0x0000000117047824 */ /* 0x000fe200078e0a04 */
[----:B------:R-:W-:Y:S01]  /*1640*/  SHF.R.S32.HI R20, RZ, 0x1f, R3 ;  /* 0x0000001fff147819 */ /* 0x000fe20000011403 */
[----:B------:R-:W-:Y:S01]  /*1650*/  IMAD.WIDE.U32 R12, R3, c[0x0][0x1a0], RZ ;  /* 0x00006800030c7a25 */ /* 0x000fe200078e00ff */
[----:B------:R-:W-:Y:S02]  /*1660*/  UIMAD UR34, UR36, UR35, UR34 ;  /* 0x00000023242272a4 */ /* 0x000fe4000f8e0222 */
[----:B------:R-:W-:Y:S01]  /*1670*/  ULDC.64 UR10, c[0x0][0x198] ;  /* 0x00006600000a7ab9 */ /* 0x000fe20000000a00 */
[----:B------:R-:W-:Y:S01]  /*1680*/  IMAD.SHL.U32 R4, R4, 0x8, RZ ;  /* 0x0000000804047824 */ /* 0x000fe200078e00ff */
[----:B------:R-:W-:Y:S01]  /*1690*/  ULDC.64 UR44, c[0x0][0x200] ;  /* 0x00008000002c7ab9 */ /* 0x000fe20000000a00 */
[----:B------:R-:W-:-:S03]  /*16a0*/  IMAD R6, R20, c[0x0][0x1a0], RZ ;  /* 0x0000680014067a24 */ /* 0x000fc600078e02ff */
[----:B------:R-:W-:Y:S01]  /*16b0*/  SHF.R.S32.HI R5, RZ, 0x1f, R4 ;  /* 0x0000001fff057819 */ /* 0x000fe20000011404 */
[----:B------:R-:W-:-:S04]  /*16c0*/  IMAD R6, R3, c[0x0][0x1a4], R6 ;  /* 0x0000690003067a24 */ /* 0x000fc800078e0206 */
[----:B----4-:R-:W-:-:S04]  /*16d0*/  IMAD.WIDE.U32 R8, R14, c[0x0][0x188], R4 ;  /* 0x000062000e087a25 */ /* 0x010fc800078e0004 */
[----:B------:R-:W-:Y:S01]  /*16e0*/  IMAD.IADD R7, R13, 0x1, R6 ;  /* 0x000000010d077824 */ /* 0x000fe200078e0206 */
[----:B------:R-:W-:Y:S01]  /*16f0*/  IADD3 R9, R9, UR33, RZ ;  /* 0x0000002109097c10 */ /* 0x000fe2000fffe0ff */
[----:B------:R-:W-:-:S04]  /*1700*/  IMAD.MOV.U32 R6, RZ, RZ, R12 ;  /* 0x000000ffff067224 */ /* 0x000fc800078e000c */
[----:B------:R-:W-:-:S04]  /*1710*/  IMAD.WIDE.U32 R8, R0, c[0x0][0x1b8], R8 ;  /* 0x00006e0000087a25 */ /* 0x000fc800078e0008 */
[----:B------:R-:W-:-:S04]  /*1720*/  IMAD.WIDE.U32 R6, R11, c[0x0][0x1a0], R6 ;  /* 0x000068000b067a25 */ /* 0x000fc800078e0006 */
[----:B------:R-:W-:Y:S01]  /*1730*/  IMAD.IADD R9, R9, 0x1, R10 ;  /* 0x0000000109097824 */ /* 0x000fe200078e020a */
[----:B------:R-:W-:-:S04]  /*1740*/  IADD3 R18, P0, R8, R6, RZ ;  /* 0x0000000608127210 */ /* 0x000fc80007f1e0ff */
[----:B------:R-:W-:Y:S01]  /*1750*/  IADD3.X R19, R9, UR6, R7, P0, !PT ;  /* 0x0000000609137c10 */ /* 0x000fe200087fe407 */
[C-C-:B------:R-:W-:Y:S01]  /*1760*/  IMAD.WIDE.U32 R8, R14.reuse, c[0x0][0x368], R4.reuse ;  /* 0x0000da000e087a25 */ /* 0x140fe200078e0004 */
[----:B------:R-:W-:Y:S01]  /*1770*/  IADD3 R10, P0, R3, UR12, RZ ;  /* 0x0000000c030a7c10 */ /* 0x000fe2000ff1e0ff */
[----:B------:R-:W-:Y:S02]  /*1780*/  UIMAD UR6, UR32, UR10, URZ ;  /* 0x0000000a200672a4 */ /* 0x000fe4000f8e023f */
[--C-:B------:R-:W-:Y:S01]  /*1790*/  IMAD.WIDE.U32 R6, R14, c[0x0][0x180], R4.reuse ;  /* 0x000060000e067a25 */ /* 0x100fe200078e0004 */
[----:B------:R-:W-:Y:S01]  /*17a0*/  IADD3.X R16, R20, UR13, RZ, P0, !PT ;  /* 0x0000000d14107c10 */ /* 0x000fe200087fe4ff */
[----:B------:R-:W-:Y:S01]  /*17b0*/  UIMAD UR6, UR31, UR11, UR6 ;  /* 0x0000000b1f0672a4 */ /* 0x000fe2000f8e0206 */
[----:B------:R-:W-:Y:S01]  /*17c0*/  IADD3 R9, R9, UR34, RZ ;  /* 0x0000002209097c10 */ /* 0x000fe2000fffe0ff */
[----:B------:R-:W-:Y:S01]  /*17d0*/  IMAD.WIDE.U32 R4, R10, c[0x0][0x190], R4 ;  /* 0x000064000a047a25 */ /* 0x000fe200078e0004 */
[----:B------:R-:W-:Y:S01]  /*17e0*/  IADD3 R7, R7, UR9, RZ ;  /* 0x0000000907077c10 */ /* 0x000fe2000fffe0ff */
[----:B------:R-:W-:-:S02]  /*17f0*/  UIADD3 UR10, UR12, UR37, URZ ;  /* 0x000000250c0a7290 */ /* 0x000fc4000fffe03f */
[C---:B------:R-:W-:Y:S02]  /*1800*/  IMAD R11, R16.reuse, c[0x0][0x190], RZ ;  /* 0x00006400100b7a24 */ /* 0x040fe400078e02ff */
[----:B------:R-:W-:Y:S01]  /*1810*/  IMAD R16, R16, c[0x0][0x370], RZ ;  /* 0x0000dc0010107a24 */ /* 0x000fe200078e02ff */
[----:B------:R-:W-:Y:S01]  /*1820*/  UIMAD.WIDE UR10, UR10, UR59, UR44 ;  /* 0x0000003b0a0a72a5 */ /* 0x000fe2000f8e022c */
[C---:B------:R-:W-:Y:S02]  /*1830*/  IMAD R11, R10.reuse, c[0x0][0x194], R11 ;  /* 0x000065000a0b7a24 */ /* 0x040fe400078e020b */
[----:B------:R-:W-:-:S04]  /*1840*/  IMAD.WIDE.U32 R8, R10, c[0x0][0x370], R8 ;  /* 0x0000dc000a087a25 */ /* 0x000fc800078e0008 */
[----:B------:R-:W-:-:S04]  /*1850*/  IMAD.IADD R5, R5, 0x1, R11 ;  /* 0x0000000105057824 */ /* 0x000fc800078e020b */
[----:B------:R-:W-:-:S04]  /*1860*/  IMAD.WIDE.U32 R14, R14, c[0x0][0x178], R4 ;  /* 0x00005e000e0e7a25 */ /* 0x000fc800078e0004 */
[----:B------:R-:W-:Y:S01]  /*1870*/  IMAD R4, R20, c[0x0][0x198], RZ ;  /* 0x0000660014047a24 */ /* 0x000fe200078e02ff */
[----:B------:R-:W-:Y:S02]  /*1880*/  IADD3 R11, R15, UR30, RZ ;  /* 0x0000001e0f0b7c10 */ /* 0x000fe4000fffe0ff */
[----:B------:R-:W1:Y:S01]  /*1890*/  S2R R15, SR_CTAID.Z ;  /* 0x00000000000f7919 */ /* 0x000e620000002700 */
[C---:B------:R-:W-:Y:S02]  /*18a0*/  IMAD R12, R3.reuse, c[0x0][0x19c], R4 ;  /* 0x00006700030c7a24 */ /* 0x040fe400078e0204 */
[----:B------:R-:W-:-:S04]  /*18b0*/  IMAD.WIDE.U32 R4, R3, c[0x0][0x198], RZ ;  /* 0x0000660003047a25 */ /* 0x000fc800078e00ff */
[----:B------:R-:W-:Y:S01]  /*18c0*/  IMAD R3, R17, c[0x0][0x1b0], RZ ;  /* 0x00006c0011037a24 */ /* 0x000fe200078e02ff */
[----:B------:R-:W-:Y:S01]  /*18d0*/  IADD3 R5, R5, R12, RZ ;  /* 0x0000000c05057210 */ /* 0x000fe20007ffe0ff */
[----:B------:R-:W-:Y:S02]  /*18e0*/  IMAD.U32 R12, RZ, RZ, UR31 ;  /* 0x0000001fff0c7e24 */ /* 0x000fe4000f8e00ff */
[----:B------:R-:W-:Y:S02]  /*18f0*/  IMAD R3, R0, c[0x0][0x1b4], R3 ;  /* 0x00006d0000037a24 */ /* 0x000fe400078e0203 */
[----:B------:R-:W-:-:S04]  /*1900*/  IMAD.WIDE.U32 R12, R12, c[0x0][0x198], R4 ;  /* 0x000066000c0c7a25 */ /* 0x000fc800078e0004 */
[----:B------:R-:W-:-:S04]  /*1910*/  IMAD.WIDE.U32 R4, R0, c[0x0][0x1b0], R6 ;  /* 0x00006c0000047a25 */ /* 0x000fc800078e0006 */
[----:B------:R-:W-:Y:S01]  /*1920*/  IMAD.IADD R3, R5, 0x1, R3 ;  /* 0x0000000105037824 */ /* 0x000fe200078e0203 */
[----:B------:R-:W-:Y:S01]  /*1930*/  IADD3 R0, P0, R4, R12, RZ ;  /* 0x0000000c04007210 */ /* 0x000fe20007f1e0ff */
[----:B------:R-:W-:Y:S01]  /*1940*/  IMAD R6, R10, c[0x0][0x374], R16 ;  /* 0x0000dd000a067a24 */ /* 0x000fe200078e0210 */
[----:B------:R-:W-:Y:S01]  /*1950*/  LEA R4, P2, R18, c[0x0][0x170], 0x1 ;  /* 0x00005c0012047a11 */ /* 0x000fe200078408ff */
[----:B------:R-:W-:Y:S01]  /*1960*/  IMAD.MOV.U32 R10, RZ, RZ, R14 ;  /* 0x000000ffff0a7224 */ /* 0x000fe200078e000e */
[----:B------:R-:W-:Y:S01]  /*1970*/  IADD3.X R3, R3, UR6, R13, P0, !PT ;  /* 0x0000000603037c10 */ /* 0x000fe200087fe40d */
[----:B------:R-:W-:Y:S01]  /*1980*/  IMAD.IADD R9, R9, 0x1, R6 ;  /* 0x0000000109097824 */ /* 0x000fe200078e0206 */
[----:B------:R-:W-:Y:S01]  /*1990*/  LEA R6, P0, R0, c[0x0][0x168], 0x1 ;  /* 0x00005a0000067a11 */ /* 0x000fe200078008ff */
[----:B------:R-:W-:Y:S01]  /*19a0*/  UIADD3 UR6, UR42, -0x1, URZ ;  /* 0xffffffff2a067890 */ /* 0x000fe2000fffe03f */
[----:B------:R-:W-:Y:S01]  /*19b0*/  LEA.HI.X R5, R18, c[0x0][0x174], R19, 0x1, P2 ;  /* 0x00005d0012057a11 */ /* 0x000fe200010f0c13 */
[----:B------:R-:W-:Y:S01]  /*19c0*/  IMAD.MOV.U32 R13, RZ, RZ, c[0x0][0x1a4] ;  /* 0x00006900ff0d7624 */ /* 0x000fe200078e00ff */
[----:B------:R-:W-:Y:S01]  /*19d0*/  LEA.HI.X R7, R0, c[0x0][0x16c], R3, 0x1, P0 ;  /* 0x00005b0000077a11 */ /* 0x000fe200000f0c03 */
[----:B------:R-:W-:Y:S01]  /*19e0*/  IMAD.MOV.U32 R3, RZ, RZ, c[0x0][0x1a0] ;  /* 0x00006800ff037624 */ /* 0x000fe200078e00ff */
[----:B------:R-:W-:Y:S01]  /*19f0*/  MOV R0, c[0x0][0x198] ;  /* 0x0000660000007a02 */ /* 0x000fe20000000f00 */
[----:B-1----:R-:W-:Y:S01]  /*1a00*/  IMAD.WIDE.U32 R10, R15, c[0x0][0x1a8], R10 ;  /* 0x00006a000f0a7a25 */ /* 0x002fe200078e000a */
[----:B------:R-:W-:Y:S01]  /*1a10*/  @P1 BAR.SYNC.DEFER_BLOCKING 0x0 ;  /* 0x0000000000001b1d */ /* 0x000fe20000010000 */
[----:B------:R-:W-:Y:S01]  /*1a20*/  ULEA.HI UR9, UR6, UR6, URZ, 0x1 ;  /* 0x0000000606097291 */ /* 0x000fe2000f8f083f */
[----:B------:R-:W-:Y:S01]  /*1a30*/  LEA R12, P2, R3, R4, 0x7 ;  /* 0x00000004030c7211 */ /* 0x000fe200078438ff */
[----:B------:R-:W-:Y:S01]  /*1a40*/  IMAD.MOV.U32 R16, RZ, RZ, c[0x0][0x19c] ;  /* 0x00006700ff107624 */ /* 0x000fe200078e00ff */
[----:B------:R-:W-:Y:S01]  /*1a50*/  LEA R14, P0, R0, R6, 0x7 ;  /* 0x00000006000e7211 */ /* 0x000fe200078038ff */
[----:B------:R-:W-:Y:S01]  /*1a60*/  IMAD.WIDE.U32 R8, R15, c[0x0][0x378], R8 ;  /* 0x0000de000f087a25 */ /* 0x000fe200078e0008 */
[----:B------:R-:W-:Y:S01]  /*1a70*/  LEA.HI.X R13, R3, R5, R13, 0x7, P2 ;  /* 0x00000005030d7211 */ /* 0x000fe200010f3c0d */
[----:B------:R-:W-:Y:S01]  /*1a80*/  ULOP3.LUT UR9, UR9, 0xfffffffe, URZ, 0xc0, !UPT ;  /* 0xfffffffe09097892 */ /* 0x000fe2000f8ec03f */
[----:B------:R-:W-:-:S02]  /*1a90*/  IADD3 R3, R11, UR41, RZ ;  /* 0x000000290b037c10 */ /* 0x000fc4000fffe0ff */
[----:B------:R-:W-:Y:S01]  /*1aa0*/  LEA R186, P1, R10, c[0x0][0x160], 0x1 ;  /* 0x000058000aba7a11 */ /* 0x000fe200078208ff */
[----:B------:R-:W-:Y:S01]  /*1ab0*/  UIADD3 UR9, UR6, -UR9, URZ ;  /* 0x8000000906097290 */ /* 0x000fe2000fffe03f */
[----:B------:R-:W-:Y:S02]  /*1ac0*/  LEA.HI.X R15, R0, R7, R16, 0x7, P0 ;  /* 0x00000007000f7211 */ /* 0x000fe400000f3c10 */
[----:B------:R-:W-:Y:S01]  /*1ad0*/  LEA.HI.X R187, R10, c[0x0][0x164], R3, 0x1, P1 ;  /* 0x000059000abb7a11 */ /* 0x000fe200008f0c03 */
[----:B------:R-:W-:Y:S01]  /*1ae0*/  IMAD.MOV.U32 R3, RZ, RZ, c[0x0][0x370] ;  /* 0x0000dc00ff037624 */ /* 0x000fe200078e00ff */
[----:B------:R-:W-:Y:S01]  /*1af0*/  IADD3 R9, R9, UR40, RZ ;  /* 0x0000002809097c10 */ /* 0x000fe2000fffe0ff */
[----:B------:R-:W-:Y:S01]  /*1b00*/  UISETP.NE.AND UP0, UPT, UR9, 0x1, UPT ;  /* 0x000000010900788c */ /* 0x000fe2000bf05270 */
[----:B------:R-:W-:Y:S02]  /*1b10*/  LEA R184, P0, R8, c[0x0][0x330], 0x1 ;  /* 0x0000cc0008b87a11 */ /* 0x000fe400078008ff */
[----:B------:R-:W-:-:S02]  /*1b20*/  UMOV UR9, UR11 ;  /* 0x0000000b00097c82 */ /* 0x000fc40008000000 */
[----:B------:R-:W-:Y:S02]  /*1b30*/  LEA.HI.X R185, R8, c[0x0][0x334], R9, 0x1, P0 ;  /* 0x0000cd0008b97a11 */ /* 0x000fe400000f0c09 */
[----:B------:R-:W-:Y:S02]  /*1b40*/  LEA R10, P0, R3, R184, 0x7 ;  /* 0x000000b8030a7211 */ /* 0x000fe400078038ff */
[----:B------:R-:W-:-:S04]  /*1b50*/  MOV R9, c[0x0][0x190] ;  /* 0x0000640000097a02 */ /* 0x000fc80000000f00 */
[----:B------:R-:W-:Y:S01]  /*1b60*/  LEA R8, P2, R9, R186, 0x7 ;  /* 0x000000ba09087211 */ /* 0x000fe200078438ff */
[----:B------:R-:W-:Y:S02]  /*1b70*/  ULDC UR33, c[0x0][0x224] ;  /* 0x0000890000217ab9 */ /* 0x000fe40000000800 */
[----:B------:R-:W-:Y:S02]  /*1b80*/  ULDC UR30, c[0x0][0x22c] ;  /* 0x00008b00001e7ab9 */ /* 0x000fe40000000800 */
[----:B------:R-:W-:Y:S02]  /*1b90*/  UIMAD.WIDE UR34, UR36, UR33, UR12 ;  /* 0x00000021242272a5 */ /* 0x000fe4000f8e020c */
[----:B------:R-:W-:-:S04]  /*1ba0*/  UIMAD UR13, UR53, UR30, UR55 ;  /* 0x0000001e350d72a4 */ /* 0x000fc8000f8e0237 */
[----:B------:R-:W-:Y:S02]  /*1bb0*/  UIADD3 UR13, UR49, UR13, URZ ;  /* 0x0000000d310d7290 */ /* 0x000fe4000fffe03f */
[----:B------:R-:W-:Y:S01]  /*1bc0*/  ULDC UR30, c[0x0][0x214] ;  /* 0x00008500001e7ab9 */ /* 0x000fe20000000800 */
[----:B--2---:R-:W-:-:S05]  /*1bd0*/  IMAD.SHL.U32 R0, R26, 0x2, RZ ;  /* 0x000000021a007824 */ /* 0x004fca00078e00ff */
[----:B------:R-:W-:Y:S01]  /*1be0*/  @!PT LDS RZ, [RZ] ;  /* 0x00000000fffff984 */ /* 0x000fe20000000800 */
[----:B------:R-:W-:Y:S01]  /*1bf0*/  @!PT LDS RZ, [RZ] ;  /* 0x00000000fffff984 */ /* 0x000fe20000000800 */
[----:B------:R-:W-:Y:S01]  /*1c00*/  @!PT LDS RZ, [RZ] ;  /* 0x00000000fffff984 */ /* 0x000fe20000000800 */
[----:B------:R1:W-:Y:S04]  /*1c10*/  LDGSTS.E.BYPASS.LTC128B.128 [R0+0x8000], [R4.64] ;  /* 0x0800000004007fae */ /* 0x0003e8000b901d44 */
[----:B------:R2:W-:Y:S04]  /*1c20*/  LDGSTS.E.BYPASS.LTC128B.128 [R0+0x9000], [R12.64] ;  /* 0x090000000c007fae */ /* 0x0005e8000b901d44 */
[----:B------:R-:W0:Y:S04]  /*1c30*/  LDGDEPBAR ;  /* 0x00000000000079af */ /* 0x000e280000000000 */
[----:B------:R4:W-:Y:S01]  /*1c40*/  LDGSTS.E.BYPASS.LTC128B.128 [R0+0x4000], [R184.64] ;  /* 0x04000000b8007fae */ /* 0x0009e2000b901d44 */
[----:B-1----:R-:W-:-:S02]  /*1c50*/  IMAD.MOV.U32 R4, RZ, RZ, c[0x0][0x374] ;  /* 0x0000dd00ff047624 */ /* 0x002fc400078e00ff */
[----:B--2---:R-:W-:-:S03]  /*1c60*/  IMAD.MOV.U32 R13, RZ, RZ, c[0x0][0x194] ;  /* 0x00006500ff0d7624 */ /* 0x004fc600078e00ff */
[----:B------:R-:W-:Y:S01]  /*1c70*/  LEA.HI.X R11, R3, R185, R4, 0x7, P0 ;  /* 0x000000b9030b7211 */ /* 0x000fe200000f3c04 */
[----:B---3--:R-:W-:Y:S01]  /*1c80*/  IMAD.SHL.U32 R4, R25, 0x4, RZ ;  /* 0x0000000419047824 */ /* 0x008fe200078e00ff */
[----:B------:R-:W-:Y:S02]  /*1c90*/  IADD3 R3, R26, 0x1000, RZ ;  /* 0x000010001a037810 */ /* 0x000fe40007ffe0ff */
[----:B------:R-:W-:Y:S01]  /*1ca0*/  PLOP3.LUT P0, PT, PT, PT, UP0, 0x80, 0x0 ;  /* 0x000000000000781c */ /* 0x000fe20003f0f008 */
[----:B------:R1:W-:Y:S01]  /*1cb0*/  LDGSTS.E.BYPASS.LTC128B.128 [R0+0x5000], [R10.64] ;  /* 0x050000000a007fae */ /* 0x0003e2000b901d44 */
[----:B------:R-:W-:Y:S02]  /*1cc0*/  LEA.HI.X R9, R9, R187, R13, 0x7, P2 ;  /* 0x000000bb09097211 */ /* 0x000fe400010f3c0d */
[----:B------:R-:W-:Y:S02]  /*1cd0*/  SEL R3, R3, R26, !P0 ;  /* 0x0000001a03037207 */ /* 0x000fe40004000000 */
[----:B------:R-:W-:-:S02]  /*1ce0*/  SHF.R.S32.HI R12, RZ, 0x1f, R25 ;  /* 0x0000001fff0c7819 */ /* 0x000fc40000011419 */
[----:B------:R-:W-:Y:S01]  /*1cf0*/  IADD3 R4, P1, R4, UR10, RZ ;  /* 0x0000000a04047c10 */ /* 0x000fe2000ff3e0ff */
[----:B------:R-:W-:Y:S01]  /*1d00*/  IMAD.SHL.U32 R219, R3, 0x2, RZ ;  /* 0x0000000203db7824 */ /* 0x000fe200078e00ff */
[----:B------:R-:W-:-:S04]  /*1d10*/  SHF.L.U64.HI R5, R25, 0x2, R12 ;  /* 0x0000000219057819 */ /* 0x000fc8000001020c */
[----:B------:R2:W-:Y:S01]  /*1d20*/  LDGSTS.E.BYPASS.LTC128B.128 [R219], [R186.64] ;  /* 0x00000000badb7fae */ /* 0x0005e2000b901d44 */
[----:B------:R-:W-:-:S03]  /*1d30*/  IADD3.X R5, R5, UR9, RZ, P1, !PT ;  /* 0x0000000905057c10 */ /* 0x000fc60008ffe4ff */
[----:B------:R3:W-:Y:S04]  /*1d40*/  LDGSTS.E.BYPASS.LTC128B.128 [R219+0x1000], [R8.64] ;  /* 0x0100000008db7fae */ /* 0x0007e8000b901d44 */
[----:B------:R4:W-:Y:S04]  /*1d50*/  LDGSTS.E.BYPASS.LTC128B.128 [R0+0x6000], [R6.64] ;  /* 0x0600000006007fae */ /* 0x0009e8000b901d44 */
[----:B------:R4:W-:Y:S04]  /*1d60*/  LDGSTS.E.BYPASS.LTC128B.128 [R0+0x7000], [R14.64] ;  /* 0x070000000e007fae */ /* 0x0009e8000b901d44 */
[----:B------:R-:W0:Y:S04]  /*1d70*/  LDGDEPBAR ;  /* 0x00000000000079af */ /* 0x000e280000000000 */
[----:B-1----:R1:W5:Y:S04]  /*1d80*/  LDG.E R10, [R4.64+0x100] ;  /* 0x00010004040a7981 */ /* 0x002368000c1e1900 */
[----:B------:R1:W5:Y:S04]  /*1d90*/  LDG.E R11, [R4.64+0x120] ;  /* 0x00012004040b7981 */ /* 0x000368000c1e1900 */
[----:B---3--:R1:W5:Y:S04]  /*1da0*/  LDG.E R8, [R4.64] ;  /* 0x0000000404087981 */ /* 0x008368000c1e1900 */
[----:B------:R1:W5:Y:S01]  /*1db0*/  LDG.E R9, [R4.64+0x20] ;  /* 0x0000200404097981 */ /* 0x000362000c1e1900 */
[----:B----4-:R-:W-:Y:S01]  /*1dc0*/  LEA.HI R0, R24, R23, RZ, 0x5 ;  /* 0x0000001718007211 */ /* 0x010fe200078f28ff */
[----:B------:R-:W-:Y:S01]  /*1dd0*/  UIADD3 UR11, UP0, UR34, UR50, URZ ;  /* 0x00000032220b7290 */ /* 0x000fe2000ff1e03f */
[----:B------:R-:W-:Y:S01]  /*1de0*/  IMAD.U32 R6, RZ, RZ, UR48 ;  /* 0x00000030ff067e24 */ /* 0x000fe2000f8e00ff */
[----:B------:R-:W-:-:S04]  /*1df0*/  DEPBAR.LE SB0, 0x1 ;  /* 0x000080400000791a */ /* 0x000fc80000000000 */
[----:B------:R-:W-:Y:S01]  /*1e00*/  LOP3.LUT R3, R0, 0xffffffe0, RZ, 0xc0, !PT ;  /* 0xffffffe000037812 */ /* 0x000fe200078ec0ff */
[----:B-1----:R-:W-:Y:S01]  /*1e10*/  IMAD.U32 R4, RZ, RZ, UR38 ;  /* 0x00000026ff047e24 */ /* 0x002fe2000f8e00ff */
[----:B------:R-:W-:-:S03]  /*1e20*/  SHF.R.S32.HI R0, RZ, 0x5, R0 ;  /* 0x00000005ff007819 */ /* 0x000fc60000011400 */
[----:B------:R-:W-:Y:S01]  /*1e30*/  IMAD.IADD R3, R23, 0x1, -R3 ;  /* 0x0000000117037824 */ /* 0x000fe200078e0a03 */
[----:B------:R-:W-:Y:S01]  /*1e40*/  UIADD3.X UR34, UR35, UR47, URZ, UP0, !UPT ;  /* 0x0000002f23227290 */ /* 0x000fe200087fe43f */
[----:B------:R-:W-:Y:S02]  /*1e50*/  BAR.SYNC.DEFER_BLOCKING 0x0 ;  /* 0x0000000000007b1d */ /* 0x000fe40000010000 */
[----:B------:R-:W-:Y:S01]  /*1e60*/  IMAD R0, R0, UR52, R3 ;  /* 0x0000003400007c24 */ /* 0x000fe2000f8e0203 */
[----:B------:R-:W-:-:S04]  /*1e70*/  MOV R3, UR46 ;  /* 0x0000002e00037c02 */ /* 0x000fc80008000f00 */
[----:B------:R-:W-:Y:S02]  /*1e80*/  IADD3 R4, P2, P1, R0, UR54, R4 ;  /* 0x0000003600047c10 */ /* 0x000fe4000f95e004 */
[----:B------:R-:W-:-:S04]  /*1e90*/  SHF.R.S32.HI R0, RZ, 0x1f, R0 ;  /* 0x0000001fff007819 */ /* 0x000fc80000011400 */
[----:B------:R-:W-:Y:S02]  /*1ea0*/  IADD3.X R0, R0, UR56, R3, P2, P1 ;  /* 0x0000003800007c10 */ /* 0x000fe400097e2403 */
[----:B------:R-:W-:Y:S01]  /*1eb0*/  IADD3 R4, P1, R4, R22, RZ ;  /* 0x0000001604047210 */ /* 0x000fe20007f3e0ff */
[----:B------:R-:W-:-:S04]  /*1ec0*/  UIMAD UR13, UR13, UR11, URZ ;  /* 0x0000000b0d0d72a4 */ /* 0x000fc8000f8e023f */
[----:B------:R-:W-:Y:S01]  /*1ed0*/  IMAD.X R5, R0, 0x1, R21, P1 ;  /* 0x0000000100057824 */ /* 0x000fe200008e0615 */
[----:B------:R-:W-:-:S03]  /*1ee0*/  UIMAD UR13, UR34, UR48, UR13 ;  /* 0x00000030220d72a4 */ /* 0x000fc6000f8e020d */
[----:B------:R-:W-:Y:S01]  /*1ef0*/  IMAD.WIDE.U32 R4, R6, UR11, R4 ;  /* 0x0000000b06047c25 */ /* 0x000fe2000f8e0004 */
[----:B------:R-:W-:Y:S01]  /*1f00*/  UIADD3 UR11, -UR7, UR30, UR8 ;  /* 0x0000001e070b7290 */ /* 0x000fe2000fffe108 */
[----:B------:R2:W1:Y:S02]  /*1f10*/  LDSM.16.M88.4 R116, [R150+0x8000] ;  /* 0x008000009674783b */ /* 0x0004640000000200 */
[----:B------:R-:W-:Y:S02]  /*1f20*/  ULDC UR30, c[0x0][0x2e8] ;  /* 0x0000ba00001e7ab9 */ /* 0x000fe40000000800 */
[----:B------:R-:W-:Y:S01]  /*1f30*/  UIADD3 UR11, UR11, -UR30, URZ ;  /* 0x8000001e0b0b7290 */ /* 0x000fe2000fffe03f */
[----:B------:R-:W-:Y:S01]  /*1f40*/  IADD3 R0, R5, UR13, RZ ;  /* 0x0000000d05007c10 */ /* 0x000fe2000fffe0ff */
[----:B------:R-:W-:Y:S01]  /*1f50*/  IMAD.U32 R7, RZ, RZ, UR49 ;  /* 0x00000031ff077e24 */ /* 0x000fe2000f8e00ff */
[----:B------:R2:W3:Y:S01]  /*1f60*/  LDSM.16.M88.4 R120, [R150+0x8400] ;  /* 0x008400009678783b */ /* 0x0004e20000000200 */
[----:B------:R-:W-:-:S03]  /*1f70*/  USHF.R.S32.HI UR13, URZ, 0x1f, UR11 ;  /* 0x0000001f3f0d7899 */ /* 0x000fc6000801140b */
[----:B------:R2:W4:Y:S01]  /*1f80*/  LDSM.16.M88.4 R124, [R150+0x8800] ;  /* 0x00880000967c783b */ /* 0x0005220000000200 */
[----:B------:R-:W-:-:S03]  /*1f90*/  ULEA.HI UR13, UR13, UR11, URZ, 0x7 ;  /* 0x0000000b0d0d7291 */ /* 0x000fc6000f8f383f */
[----:B------:R2:W1:Y:S01]  /*1fa0*/  LDSM.16.M88.4 R128, [R150+0x8c00] ;  /* 0x008c00009680783b */ /* 0x0004620000000200 */
[----:B------:R-:W-:-:S03]  /*1fb0*/  USHF.R.S32.HI UR13, URZ, 0x7, UR13 ;  /* 0x000000073f0d7899 */ /* 0x000fc6000801140d */
[----:B------:R2:W1:Y:S01]  /*1fc0*/  LDSM.16.M88.4 R132, [R149+0x8000] ;  /* 0x008000009584783b */ /* 0x0004620000000200 */
[----:B------:R-:W-:-:S03]  /*1fd0*/  UISETP.LT.AND UP0, UPT, URZ, UR13, UPT ;  /* 0x0000000d3f00728c */ /* 0x000fc6000bf01270 */
[----:B------:R2:W1:Y:S01]  /*1fe0*/  LDSM.16.M88.4 R136, [R149+0x8400] ;  /* 0x008400009588783b */ /* 0x0004620000000200 */
[----:B------:R-:W-:Y:S01]  /*1ff0*/  USEL UR13, URZ, UR13, !UP0 ;  /* 0x0000000d3f0d7287 */ /* 0x000fe2000c000000 */
[C---:B------:R-:W-:Y:S02]  /*2000*/  LEA R164, P1, R4.reuse, c[0x0][0x350], 0x2 ;  /* 0x0000d40004a47a11 */ /* 0x040fe400078210ff */
[----:B------:R2:W1:Y:S01]  /*2010*/  LDSM.16.M88.4 R140, [R149+0x8800] ;  /* 0x00880000958c783b */ /* 0x0004620000000200 */
[----:B------:R-:W-:Y:S01]  /*2020*/  UISETP.GT.AND UP0, UPT, UR42, UR13, UPT ;  /* 0x0000000d2a00728c */ /* 0x000fe2000bf04270 */
[----:B------:R-:W-:Y:S02]  /*2030*/  LEA.HI.X R165, R4, c[0x0][0x354], R0, 0x2, P1 ;  /* 0x0000d50004a57a11 */ /* 0x000fe400008f1400 */
[----:B------:R2:W1:Y:S03]  /*2040*/  LDSM.16.M88.4 R144, [R149+0x8c00] ;  /* 0x008c00009590783b */ /* 0x0004660000000200 */
[----:B------:R-:W-:Y:S01]  /*2050*/  PLOP3.LUT P1, PT, PT, PT, UP0, 0x80, 0x0 ;  /* 0x000000000000781c */ /* 0x000fe20003f2f008 */
[----:B------:R-:W-:Y:S01]  /*2060*/  UIADD3 UR34, UR12, UR39, URZ ;  /* 0x000000270c227290 */ /* 0x000fe2000fffe03f */
[----:B------:R-:W-:-:S03]  /*2070*/  CS2R R94, SRZ ;  /* 0x00000000005e7805 */ /* 0x000fc6000001ff00 */
[----:B------:R-:W-:Y:S01]  /*2080*/  UIMAD.WIDE UR34, UR34, UR59, UR60 ;  /* 0x0000003b222272a5 */ /* 0x000fe2000f8e023c */
        /* <DEDUP_REMOVED lines=15> */
[----:B------:R-:W-:Y:S05]  /*2180*/  @!P1 BRA `(.L_x_243) ;  /* 0x00005ca000009947 */ /* 0x000fea0003800000 */
[----:B--2345:R2:W-:Y:S01]  /*2190*/  STL [R1+0xc], R8 ;  /* 0x00000c0801007387 */ /* 0x03c5e20000100800 */
[----:B------:R-:W-:Y:S01]  /*21a0*/  IADD3 R3, R156, 0x1000, RZ ;  /* 0x000010009c037810 */ /* 0x000fe20007ffe0ff */
[----:B------:R-:W-:Y:S01]  /*21b0*/  ULDC UR11, c[0x0][0x214] ;  /* 0x00008500000b7ab9 */ /* 0x000fe20000000800 */
[----:B------:R-:W-:Y:S01]  /*21c0*/  IADD3 R0, R162, 0x1000, RZ ;  /* 0x00001000a2007810 */ /* 0x000fe20007ffe0ff */
[----:B------:R2:W-:Y:S01]  /*21d0*/  STL [R1+0x8], R9 ;  /* 0x0000080901007387 */ /* 0x0005e20000100800 */
[----:B------:R-:W-:Y:S01]  /*21e0*/  SEL R3, R3, R156, !P0 ;  /* 0x0000009c03037207 */ /* 0x000fe20004000000 */
[----:B------:R-:W-:Y:S01]  /*21f0*/  UIADD3 UR30, UR8, UR11, URZ ;  /* 0x0000000b081e7290 */ /* 0x000fe2000fffe03f */
[----:B------:R-:W-:Y:S01]  /*2200*/  SEL R0, R0, R162, !P0 ;  /* 0x000000a200007207 */ /* 0x000fe20004000000 */
[----:B------:R2:W-:Y:S01]  /*2210*/  STL [R1+0x4], R10 ;  /* 0x0000040a01007387 */ /* 0x0005e20000100800 */
[----:B------:R-:W-:Y:S01]  /*2220*/  IMAD.MOV.U32 R95, RZ, RZ, RZ ;  /* 0x000000ffff5f7224 */ /* 0x000fe200078e00ff */
[----:B------:R-:W-:Y:S01]  /*2230*/  UMOV UR12, UR34 ;  /* 0x00000022000c7c82 */ /* 0x000fe20008000000 */
[----:B------:R-:W-:Y:S01]  /*2240*/  IMAD.SHL.U32 R3, R3, 0x2, RZ ;  /* 0x0000000203037824 */ /* 0x000fe200078e00ff */
[----:B------:R2:W-:Y:S01]  /*2250*/  STL [R1], R11 ;  /* 0x0000000b01007387 */ /* 0x0005e20000100800 */
[----:B------:R-:W-:Y:S01]  /*2260*/  IMAD.SHL.U32 R148, R0, 0x2, RZ ;  /* 0x0000000200947824 */ /* 0x000fe200078e00ff */
[----:B------:R-:W-:-:S02]  /*2270*/  UIADD3 UR30, -UR7, 0x80, UR30 ;  /* 0x00000080071e7890 */ /* 0x000fc4000fffe11e */
[----:B------:R-:W-:Y:S02]  /*2280*/  UMOV UR11, UR35 ;  /* 0x00000023000b7c82 */ /* 0x000fe40008000000 */
[C---:B------:R-:W-:Y:S01]  /*2290*/  SHF.L.U64.HI R4, R25.reuse, 0x2, R12 ;  /* 0x0000000219047819 */ /* 0x040fe2000001020c */
[----:B------:R-:W-:Y:S01]  /*22a0*/  IMAD.MOV.U32 R5, RZ, RZ, 0x1 ;  /* 0x00000001ff057424 */ /* 0x000fe200078e00ff */
[C---:B------:R-:W-:Y:S01]  /*22b0*/  IADD3 R0, R25.reuse, -0x80, RZ ;  /* 0xffffff8019007810 */ /* 0x040fe20007ffe0ff */
[----:B------:R-:W-:Y:S01]  /*22c0*/  IMAD.SHL.U32 R154, R162, 0x2, RZ ;  /* 0x00000002a29a7824 */ /* 0x000fe200078e00ff */
[C---:B------:R-:W-:Y:S01]  /*22d0*/  SHF.L.U32 R6, R25.reuse, 0x2, RZ ;  /* 0x0000000219067819 */ /* 0x040fe200000006ff */
[----:B------:R3:W-:Y:S02]  /*22e0*/  STL [R1+0x18], R4 ;  /* 0x0000180401007387 */ /* 0x0007e40000100800 */
[----:B------:R-:W-:Y:S01]  /*22f0*/  IMAD.SHL.U32 R0, R0, 0x4, RZ ;  /* 0x0000000400007824 */ /* 0x000fe200078e00ff */
[----:B------:R-:W-:Y:S01]  /*2300*/  IADD3 R155, R154, R157, RZ ;  /* 0x0000009d9a9b7210 */ /* 0x000fe20007ffe0ff */
[----:B------:R4:W-:Y:S01]  /*2310*/  STL [R1+0x20], R6 ;  /* 0x0000200601007387 */ /* 0x0009e20000100800 */
[----:B---3--:R-:W-:-:S05]  /*2320*/  IADD3 R4, R25, -c[0x0][0x214], R5 ;  /* 0x8000850019047a10 */ /* 0x008fca0007ffe005 */
[----:B------:R4:W-:Y:S04]  /*2330*/  STL [R1+0x1c], R4 ;  /* 0x00001c0401007387 */ /* 0x0009e80000100800 */
[----:B------:R4:W-:Y:S02]  /*2340*/  STL [R1+0x14], R0 ;  /* 0x0000140001007387 */ /* 0x0009e40000100800 */
.L_x_246:
[----:B------:R-:W3:Y:S01]  /*2350*/  LDL R168, [R1+0x1c] ;  /* 0x00001c0001a87983 */ /* 0x000ee20000100800 */
[----:B------:R-:W-:Y:S01]  /*2360*/  IADD3 R112, R157, R148, RZ ;  /* 0x000000949d707210 */ /* 0x000fe20007ffe0ff */
[----:B------:R-:W-:Y:S01]  /*2370*/  USHF.L.U32 UR8, UR6, 0x7, URZ ;  /* 0x0000000706087899 */ /* 0x000fe2000800063f */
[----:B----4-:R-:W-:Y:S01]  /*2380*/  MOV R0, UR29 ;  /* 0x0000001d00007c02 */ /* 0x010fe20008000f00 */
[----:B------:R-:W4:Y:S01]  /*2390*/  LDL R167, [R1+0x24] ;  /* 0x0000240001a77983 */ /* 0x000f220000100800 */
[----:B------:R-:W-:Y:S02]  /*23a0*/  UISETP.GT.AND UP3, UPT, UR6, UR13, UPT ;  /* 0x0000000d0600728c */ /* 0x000fe4000bf64270 */
[----:B------:R-:W-:Y:S01]  /*23b0*/  UISETP.GE.AND UP0, UPT, UR8, UR30, UPT ;  /* 0x0000001e0800728c */ /* 0x000fe2000bf06270 */
[----:B--2---:R-:W2:Y:S04]  /*23c0*/  LDL R163, [R1+0x8] ;  /* 0x0000080001a37983 */ /* 0x004ea80000100800 */
[----:B------:R-:W2:Y:S01]  /*23d0*/  LDL R166, [R1+0xc] ;  /* 0x00000c0001a67983 */ /* 0x000ea20000100800 */
[----:B------:R-:W-:Y:S03]  /*23e0*/  PLOP3.LUT P0, PT, PT, PT, UP0, 0x80, 0x0 ;  /* 0x000000000000781c */ /* 0x000fe60003f0f008 */
        /* <DEDUP_REMOVED lines=32> */
[----:B------:R-:W0:Y:S08]  /*25f0*/  LDGDEPBAR ;  /* 0x00000000000079af */ /* 0x000e300000000000 */
        /* <DEDUP_REMOVED lines=16> */
[----:B-1----:R-:W3:Y:S04]  /*2700*/  LDL R3, [R1+0x4] ;  /* 0x0000040001037983 */ /* 0x002ee80000100800 */
[----:B------:R-:W3:Y:S01]  /*2710*/  LDL R2, [R1] ;  /* 0x0000000001027983 */ /* 0x000ee20000100800 */
[----:B------:R-:W-:Y:S04]  /*2720*/  DEPBAR.LE SB0, 0x0 ;  /* 0x000080000000791a */ /* 0x000fe80000000000 */
[----:B------:R-:W-:Y:S08]  /*2730*/  BAR.SYNC.DEFER_BLOCKING 0x0 ;  /* 0x0000000000007b1d */ /* 0x000ff00000010000 */
[----:B------:R-:W-:Y:S08]  /*2740*/  LDSM.16.M88.4 R64, [R148] ;  /* 0x000000009440783b */ /* 0x000ff00000000200 */
[----:B------:R-:W1:Y:S08]  /*2750*/  LDSM.16.M88.4 R16, [R150+0x6000] ;  /* 0x006000009610783b */ /* 0x000e700000000200 */
[----:B------:R-:W1:Y:S08]  /*2760*/  LDSM.16.M88.4 R60, [R148+0x1000] ;  /* 0x00100000943c783b */ /* 0x000e700000000200 */
[----:B------:R-:W1:Y:S08]  /*2770*/  LDSM.16.M88.4 R32, [R150+0x6400] ;  /* 0x006400009620783b */ /* 0x000e700000000200 */
[----:B------:R-:W1:Y:S01]  /*2780*/  LDSM.16.M88.4 R48, [R150+0x6800] ;  /* 0x006800009630783b */ /* 0x000e620000000200 */
[----:B----4-:R-:W-:Y:S07]  /*2790*/  @!P0 LEA R0, R0, R167, 0x7 ;  /* 0x000000a700008211 */ /* 0x010fee00078e38ff */
[----:B------:R-:W4:Y:S01]  /*27a0*/  LDSM.16.M88.4 R100, [R150+0x6c00] ;  /* 0x006c00009664783b */ /* 0x000f220000000200 */
[----:B--2---:R-:W-:Y:S01]  /*27b0*/  FSETP.NEU.FTZ.AND P1, PT, R166, -INF , PT ;  /* 0xff800000a600780b */ /* 0x004fe20003f3d000 */
[-C--:B-1----:R-:W-:Y:S06]  /*27c0*/  HMMA.16816.F32.BF16 R4, R64, R16.reuse, RZ ;  /* 0x000000104004723c */ /* 0x082fec00000418ff */
[----:B------:R-:W-:Y:S02]  /*27d0*/  LDSM.16.M88.4 R104, [R112] ;  /* 0x000000007068783b */ /* 0x000fe40000000200 */
[C---:B------:R-:W-:Y:S06]  /*27e0*/  HMMA.16816.F32.BF16 R8, R60.reuse, R16, RZ ;  /* 0x000000103c08723c */ /* 0x040fec00000418ff */
[----:B------:R-:W1:Y:S02]  /*27f0*/  LDSM.16.M88.4 R108, [R149+0x6000] ;  /* 0x00600000956c783b */ /* 0x000e640000000200 */
[-C--:B------:R-:W-:Y:S06]  /*2800*/  HMMA.16816.F32.BF16 R12, R60, R18.reuse, RZ ;  /* 0x000000123c0c723c */ /* 0x080fec00000418ff */
[----:B------:R-:W2:Y:S02]  /*2810*/  LDSM.16.M88.4 R112, [R112+0x1000] ;  /* 0x001000007070783b */ /* 0x000ea40000000200 */
        /* <DEDUP_REMOVED lines=9> */
[-C--:B----4-:R-:W-:Y:S08]  /*28b0*/  HMMA.16816.F32.BF16 R52, R64, R100.reuse, RZ ;  /* 0x000000644034723c */ /* 0x090ff000000418ff */
[C---:B------:R-:W-:Y:S08]  /*28c0*/  HMMA.16816.F32.BF16 R56, R60.reuse, R100, RZ ;  /* 0x000000643c38723c */ /* 0x040ff000000418ff */
[-C--:B------:R-:W-:Y:S08]  /*28d0*/  HMMA.16816.F32.BF16 R60, R60, R102.reuse, RZ ;  /* 0x000000663c3c723c */ /* 0x080ff000000418ff */
[----:B------:R-:W-:Y:S08]  /*28e0*/  HMMA.16816.F32.BF16 R64, R64, R102, RZ ;  /* 0x000000664040723c */ /* 0x000ff000000418ff */
[-C--:B-1----:R-:W-:Y:S08]  /*28f0*/  HMMA.16816.F32.BF16 R4, R104, R108.reuse, R4 ;  /* 0x0000006c6804723c */ /* 0x082ff00000041804 */
[C---:B--2---:R-:W-:Y:S08]  /*2900*/  HMMA.16816.F32.BF16 R8, R112.reuse, R108, R8 ;  /* 0x0000006c7008723c */ /* 0x044ff00000041808 */
[-C--:B------:R-:W-:Y:S08]  /*2910*/  HMMA.16816.F32.BF16 R12, R112, R110.reuse, R12 ;  /* 0x0000006e700c723c */ /* 0x080ff0000004180c */
[----:B------:R-:W-:Y:S01]  /*2920*/  FMUL.FTZ R4, R4, c[0x0][0x2ec] ;  /* 0x0000bb0004047a20 */ /* 0x000fe20000410000 */
[C---:B------:R-:W-:Y:S03]  /*2930*/  HMMA.16816.F32.BF16 R16, R104.reuse, R110, R16 ;  /* 0x0000006e6810723c */ /* 0x040fe60000041810 */
[----:B------:R-:W1:Y:S01]  /*2940*/  MUFU.TANH R183, R4 ;  /* 0x0000000400b77308 */ /* 0x000e620000002400 */
[----:B------:R-:W-:Y:S02]  /*2950*/  FMUL.FTZ R5, R5, c[0x0][0x2ec] ;  /* 0x0000bb0005057a20 */ /* 0x000fe40000410000 */
[----:B------:R-:W-:Y:S02]  /*2960*/  FMUL.FTZ R6, R6, c[0x0][0x2ec] ;  /* 0x0000bb0006067a20 */ /* 0x000fe40000410000 */
[----:B------:R-:W-:Y:S04]  /*2970*/  FMUL.FTZ R7, R7, c[0x0][0x2ec] ;  /* 0x0000bb0007077a20 */ /* 0x000fe80000410000 */
[----:B------:R-:W-:Y:S01]  /*2980*/  FMUL.FTZ R8, R8, c[0x0][0x2ec] ;  /* 0x0000bb0008087a20 */ /* 0x000fe20000410000 */
[----:B------:R-:W2:Y:S01]  /*2990*/  MUFU.TANH R174, R5 ;  /* 0x0000000500ae7308 */ /* 0x000ea20000002400 */
        /* <DEDUP_REMOVED lines=11> */
[----:B------:R-:W1:Y:S01]  /*2a50*/  MUFU.TANH R245, R6 ;  /* 0x0000000600f57308 */ /* 0x000e620000002400 */
[----:B------:R-:W-:Y:S09]  /*2a60*/  FMUL.FTZ R18, R18, c[0x0][0x2ec] ;  /* 0x0000bb0012127a20 */ /* 0x000ff20000410000 */
[----:B------:R1:W-:Y:S01]  /*2a70*/  MUFU.TANH R151, R9 ;  /* 0x0000000900977308 */ /* 0x0003e20000002400 */
[----:B----4-:R-:W-:Y:S04]  /*2a80*/  MOV R8, UR8 ;  /* 0x0000000800087c02 */ /* 0x010fe80008000f00 */
[----:B---3--:R-:W-:Y:S05]  /*2a90*/  @!P0 IADD3 R8, R8, UR7, R168 ;  /* 0x0000000708088c10 */ /* 0x008fea000fffe0a8 */
[----:B------:R3:W4:Y:S10]  /*2aa0*/  MUFU.TANH R244, R7 ;  /* 0x0000000700f47308 */ /* 0x0007340000002400 */
[----:B------:R2:W-:Y:S01]  /*2ab0*/  MUFU.TANH R85, R11 ;  /* 0x0000000b00557308 */ /* 0x0005e20000002400 */
[----:B-1----:R-:W-:Y:S09]  /*2ac0*/  MOV R9, R183 ;  /* 0x000000b700097202 */ /* 0x002ff20000000f00 */
[----:B------:R1:W-:Y:S01]  /*2ad0*/  MUFU.TANH R83, R15 ;  /* 0x0000000f00537308 */ /* 0x0003e20000002400 */
[----:B---3--:R-:W3:Y:S09]  /*2ae0*/  LDSM.16.M88.4 R4, [R149+0x6400] ;  /* 0x006400009504783b */ /* 0x008ef20000000200 */
[----:B------:R4:W-:Y:S01]  /*2af0*/  MUFU.TANH R98, R13 ;  /* 0x0000000d00627308 */ /* 0x0009e20000002400 */
[C---:B--2---:R-:W-:Y:S04]  /*2b00*/  @!P0 IADD3 R11, R8.reuse, 0x40, RZ ;  /* 0x00000040080b8810 */ /* 0x044fe80007ffe0ff */
[----:B------:R-:W-:Y:S05]  /*2b10*/  @!P0 IMNMX R11, R11, UR7, PT ;  /* 0x000000070b0b8c17 */ /* 0x000fea000b800200 */
[----:B------:R2:W2:Y:S01]  /*2b20*/  MUFU.TANH R173, R16 ;  /* 0x0000001000ad7308 */ /* 0x0004a20000002400 */
[----:B-1----:R-:W-:Y:S04]  /*2b30*/  @!P0 IMNMX R15, R8, UR7, PT ;  /* 0x00000007080f8c17 */ /* 0x002fe8000b800200 */
[-C--:B------:R-:W-:Y:S05]  /*2b40*/  @!P0 ISETP.GE.AND P2, PT, R0, R15.reuse, PT ;  /* 0x0000000f0000820c */ /* 0x080fea0003f46270 */
[----:B------:R1:W1:Y:S01]  /*2b50*/  MUFU.TANH R86, R10 ;  /* 0x0000000a00567308 */ /* 0x0002620000002400 */
[----:B------:R-:W-:Y:S01]  /*2b60*/  @!P0 FSEL R9, R183, -INF , !P2 ;  /* 0xff800000b7098808 */ /* 0x000fe20005000000 */
[----:B----4-:R-:W-:Y:S05]  /*2b70*/  FMUL.FTZ R13, R166, 1.4426950216293334961 ;  /* 0x3fb8aa3ba60d7820 */ /* 0x010fea0000410000 */
[----:B------:R-:W-:Y:S03]  /*2b80*/  FSEL R13, R13, RZ, P1 ;  /* 0x000000ff0d0d7208 */ /* 0x000fe60000800000 */
[----:B------:R4:W-:Y:S01]  /*2b90*/  MUFU.TANH R84, R14 ;  /* 0x0000000e00547308 */ /* 0x0009e20000002400 */
[-C--:B---3--:R-:W-:Y:S01]  /*2ba0*/  HMMA.16816.F32.BF16 R20, R104, R4.reuse, R20 ;  /* 0x000000046814723c */ /* 0x088fe20000041814 */
[----:B--2---:R-:W-:Y:S04]  /*2bb0*/  @!P0 IADD3 R16, R0, 0x1, RZ ;  /* 0x0000000100108810 */ /* 0x004fe80007ffe0ff */
[----:B------:R-:W-:Y:S04]  /*2bc0*/  @!P0 ISETP.GE.AND P1, PT, R16, R15, PT ;  /* 0x0000000f1000820c */ /* 0x000fe80003f26270 */
[----:B------:R2:W3:Y:S01]  /*2bd0*/  MUFU.TANH R99, R12 ;  /* 0x0000000c00637308 */ /* 0x0004e20000002400 */
[C---:B------:R-:W-:Y:S02]  /*2be0*/  HMMA.16816.F32.BF16 R24, R112.reuse, R4, R24 ;  /* 0x000000047018723c */ /* 0x040fe40000041818 */
[--C-:B-1----:R-:W-:Y:S01]  /*2bf0*/  FFMA.FTZ R10, R9, c[0x0][0x23c], -R13.reuse ;  /* 0x00008f00090a7a23 */ /* 0x102fe2000001080d */
[----:B------:R-:W-:Y:S02]  /*2c00*/  MOV R9, R174 ;  /* 0x000000ae00097202 */ /* 0x000fe40000000f00 */
[----:B------:R-:W-:Y:S04]  /*2c10*/  @!P0 FSEL R9, R174, -INF , !P1 ;  /* 0xff800000ae098808 */ /* 0x000fe80004800000 */
[----:B------:R1:W-:Y:S01]  /*2c20*/  MUFU.EX2 R219, R10 ;  /* 0x0000000a00db7308 */ /* 0x0003e20000000800 */
[----:B------:R-:W-:Y:S01]  /*2c30*/  FSETP.NEU.FTZ.AND P1, PT, R163, -INF , PT ;  /* 0xff800000a300780b */ /* 0x000fe20003f3d000 */
[-C--:B------:R-:W-:Y:S01]  /*2c40*/  HMMA.16816.F32.BF16 R28, R112, R6.reuse, R28 ;  /* 0x00000006701c723c */ /* 0x080fe2000004181c */
[----:B------:R-:W-:Y:S01]  /*2c50*/  FFMA.FTZ R5, R9, c[0x0][0x23c], -R13 ;  /* 0x00008f0009057a23 */ /* 0x000fe2000001080d */
[----:B----4-:R-:W-:Y:S01]  /*2c60*/  @!P0 IADD3 R14, R8, 0x8, RZ ;  /* 0x00000008080e8810 */ /* 0x010fe20007ffe0ff */
[----:B------:R-:W-:Y:S01]  /*2c70*/  FMUL.FTZ R9, R3, 1.4426950216293334961 ;  /* 0x3fb8aa3b03097820 */ /* 0x000fe20000410000 */
[----:B------:R-:W-:Y:S01]  /*2c80*/  MOV R4, R245 ;  /* 0x000000f500047202 */ /* 0x000fe20000000f00 */
[----:B------:R-:W-:Y:S01]  /*2c90*/  FMUL.FTZ R20, R20, c[0x0][0x2ec] ;  /* 0x0000bb0014147a20 */ /* 0x000fe20000410000 */
[----:B------:R-:W-:Y:S02]  /*2ca0*/  @!P0 IMNMX R14, R14, UR7, PT ;  /* 0x000000070e0e8c17 */ /* 0x000fe4000b800200 */
[----:B------:R4:W-:Y:S01]  /*2cb0*/  MUFU.EX2 R187, R5 ;  /* 0x0000000500bb7308 */ /* 0x0009e20000000800 */
[C---:B------:R-:W-:Y:S01]  /*2cc0*/  HMMA.16816.F32.BF16 R32, R104.reuse, R6, R32 ;  /* 0x000000066820723c */ /* 0x040fe20000041820 */
[-C--:B------:R-:W-:Y:S02]  /*2cd0*/  @!P0 ISETP.GE.AND P2, PT, R0, R14.reuse, PT ;  /* 0x0000000e0000820c */ /* 0x080fe40003f46270 */
[----:B--2---:R-:W-:Y:S02]  /*2ce0*/  FMUL.FTZ R12, R163, 1.4426950216293334961 ;  /* 0x3fb8aa3ba30c7820 */ /* 0x004fe40000410000 */
[----:B------:R-:W-:Y:S01]  /*2cf0*/  FMUL.FTZ R25, R25, c[0x0][0x2ec] ;  /* 0x0000bb0019197a20 */ /* 0x000fe20000410000 */
[----:B------:R-:W-:Y:S01]  /*2d00*/  @!P0 FSEL R4, R245, -INF , !P2 ;  /* 0xff800000f5048808 */ /* 0x000fe20005000000 */
[----:B------:R-:W-:Y:S01]  /*2d10*/  FMUL.FTZ R24, R24, c[0x0][0x2ec] ;  /* 0x0000bb0018187a20 */ /* 0x000fe20000410000 */
[----:B------:R-:W-:Y:S01]  /*2d20*/  FSEL R12, R12, RZ, P1 ;  /* 0x000000ff0c0c7208 */ /* 0x000fe20000800000 */
[----:B------:R-:W-:Y:S01]  /*2d30*/  MUFU.TANH R92, R25 ;  /* 0x00000019005c7308 */ /* 0x000fe20000002400 */
[----:B------:R-:W-:Y:S02]  /*2d40*/  @!P0 ISETP.GE.AND P1, PT, R16, R14, PT ;  /* 0x0000000e1000820c */ /* 0x000fe40003f26270 */
[-C--:B------:R-:W-:Y:S01]  /*2d50*/  @!P0 ISETP.GE.AND P2, PT, R0, R11.reuse, PT ;  /* 0x0000000b0000820c */ /* 0x080fe20003f46270 */
[----:B------:R-:W-:Y:S01]  /*2d60*/  FMUL.FTZ R26, R26, c[0x0][0x2ec] ;  /* 0x0000bb001a1a7a20 */ /* 0x000fe20000410000 */
[----:B-1----:R-:W-:Y:S01]  /*2d70*/  @!P0 IADD3 R10, R8, 0x48, RZ ;  /* 0x00000048080a8810 */ /* 0x002fe20007ffe0ff */
[----:B------:R-:W-:Y:S02]  /*2d80*/  FMUL.FTZ R8, R2, 1.4426950216293334961 ;  /* 0x3fb8aa3b02087820 */ /* 0x000fe40000410000 */
[----:B------:R-:W-:Y:S01]  /*2d90*/  FMUL.FTZ R30, R30, c[0x0][0x2ec] ;  /* 0x0000bb001e1e7a20 */ /* 0x000fe20000410000 */
[----:B------:R-:W-:Y:S01]  /*2da0*/  @!P0 IMNMX R10, R10, UR7, PT ;  /* 0x000000070a0a8c17 */ /* 0x000fe2000b800200 */
[----:B------:R1:W2:Y:S01]  /*2db0*/  MUFU.TANH R172, R17 ;  /* 0x0000001100ac7308 */ /* 0x0002a20000002400 */
[----:B------:R-:W-:Y:S02]  /*2dc0*/  FMUL.FTZ R27, R27, c[0x0][0x2ec] ;  /* 0x0000bb001b1b7a20 */ /* 0x000fe40000410000 */
[----:B------:R-:W-:Y:S02]  /*2dd0*/  FMUL.FTZ R31, R31, c[0x0][0x2ec] ;  /* 0x0000bb001f1f7a20 */ /* 0x000fe40000410000 */
[--C-:B----4-:R-:W-:Y:S01]  /*2de0*/  FFMA.FTZ R5, R4, c[0x0][0x23c], -R12.reuse ;  /* 0x00008f0004057a23 */ /* 0x110fe2000001080c */
[----:B------:R-:W-:Y:S01]  /*2df0*/  MOV R4, R244 ;  /* 0x000000f400047202 */ /* 0x000fe20000000f00 */
[----:B------:R-:W-:Y:S01]  /*2e00*/  FMUL.FTZ R29, R29, c[0x0][0x2ec] ;  /* 0x0000bb001d1d7a20 */ /* 0x000fe20000410000 */
[----:B------:R-:W-:Y:S01]  /*2e10*/  @!P0 FSEL R4, R244, -INF , !P1 ;  /* 0xff800000f4048808 */ /* 0x000fe20004800000 */
[----:B------:R-:W-:Y:S01]  /*2e20*/  FMUL.FTZ R21, R21, c[0x0][0x2ec] ;  /* 0x0000bb0015157a20 */ /* 0x000fe20000410000 */
[----:B------:R-:W-:Y:S01]  /*2e30*/  MUFU.TANH R78, R26 ;  /* 0x0000001a004e7308 */ /* 0x000fe20000002400 */
[----:B------:R-:W-:Y:S01]  /*2e40*/  FSETP.NEU.FTZ.AND P1, PT, R3, -INF , PT ;  /* 0xff8000000300780b */ /* 0x000fe20003f3d000 */
[----:B------:R-:W-:Y:S01]  /*2e50*/  FMUL.FTZ R22, R22, c[0x0][0x2ec] ;  /* 0x0000bb0016167a20 */ /* 0x000fe20000410000 */
[----:B------:R-:W4:Y:S01]  /*2e60*/  LDL R3, [R1+0x20] ;  /* 0x0000200001037983 */ /* 0x000f220000100800 */
[----:B------:R-:W-:Y:S01]  /*2e70*/  FFMA.FTZ R4, R4, c[0x0][0x23c], -R12 ;  /* 0x00008f0004047a23 */ /* 0x000fe2000001080c */
[----:B------:R-:W-:Y:S01]  /*2e80*/  FSEL R9, R9, RZ, P1 ;  /* 0x000000ff09097208 */ /* 0x000fe20000800000 */
[----:B------:R-:W-:Y:S01]  /*2e90*/  FMUL.FTZ R23, R23, c[0x0][0x2ec] ;  /* 0x0000bb0017177a20 */ /* 0x000fe20000410000 */
[----:B------:R-:W-:Y:S01]  /*2ea0*/  @!P0 ISETP.GE.AND P1, PT, R16, R11, PT ;  /* 0x0000000b1000820c */ /* 0x000fe20003f26270 */
[----:B------:R-:W-:Y:S02]  /*2eb0*/  FMUL.FTZ R28, R28, c[0x0][0x2ec] ;  /* 0x0000bb001c1c7a20 */ /* 0x000fe40000410000 */
[----:B------:R2:W-:Y:S01]  /*2ec0*/  MUFU.EX2 R185, R4 ;  /* 0x0000000400b97308 */ /* 0x0005e20000000800 */
[----:B------:R-:W-:Y:S02]  /*2ed0*/  FMUL.FTZ R32, R32, c[0x0][0x2ec] ;  /* 0x0000bb0020207a20 */ /* 0x000fe40000410000 */
[----:B------:R-:W-:Y:S01]  /*2ee0*/  FMUL.FTZ R33, R33, c[0x0][0x2ec] ;  /* 0x0000bb0021217a20 */ /* 0x000fe20000410000 */
[----:B-1----:R-:W-:Y:S01]  /*2ef0*/  @!P0 IADD3 R17, R0, 0x9, RZ ;  /* 0x0000000900118810 */ /* 0x002fe20007ffe0ff */
[----:B------:R-:W-:Y:S02]  /*2f00*/  FMUL.FTZ R34, R34, c[0x0][0x2ec] ;  /* 0x0000bb0022227a20 */ /* 0x000fe40000410000 */
[----:B------:R-:W-:Y:S03]  /*2f10*/  FMUL.FTZ R35, R35, c[0x0][0x2ec] ;  /* 0x0000bb0023237a20 */ /* 0x000fe60000410000 */
[----:B------:R-:W-:Y:S10]  /*2f20*/  MUFU.TANH R77, R27 ;  /* 0x0000001b004d7308 */ /* 0x000ff40000002400 */
[----:B------:R1:W-:Y:S01]  /*2f30*/  MUFU.EX2 R186, R5 ;  /* 0x0000000500ba7308 */ /* 0x0003e20000000800 */
[----:B--2---:R-:W-:Y:S02]  /*2f40*/  MOV R4, R152 ;  /* 0x0000009800047202 */ /* 0x004fe40000000f00 */
[----:B------:R-:W-:Y:S02]  /*2f50*/  @!P0 FSEL R4, R152, -INF , !P2 ;  /* 0xff80000098048808 */ /* 0x000fe40005000000 */
[-C--:B------:R-:W-:Y:S05]  /*2f60*/  @!P0 ISETP.GE.AND P2, PT, R0, R10.reuse, PT ;  /* 0x0000000a0000820c */ /* 0x080fea0003f46270 */
[----:B------:R2:W2:Y:S10]  /*2f70*/  MUFU.TANH R242, R18 ;  /* 0x0000001200f27308 */ /* 0x0004b40000002400 */
[----:B------:R-:W3:Y:S01]  /*2f80*/  MUFU.TANH R240, R19 ;  /* 0x0000001300f07308 */ /* 0x000ee20000002400 */
[--C-:B-1----:R-:W-:Y:S01]  /*2f90*/  FFMA.FTZ R5, R4, c[0x0][0x23c], -R9.reuse ;  /* 0x00008f0004057a23 */ /* 0x102fe20000010809 */
[----:B------:R-:W-:Y:S02]  /*2fa0*/  MOV R4, R151 ;  /* 0x0000009700047202 */ /* 0x000fe40000000f00 */
[----:B------:R-:W-:Y:S02]  /*2fb0*/  @!P0 FSEL R4, R151, -INF , !P1 ;  /* 0xff80000097048808 */ /* 0x000fe40004800000 */
[----:B------:R-:W-:Y:S04]  /*2fc0*/  FSETP.NEU.FTZ.AND P1, PT, R2, -INF , PT ;  /* 0xff8000000200780b */ /* 0x000fe80003f3d000 */
[----:B------:R1:W-:Y:S01]  /*2fd0*/  MUFU.EX2 R159, R5 ;  /* 0x00000005009f7308 */ /* 0x0003e20000000800 */
[----:B------:R-:W4:Y:S01]  /*2fe0*/  LDL R2, [R1+0x18] ;  /* 0x0000180001027983 */ /* 0x000f220000100800 */
[--C-:B------:R-:W-:Y:S01]  /*2ff0*/  FFMA.FTZ R4, R4, c[0x0][0x23c], -R9.reuse ;  /* 0x00008f0004047a23 */ /* 0x100fe20000010809 */
[----:B------:R-:W-:Y:S02]  /*3000*/  FSEL R8, R8, RZ, P1 ;  /* 0x000000ff08087208 */ /* 0x000fe40000800000 */
[----:B------:R-:W-:Y:S02]  /*3010*/  @!P0 ISETP.GE.AND P1, PT, R16, R10, PT ;  /* 0x0000000a1000820c */ /* 0x000fe40003f26270 */
[----:B------:R-:W-:Y:S02]  /*3020*/  @!P0 IADD3 R16, R0, 0x8, RZ ;  /* 0x0000000800108810 */ /* 0x000fe40007ffe0ff */
[----:B--2---:R-:W-:Y:S01]  /*3030*/  MOV R18, R173 ;  /* 0x000000ad00127202 */ /* 0x004fe20000000f00 */
[----:B------:R2:W-:Y:S10]  /*3040*/  MUFU.EX2 R158, R4 ;  /* 0x00000004009e7308 */ /* 0x0005f40000000800 */
[----:B------:R-:W3:Y:S01]  /*3050*/  MUFU.TANH R171, R20 ;  /* 0x0000001400ab7308 */ /* 0x000ee20000002400 */
[----:B-1----:R-:W-:Y:S02]  /*3060*/  MOV R5, R86 ;  /* 0x0000005600057202 */ /* 0x002fe40000000f00 */
[----:B------:R-:W-:Y:S07]  /*3070*/  @!P0 FSEL R5, R86, -INF , !P2 ;  /* 0xff80000056058808 */ /* 0x000fee0005000000 */
[----:B------:R-:W1:Y:S01]  /*3080*/  MUFU.TANH R170, R21 ;  /* 0x0000001500aa7308 */ /* 0x000e620000002400 */
[--C-:B------:R-:W-:Y:S01]  /*3090*/  FFMA.FTZ R5, R5, c[0x0][0x23c], -R8.reuse ;  /* 0x00008f0005057a23 */ /* 0x100fe20000010808 */
[----:B--2---:R-:W-:Y:S02]  /*30a0*/  MOV R4, R85 ;  /* 0x0000005500047202 */ /* 0x004fe40000000f00 */
[----:B------:R-:W-:Y:S02]  /*30b0*/  @!P0 FSEL R4, R85, -INF , !P1 ;  /* 0xff80000055048808 */ /* 0x000fe40004800000 */
[----:B------:R-:W-:Y:S04]  /*30c0*/  @!P0 ISETP.GE.AND P1, PT, R16, R11, PT ;  /* 0x0000000b1000820c */ /* 0x000fe80003f26270 */
[----:B------:R-:W-:Y:S01]  /*30d0*/  MUFU.EX2 R90, R5 ;  /* 0x00000005005a7308 */ /* 0x000fe20000000800 */
[--C-:B------:R-:W-:Y:S09]  /*30e0*/  FFMA.FTZ R4, R4, c[0x0][0x23c], -R8.reuse ;  /* 0x00008f0004047a23 */ /* 0x100ff20000010808 */
[----:B------:R3:W-:Y:S10]  /*30f0*/  MUFU.EX2 R89, R4 ;  /* 0x0000000400597308 */ /* 0x0007f40000000800 */
[----:B------:R-:W2:Y:S10]  /*3100*/  MUFU.TANH R239, R22 ;  /* 0x0000001600ef7308 */ /* 0x000eb40000002400 */
[----:B------:R-:W-:Y:S01]  /*3110*/  MUFU.TANH R235, R23 ;  /* 0x0000001700eb7308 */ /* 0x000fe20000002400 */
[----:B---3--:R-:W-:Y:S02]  /*3120*/  MOV R4, R99 ;  /* 0x0000006300047202 */ /* 0x008fe40000000f00 */
        /* <DEDUP_REMOVED lines=10> */
[----:B---3--:R-:W-:Y:S01]  /*31d0*/  FFMA.FTZ R5, R4, c[0x0][0x23c], -R9 ;  /* 0x00008f0004057a23 */ /* 0x008fe20000010809 */
[----:B------:R-:W-:Y:S02]  /*31e0*/  MOV R4, R84 ;  /* 0x0000005400047202 */ /* 0x000fe40000000f00 */
[----:B------:R-:W-:Y:S02]  /*31f0*/  @!P0 FSEL R4, R84, -INF , !P1 ;  /* 0xff80000054048808 */ /* 0x000fe40004800000 */
[----:B------:R-:W-:Y:S04]  /*3200*/  @!P0 ISETP.GE.AND P1, PT, R17, R10, PT ;  /* 0x0000000a1100820c */ /* 0x000fe80003f26270 */
[----:B------:R3:W-:Y:S10]  /*3210*/  MUFU.EX2 R153, R5 ;  /* 0x0000000500997308 */ /* 0x0007f40000000800 */
[----:B------:R-:W-:Y:S10]  /*3220*/  MUFU.TANH R76, R30 ;  /* 0x0000001e004c7308 */ /* 0x000ff40000002400 */
[----:B------:R-:W-:Y:S01]  /*3230*/  MUFU.TANH R75, R31 ;  /* 0x0000001f004b7308 */ /* 0x000fe20000002400 */
[--C-:B---3--:R-:W-:Y:S01]  /*3240*/  FFMA.FTZ R5, R4, c[0x0][0x23c], -R8.reuse ;  /* 0x00008f0004057a23 */ /* 0x108fe20000010808 */
        /* <DEDUP_REMOVED lines=20> */
[----:B------:R2:W-:Y:S01]  /*3390*/  MUFU.EX2 R184, R17 ;  /* 0x0000001100b87308 */ /* 0x0005e20000000800 */
[--C-:B------:R-:W-:Y:S01]  /*33a0*/  FFMA.FTZ R16, R16, c[0x0][0x23c], -R12.reuse ;  /* 0x00008f0010107a23 */ /* 0x100fe2000001080c */
[----:B---3--:R-:W3:Y:S08]  /*33b0*/  LDSM.16.M88.4 R4, [R149+0x6800] ;  /* 0x006800009504783b */ /* 0x008ef00000000200 */
[----:B------:R2:W-:Y:S01]  /*33c0*/  MUFU.EX2 R162, R16 ;  /* 0x0000001000a27308 */ /* 0x0005e20000000800 */
[----:B-1----:R-:W-:Y:S09]  /*33d0*/  MOV R18, R171 ;  /* 0x000000ab00127202 */ /* 0x002ff20000000f00 */
[----:B------:R1:W-:Y:S01]  /*33e0*/  MUFU.EX2 R230, R19 ;  /* 0x0000001300e67308 */ /* 0x0003e20000000800 */
[C---:B--2---:R-:W-:Y:S09]  /*33f0*/  @!P0 IADD3 R17, R0.reuse, 0x11, RZ ;  /* 0x0000001100118810 */ /* 0x044ff20007ffe0ff */
[----:B------:R-:W2:Y:S01]  /*3400*/  MUFU.TANH R200, R32 ;  /* 0x0000002000c87308 */ /* 0x000ea20000002400 */
[----:B------:R-:W-:Y:S04]  /*3410*/  @!P0 IADD3 R16, R0, 0x10, RZ ;  /* 0x0000001000108810 */ /* 0x000fe80007ffe0ff */
[-C--:B------:R-:W-:Y:S05]  /*3420*/  @!P0 ISETP.GE.AND P1, PT, R16, R15.reuse, PT ;  /* 0x0000000f1000820c */ /* 0x080fea0003f26270 */
[----:B------:R-:W2:Y:S01]  /*3430*/  MUFU.TANH R169, R33 ;  /* 0x0000002100a97308 */ /* 0x000ea20000002400 */
[----:B------:R-:W-:Y:S01]  /*3440*/  @!P0 FSEL R18, R171, -INF , !P1 ;  /* 0xff800000ab128808 */ /* 0x000fe20004800000 */
[-C--:B---3--:R-:W-:Y:S01]  /*3450*/  HMMA.16816.F32.BF16 R36, R104, R4.reuse, R36 ;  /* 0x000000046824723c */ /* 0x088fe20000041824 */
[----:B------:R-:W-:Y:S03]  /*3460*/  @!P0 ISETP.GE.AND P1, PT, R17, R15, PT ;  /* 0x0000000f1100820c */ /* 0x000fe60003f26270 */
[--C-:B-1----:R-:W-:Y:S01]  /*3470*/  FFMA.FTZ R19, R18, c[0x0][0x23c], -R13.reuse ;  /* 0x00008f0012137a23 */ /* 0x102fe2000001080d */
[----:B------:R-:W-:Y:S03]  /*3480*/  MOV R18, R170 ;  /* 0x000000aa00127202 */ /* 0x000fe60000000f00 */
[----:B------:R-:W1:Y:S01]  /*3490*/  MUFU.TANH R217, R34 ;  /* 0x0000002200d97308 */ /* 0x000e620000002400 */
[----:B------:R-:W-:Y:S01]  /*34a0*/  @!P0 FSEL R18, R170, -INF , !P1 ;  /* 0xff800000aa128808 */ /* 0x000fe20004800000 */
[C---:B------:R-:W-:Y:S01]  /*34b0*/  HMMA.16816.F32.BF16 R40, R112.reuse, R4, R40 ;  /* 0x000000047028723c */ /* 0x040fe20000041828 */
[-C--:B------:R-:W-:Y:S06]  /*34c0*/  @!P0 ISETP.GE.AND P1, PT, R16, R14.reuse, PT ;  /* 0x0000000e1000820c */ /* 0x080fec0003f26270 */
[----:B------:R-:W-:Y:S01]  /*34d0*/  FFMA.FTZ R5, R18, c[0x0][0x23c], -R13 ;  /* 0x00008f0012057a23 */ /* 0x000fe2000001080d */
[----:B------:R-:W-:Y:S01]  /*34e0*/  MUFU.EX2 R220, R19 ;  /* 0x0000001300dc7308 */ /* 0x000fe20000000800 */
[-C--:B------:R-:W-:Y:S03]  /*34f0*/  HMMA.16816.F32.BF16 R44, R112, R6.reuse, R44 ;  /* 0x00000006702c723c */ /* 0x080fe6000004182c */
[----:B------:R-:W-:Y:S02]  /*3500*/  MOV R4, R239 ;  /* 0x000000ef00047202 */ /* 0x000fe40000000f00 */
[----:B------:R-:W-:Y:S02]  /*3510*/  @!P0 FSEL R4, R239, -INF , !P1 ;  /* 0xff800000ef048808 */ /* 0x000fe40004800000 */
[----:B------:R-:W-:Y:S01]  /*3520*/  @!P0 ISETP.GE.AND P1, PT, R17, R14, PT ;  /* 0x0000000e1100820c */ /* 0x000fe20003f26270 */
[C---:B------:R-:W-:Y:S01]  /*3530*/  HMMA.16816.F32.BF16 R48, R104.reuse, R6, R48 ;  /* 0x000000066830723c */ /* 0x040fe20000041830 */
[----:B------:R3:W-:Y:S03]  /*3540*/  MUFU.EX2 R218, R5 ;  /* 0x0000000500da7308 */ /* 0x0007e60000000800 */
[----:B------:R-:W-:Y:S01]  /*3550*/  FMUL.FTZ R36, R36, c[0x0][0x2ec] ;  /* 0x0000bb0024247a20 */ /* 0x000fe20000410000 */
[----:B--2---:R-:W-:Y:S01]  /*3560*/  MOV R18, R200 ;  /* 0x000000c800127202 */ /* 0x004fe20000000f00 */
[----:B------:R-:W-:Y:S02]  /*3570*/  FMUL.FTZ R37, R37, c[0x0][0x2ec] ;  /* 0x0000bb0025257a20 */ /* 0x000fe40000410000 */
[----:B------:R-:W-:Y:S03]  /*3580*/  FMUL.FTZ R38, R38, c[0x0][0x2ec] ;  /* 0x0000bb0026267a20 */ /* 0x000fe60000410000 */
[----:B------:R-:W-:Y:S01]  /*3590*/  MUFU.TANH R167, R36 ;  /* 0x0000002400a77308 */ /* 0x000fe20000002400 */
[----:B------:R-:W-:Y:S02]  /*35a0*/  FMUL.FTZ R39, R39, c[0x0][0x2ec] ;  /* 0x0000bb0027277a20 */ /* 0x000fe40000410000 */
[----:B------:R-:W-:Y:S02]  /*35b0*/  FMUL.FTZ R40, R40, c[0x0][0x2ec] ;  /* 0x0000bb0028287a20 */ /* 0x000fe40000410000 */
[----:B------:R-:W-:Y:S02]  /*35c0*/  FMUL.FTZ R44, R44, c[0x0][0x2ec] ;  /* 0x0000bb002c2c7a20 */ /* 0x000fe40000410000 */
[----:B------:R-:W-:Y:S02]  /*35d0*/  FMUL.FTZ R41, R41, c[0x0][0x2ec] ;  /* 0x0000bb0029297a20 */ /* 0x000fe40000410000 */
[----:B------:R-:W-:Y:S01]  /*35e0*/  FMUL.FTZ R42, R42, c[0x0][0x2ec] ;  /* 0x0000bb002a2a7a20 */ /* 0x000fe20000410000 */
[----:B------:R-:W-:Y:S01]  /*35f0*/  MUFU.TANH R234, R40 ;  /* 0x0000002800ea7308 */ /* 0x000fe20000002400 */
[----:B------:R-:W-:Y:S02]  /*3600*/  FMUL.FTZ R43, R43, c[0x0][0x2ec] ;  /* 0x0000bb002b2b7a20 */ /* 0x000fe40000410000 */
[----:B------:R-:W-:Y:S02]  /*3610*/  FMUL.FTZ R49, R49, c[0x0][0x2ec] ;  /* 0x0000bb0031317a20 */ /* 0x000fe40000410000 */
[----:B------:R-:W-:Y:S02]  /*3620*/  FMUL.FTZ R45, R45, c[0x0][0x2ec] ;  /* 0x0000bb002d2d7a20 */ /* 0x000fe40000410000 */
[--C-:B---3--:R-:W-:Y:S01]  /*3630*/  FFMA.FTZ R5, R4, c[0x0][0x23c], -R12.reuse ;  /* 0x00008f0004057a23 */ /* 0x108fe2000001080c */
[----:B------:R-:W-:Y:S01]  /*3640*/  MOV R4, R235 ;  /* 0x000000eb00047202 */ /* 0x000fe20000000f00 */
[----:B------:R-:W-:Y:S01]  /*3650*/  FMUL.FTZ R46, R46, c[0x0][0x2ec] ;  /* 0x0000bb002e2e7a20 */ /* 0x000fe20000410000 */
[----:B------:R-:W-:Y:S01]  /*3660*/  @!P0 FSEL R4, R235, -INF , !P1 ;  /* 0xff800000eb048808 */ /* 0x000fe20004800000 */
[----:B------:R-:W-:Y:S01]  /*3670*/  FMUL.FTZ R50, R50, c[0x0][0x2ec] ;  /* 0x0000bb0032327a20 */ /* 0x000fe20000410000 */
[----:B------:R-:W-:Y:S01]  /*3680*/  MUFU.EX2 R161, R5 ;  /* 0x0000000500a17308 */ /* 0x000fe20000000800 */
[----:B------:R-:W-:Y:S01]  /*3690*/  FMUL.FTZ R47, R47, c[0x0][0x2ec] ;  /* 0x0000bb002f2f7a20 */ /* 0x000fe20000410000 */
[----:B------:R-:W-:Y:S01]  /*36a0*/  @!P0 ISETP.GE.AND P1, PT, R16, R11, PT ;  /* 0x0000000b1000820c */ /* 0x000fe20003f26270 */
[----:B------:R-:W-:Y:S02]  /*36b0*/  FFMA.FTZ R4, R4, c[0x0][0x23c], -R12 ;  /* 0x00008f0004047a23 */ /* 0x000fe4000001080c */
[----:B------:R-:W-:Y:S02]  /*36c0*/  FMUL.FTZ R48, R48, c[0x0][0x2ec] ;  /* 0x0000bb0030307a20 */ /* 0x000fe40000410000 */
[----:B------:R-:W-:Y:S03]  /*36d0*/  FMUL.FTZ R51, R51, c[0x0][0x2ec] ;  /* 0x0000bb0033337a20 */ /* 0x000fe60000410000 */
[----:B------:R2:W-:Y:S10]  /*36e0*/  MUFU.EX2 R160, R4 ;  /* 0x0000000400a07308 */ /* 0x0005f40000000800 */
[----:B------:R-:W3:Y:S10]  /*36f0*/  MUFU.TANH R216, R35 ;  /* 0x0000002300d87308 */ /* 0x000ef40000002400 */
[----:B------:R-:W1:Y:S01]  /*3700*/  MUFU.TANH R166, R37 ;  /* 0x0000002500a67308 */ /* 0x000e620000002400 */
[----:B--2---:R-:W-:Y:S02]  /*3710*/  MOV R4, R93 ;  /* 0x0000005d00047202 */ /* 0x004fe40000000f00 */
[----:B------:R-:W-:Y:S02]  /*3720*/  @!P0 FSEL R4, R93, -INF , !P1 ;  /* 0xff8000005d048808 */ /* 0x000fe40004800000 */
[C---:B------:R-:W-:Y:S05]  /*3730*/  @!P0 ISETP.GE.AND P1, PT, R17.reuse, R11, PT ;  /* 0x0000000b1100820c */ /* 0x040fea0003f26270 */
        /* <DEDUP_REMOVED lines=9> */
[----:B------:R-:W3:Y:S01]  /*37d0*/  MUFU.TANH R215, R38 ;  /* 0x0000002600d77308 */ /* 0x000ee20000002400 */
[----:B--2---:R-:W-:Y:S02]  /*37e0*/  MOV R5, R78 ;  /* 0x0000004e00057202 */ /* 0x004fe40000000f00 */
[----:B------:R-:W-:Y:S02]  /*37f0*/  @!P0 FSEL R5, R78, -INF , !P1 ;  /* 0xff8000004e058808 */ /* 0x000fe40004800000 */
[----:B------:R-:W-:Y:S05]  /*3800*/  @!P0 ISETP.GE.AND P1, PT, R17, R10, PT ;  /* 0x0000000a1100820c */ /* 0x000fea0003f26270 */
[----:B------:R-:W-:Y:S01]  /*3810*/  MUFU.TANH R69, R43 ;  /* 0x0000002b00457308 */ /* 0x000fe20000002400 */
[--C-:B------:R-:W-:Y:S01]  /*3820*/  FFMA.FTZ R5, R5, c[0x0][0x23c], -R8.reuse ;  /* 0x00008f0005057a23 */ /* 0x100fe20000010808 */
[----:B------:R-:W-:Y:S02]  /*3830*/  @!P0 IADD3 R17, R0, 0x19, RZ ;  /* 0x0000001900118810 */ /* 0x000fe40007ffe0ff */
[----:B-1----:R-:W-:Y:S02]  /*3840*/  MOV R4, R77 ;  /* 0x0000004d00047202 */ /* 0x002fe40000000f00 */
[----:B------:R-:W-:Y:S02]  /*3850*/  @!P0 FSEL R4, R77, -INF , !P1 ;  /* 0xff8000004d048808 */ /* 0x000fe40004800000 */
[-C--:B------:R-:W-:Y:S02]  /*3860*/  @!P0 ISETP.GE.AND P1, PT, R16, R11.reuse, PT ;  /* 0x0000000b1000820c */ /* 0x080fe40003f26270 */
[----:B------:R-:W-:Y:S01]  /*3870*/  MUFU.EX2 R82, R5 ;  /* 0x0000000500527308 */ /* 0x000fe20000000800 */
[--C-:B------:R-:W-:Y:S09]  /*3880*/  FFMA.FTZ R4, R4, c[0x0][0x23c], -R8.reuse ;  /* 0x00008f0004047a23 */ /* 0x100ff20000010808 */
[----:B------:R1:W-:Y:S10]  /*3890*/  MUFU.EX2 R81, R4 ;  /* 0x0000000400517308 */ /* 0x0003f40000000800 */
[----:B------:R-:W-:Y:S10]  /*38a0*/  MUFU.TANH R213, R39 ;  /* 0x0000002700d57308 */ /* 0x000ff40000002400 */
[----:B------:R-:W-:Y:S01]  /*38b0*/  MUFU.TANH R233, R41 ;  /* 0x0000002900e97308 */ /* 0x000fe20000002400 */
        /* <DEDUP_REMOVED lines=16> */
[----:B------:R-:W-:Y:S10]  /*39c0*/  MUFU.TANH R250, R47 ;  /* 0x0000002f00fa7308 */ /* 0x000ff40000002400 */
        /* <DEDUP_REMOVED lines=8> */
[----:B------:R-:W-:Y:S03]  /*3a50*/  @!P0 ISETP.GE.AND P1, PT, R17, R15, PT ;  /* 0x0000000f1100820c */ /* 0x000fe60003f26270 */
[--C-:B------:R-:W-:Y:S01]  /*3a60*/  FFMA.FTZ R19, R18, c[0x0][0x23c], -R13.reuse ;  /* 0x00008f0012137a23 */ /* 0x100fe2000001080d */
[----:B------:R-:W-:Y:S02]  /*3a70*/  MOV R18, R169 ;  /* 0x000000a900127202 */ /* 0x000fe40000000f00 */
[----:B------:R1:W-:Y:S01]  /*3a80*/  MUFU.EX2 R79, R4 ;  /* 0x00000004004f7308 */ /* 0x0003e20000000800 */
[----:B------:R-:W-:Y:S02]  /*3a90*/  @!P0 FSEL R18, R169, -INF , !P1 ;  /* 0xff800000a9128808 */ /* 0x000fe40004800000 */
[-C--:B------:R-:W-:Y:S02]  /*3aa0*/  @!P0 ISETP.GE.AND P1, PT, R16, R14.reuse, PT ;  /* 0x0000000e1000820c */ /* 0x080fe40003f26270 */
[----:B------:R-:W-:Y:S01]  /*3ab0*/  MOV R16, R217 ;  /* 0x000000d900107202 */ /* 0x000fe20000000f00 */
[--C-:B------:R-:W-:Y:S01]  /*3ac0*/  FFMA.FTZ R18, R18, c[0x0][0x23c], -R13.reuse ;  /* 0x00008f0012127a23 */ /* 0x100fe2000001080d */
[----:B------:R-:W-:Y:S02]  /*3ad0*/  @!P0 FSEL R16, R217, -INF , !P1 ;  /* 0xff800000d9108808 */ /* 0x000fe40004800000 */
[----:B------:R-:W-:Y:S01]  /*3ae0*/  @!P0 ISETP.GE.AND P1, PT, R17, R14, PT ;  /* 0x0000000e1100820c */ /* 0x000fe20003f26270 */
[----:B------:R2:W-:Y:S02]  /*3af0*/  MUFU.EX2 R204, R18 ;  /* 0x0000001200cc7308 */ /* 0x0005e40000000800 */
[--C-:B------:R-:W-:Y:S01]  /*3b00*/  FFMA.FTZ R17, R16, c[0x0][0x23c], -R12.reuse ;  /* 0x00008f0010117a23 */ /* 0x100fe2000001080c */
[----:B---3--:R-:W-:Y:S02]  /*3b10*/  MOV R16, R216 ;  /* 0x000000d800107202 */ /* 0x008fe40000000f00 */
        /* <DEDUP_REMOVED lines=20> */
[-C--:B------:R-:W-:Y:S05]  /*3c60*/  @!P0 ISETP.GE.AND P1, PT, R16, R14.reuse, PT ;  /* 0x0000000e1000820c */ /* 0x080fea0003f26270 */
        /* <DEDUP_REMOVED lines=60> */
[-C--:B------:R-:W-:Y:S04]  /*4030*/  @!P0 ISETP.GE.AND P1, PT, R17, R11.reuse, PT ;  /* 0x0000000b1100820c */ /* 0x080fe80003f26270 */
        /* <DEDUP_REMOVED lines=10> */
[----:B---3--:R-:W-:Y:S02]  /*40e0*/  MOV R4, R223 ;  /* 0x000000df00047202 */ /* 0x008fe40000000f00 */
[----:B------:R-:W-:Y:S02]  /*40f0*/  @!P0 FSEL R4, R223, -INF , !P1 ;  /* 0xff800000df048808 */ /* 0x000fe40004800000 */
[-C--:B------:R-:W-:Y:S04]  /*4100*/  @!P0 ISETP.GE.AND P1, PT, R17, R10.reuse, PT ;  /* 0x0000000a1100820c */ /* 0x080fe80003f26270 */
[----:B------:R1:W-:Y:S10]  /*4110*/  MUFU.EX2 R246, R5 ;  /* 0x0000000500f67308 */ /* 0x0003f40000000800 */
[----:B------:R-:W-:Y:S10]  /*4120*/  MUFU.TANH R225, R63 ;  /* 0x0000003f00e17308 */ /* 0x000ff40000002400 */
[----:B------:R-:W3:Y:S01]  /*4130*/  MUFU.TANH R198, R55 ;  /* 0x0000003700c67308 */ /* 0x000ee20000002400 */
        /* <DEDUP_REMOVED lines=10> */
[----:B------:R-:W-:Y:S04]  /*41e0*/  @!P0 ISETP.GE.AND P1, PT, R17, R15, PT ;  /* 0x0000000f1100820c */ /* 0x000fe80003f26270 */
[----:B------:R1:W-:Y:S01]  /*41f0*/  MUFU.EX2 R72, R5 ;  /* 0x0000000500487308 */ /* 0x0003e20000000800 */
[----:B------:R-:W-:Y:S09]  /*4200*/  FFMA.FTZ R4, R4, c[0x0][0x23c], -R8 ;  /* 0x00008f0004047a23 */ /* 0x000ff20000010808 */
[----:B------:R2:W-:Y:S10]  /*4210*/  MUFU.EX2 R71, R4 ;  /* 0x0000000400477308 */ /* 0x0005f40000000800 */
[----:B------:R-:W3:Y:S01]  /*4220*/  MUFU.TANH R237, R59 ;  /* 0x0000003b00ed7308 */ /* 0x000ee20000002400 */
[----:B-1----:R-:W-:Y:S02]  /*4230*/  MOV R5, R195 ;  /* 0x000000c300057202 */ /* 0x002fe40000000f00 */
[----:B------:R-:W-:Y:S05]  /*4240*/  @!P0 FSEL R5, R195, -INF , !P1 ;  /* 0xff800000c3058808 */ /* 0x000fea0004800000 */
[--C-:B------:R-:W-:Y:S01]  /*4250*/  FFMA.FTZ R7, R5, c[0x0][0x23c], -R13.reuse ;  /* 0x00008f0005077a23 */ /* 0x100fe2000001080d */
[----:B--2---:R-:W-:Y:S03]  /*4260*/  IADD3 R4, P1, R3, UR12, RZ ;  /* 0x0000000c03047c10 */ /* 0x004fe6000ff3e0ff */
[----:B------:R1:W-:Y:S01]  /*4270*/  MUFU.EX2 R193, R7 ;  /* 0x0000000700c17308 */ /* 0x0003e20000000800 */
[----:B------:R-:W-:Y:S02]  /*4280*/  IADD3.X R5, R2, UR11, RZ, P1, !PT ;  /* 0x0000000b02057c10 */ /* 0x000fe40008ffe4ff */
[-C--:B------:R-:W-:Y:S03]  /*4290*/  @!P0 ISETP.GE.AND P1, PT, R17, R14.reuse, PT ;  /* 0x0000000e1100820c */ /* 0x080fe60003f26270 */
[----:B------:R2:W2:Y:S04]  /*42a0*/  LDG.E R110, [R4.64] ;  /* 0x00000004046e7981 */ /* 0x0004a8000c1e1900 */
[----:B------:R2:W2:Y:S04]  /*42b0*/  LDG.E R109, [R4.64+0x20] ;  /* 0x00002004046d7981 */ /* 0x0004a8000c1e1900 */
[----:B------:R2:W2:Y:S01]  /*42c0*/  LDG.E R108, [R4.64+0x100] ;  /* 0x00010004046c7981 */ /* 0x0004a2000c1e1900 */
[--C-:B-1----:R-:W-:Y:S01]  /*42d0*/  FFMA.FTZ R7, R6, c[0x0][0x23c], -R13.reuse ;  /* 0x00008f0006077a23 */ /* 0x102fe2000001080d */
[----:B----4-:R-:W-:Y:S02]  /*42e0*/  MOV R6, R203 ;  /* 0x000000cb00067202 */ /* 0x010fe40000000f00 */
[----:B------:R-:W-:Y:S01]  /*42f0*/  @!P0 FSEL R6, R203, -INF , !P1 ;  /* 0xff800000cb068808 */ /* 0x000fe20004800000 */
[----:B------:R1:W4:Y:S01]  /*4300*/  MUFU.EX2 R191, R7 ;  /* 0x0000000700bf7308 */ /* 0x0003220000000800 */
[----:B------:R-:W-:Y:S03]  /*4310*/  @!P0 ISETP.GE.AND P1, PT, R16, R14, PT ;  /* 0x0000000e1000820c */ /* 0x000fe60003f26270 */
[--C-:B------:R-:W-:Y:S01]  /*4320*/  FFMA.FTZ R16, R6, c[0x0][0x23c], -R12.reuse ;  /* 0x00008f0006107a23 */ /* 0x100fe2000001080c */
[----:B------:R-:W-:Y:S05]  /*4330*/  @!P0 IADD3 R6, R0, 0x30, RZ ;  /* 0x0000003000068810 */ /* 0x000fea0007ffe0ff */
[----:B------:R3:W-:Y:S01]  /*4340*/  MUFU.EX2 R208, R16 ;  /* 0x0000001000d07308 */ /* 0x0007e20000000800 */
[----:B-1----:R-:W-:Y:S02]  /*4350*/  MOV R7, R201 ;  /* 0x000000c900077202 */ /* 0x002fe40000000f00 */
[----:B------:R-:W-:Y:S02]  /*4360*/  @!P0 FSEL R7, R201, -INF , !P1 ;  /* 0xff800000c9078808 */ /* 0x000fe40004800000 */
[----:B------:R-:W-:Y:S03]  /*4370*/  @!P0 ISETP.GE.AND P1, PT, R6, R15, PT ;  /* 0x0000000f0600820c */ /* 0x000fe60003f26270 */
[--C-:B------:R-:W-:Y:S01]  /*4380*/  FFMA.FTZ R17, R7, c[0x0][0x23c], -R12.reuse ;  /* 0x00008f0007117a23 */ /* 0x100fe2000001080c */
[----:B------:R-:W-:Y:S02]  /*4390*/  @!P0 IADD3 R7, R0, 0x31, RZ ;  /* 0x0000003100078810 */ /* 0x000fe40007ffe0ff */
[----:B---3--:R-:W-:Y:S01]  /*43a0*/  MOV R16, R189 ;  /* 0x000000bd00107202 */ /* 0x008fe20000000f00 */
[----:B------:R1:W3:Y:S01]  /*43b0*/  MUFU.EX2 R207, R17 ;  /* 0x0000001100cf7308 */ /* 0x0002e20000000800 */
[----:B------:R-:W-:Y:S02]  /*43c0*/  @!P0 FSEL R16, R189, -INF , !P1 ;  /* 0xff800000bd108808 */ /* 0x000fe40004800000 */
[----:B------:R-:W-:Y:S03]  /*43d0*/  @!P0 ISETP.GE.AND P1, PT, R7, R15, PT ;  /* 0x0000000f0700820c */ /* 0x000fe60003f26270 */
[--C-:B-1----:R-:W-:Y:S01]  /*43e0*/  FFMA.FTZ R17, R16, c[0x0][0x23c], -R13.reuse ;  /* 0x00008f0010117a23 */ /* 0x102fe2000001080d */
[----:B------:R-:W-:Y:S02]  /*43f0*/  MOV R16, R188 ;  /* 0x000000bc00107202 */ /* 0x000fe40000000f00 */
[----:B------:R-:W-:Y:S01]  /*4400*/  @!P0 FSEL R16, R188, -INF , !P1 ;  /* 0xff800000bc108808 */ /* 0x000fe20004800000 */
[----:B------:R1:W-:Y:S01]  /*4410*/  MUFU.EX2 R163, R17 ;  /* 0x0000001100a37308 */ /* 0x0003e20000000800 */
[-C--:B------:R-:W-:Y:S03]  /*4420*/  @!P0 ISETP.GE.AND P1, PT, R6, R14.reuse, PT ;  /* 0x0000000e0600820c */ /* 0x080fe60003f26270 */
[----:B-1----:R-:W-:Y:S01]  /*4430*/  FFMA.FTZ R17, R16, c[0x0][0x23c], -R13 ;  /* 0x00008f0010117a23 */ /* 0x002fe2000001080d */
[----:B------:R-:W-:Y:S02]  /*4440*/  MOV R16, R199 ;  /* 0x000000c700107202 */ /* 0x000fe40000000f00 */
[----:B------:R-:W-:Y:S03]  /*4450*/  @!P0 FSEL R16, R199, -INF , !P1 ;  /* 0xff800000c7108808 */ /* 0x000fe60004800000 */
[----:B------:R1:W-:Y:S01]  /*4460*/  MUFU.EX2 R115, R17 ;  /* 0x0000001100737308 */ /* 0x0003e20000000800 */
[C---:B------:R-:W-:Y:S01]  /*4470*/  @!P0 ISETP.GE.AND P1, PT, R7.reuse, R14, PT ;  /* 0x0000000e0700820c */ /* 0x040fe20003f26270 */
[--C-:B-1----:R-:W-:Y:S01]  /*4480*/  FFMA.FTZ R17, R16, c[0x0][0x23c], -R12.reuse ;  /* 0x00008f0010117a23 */ /* 0x102fe2000001080c */
[----:B------:R-:W-:Y:S02]  /*4490*/  MOV R16, R198 ;  /* 0x000000c600107202 */ /* 0x000fe40000000f00 */
[----:B------:R-:W-:Y:S05]  /*44a0*/  @!P0 FSEL R16, R198, -INF , !P1 ;  /* 0xff800000c6108808 */ /* 0x000fea0004800000 */
[----:B------:R1:W-:Y:S01]  /*44b0*/  MUFU.EX2 R206, R17 ;  /* 0x0000001100ce7308 */ /* 0x0003e20000000800 */
[-C--:B------:R-:W-:Y:S01]  /*44c0*/  @!P0 ISETP.GE.AND P1, PT, R6, R11.reuse, PT ;  /* 0x0000000b0600820c */ /* 0x080fe20003f26270 */
[----:B-1----:R-:W-:Y:S01]  /*44d0*/  FFMA.FTZ R17, R16, c[0x0][0x23c], -R12 ;  /* 0x00008f0010117a23 */ /* 0x002fe2000001080c */
[----:B------:R-:W-:Y:S02]  /*44e0*/  MOV R16, R214 ;  /* 0x000000d600107202 */ /* 0x000fe40000000f00 */
[----:B------:R-:W-:Y:S05]  /*44f0*/  @!P0 FSEL R16, R214, -INF , !P1 ;  /* 0xff800000d6108808 */ /* 0x000fea0004800000 */
[----:B------:R1:W1:Y:S01]  /*4500*/  MUFU.EX2 R205, R17 ;  /* 0x0000001100cd7308 */ /* 0x0002620000000800 */
[C---:B------:R-:W-:Y:S01]  /*4510*/  @!P0 ISETP.GE.AND P1, PT, R7.reuse, R11, PT ;  /* 0x0000000b0700820c */ /* 0x040fe20003f26270 */
[--C-:B-1----:R-:W-:Y:S01]  /*4520*/  FFMA.FTZ R17, R16, c[0x0][0x23c], -R9.reuse ;  /* 0x00008f0010117a23 */ /* 0x102fe20000010809 */
[----:B------:R-:W-:Y:S02]  /*4530*/  MOV R16, R212 ;  /* 0x000000d400107202 */ /* 0x000fe40000000f00 */
[----:B------:R-:W-:Y:S05]  /*4540*/  @!P0 FSEL R16, R212, -INF , !P1 ;  /* 0xff800000d4108808 */ /* 0x000fea0004800000 */
[----:B------:R-:W-:Y:S01]  /*4550*/  MUFU.EX2 R241, R17 ;  /* 0x0000001100f17308 */ /* 0x000fe20000000800 */
[----:B------:R-:W-:Y:S02]  /*4560*/  @!P0 ISETP.GE.AND P1, PT, R6, R10, PT ;  /* 0x0000000a0600820c */ /* 0x000fe40003f26270 */
        /* <DEDUP_REMOVED lines=9> */
[--C-:B-1----:R-:W-:Y:S01]  /*4600*/  FFMA.FTZ R16, R6, c[0x0][0x23c], -R8.reuse ;  /* 0x00008f0006107a23 */ /* 0x102fe20000010808 */
[C---:B------:R-:W-:Y:S02]  /*4610*/  @!P0 IADD3 R6, R0.reuse, 0x38, RZ ;  /* 0x0000003800068810 */ /* 0x040fe40007ffe0ff */
[----:B------:R-:W-:Y:S06]  /*4620*/  @!P0 IADD3 R0, R0, 0x39, RZ ;  /* 0x0000003900008810 */ /* 0x000fec0007ffe0ff */
[----:B------:R1:W-:Y:S01]  /*4630*/  MUFU.EX2 R68, R16 ;  /* 0x0000001000447308 */ /* 0x0003e20000000800 */
[C---:B------:R-:W-:Y:S02]  /*4640*/  @!P0 ISETP.GE.AND P1, PT, R6.reuse, R11, PT ;  /* 0x0000000b0600820c */ /* 0x040fe40003f26270 */
[CC--:B------:R-:W-:Y:S02]  /*4650*/  @!P0 ISETP.GE.AND P5, PT, R6.reuse, R15.reuse, PT ;  /* 0x0000000f0600820c */ /* 0x0c0fe40003fa6270 */
[----:B------:R-:W-:Y:S02]  /*4660*/  @!P0 ISETP.GE.AND P3, PT, R6, R14, PT ;  /* 0x0000000e0600820c */ /* 0x000fe40003f66270 */
[----:B---3--:R-:W-:Y:S02]  /*4670*/  MOV R7, R210 ;  /* 0x000000d200077202 */ /* 0x008fe40000000f00 */
[C---:B------:R-:W-:Y:S02]  /*4680*/  @!P0 ISETP.GE.AND P4, PT, R0.reuse, R15, PT ;  /* 0x0000000f0000820c */ /* 0x040fe40003f86270 */
[C---:B------:R-:W-:Y:S02]  /*4690*/  @!P0 ISETP.GE.AND P2, PT, R0.reuse, R14, PT ;  /* 0x0000000e0000820c */ /* 0x040fe40003f46270 */
[----:B-1----:R-:W-:Y:S02]  /*46a0*/  MOV R16, R211 ;  /* 0x000000d300107202 */ /* 0x002fe40000000f00 */
        /* <DEDUP_REMOVED lines=38> */
[----:B------:R-:W-:Y:S02]  /*4910*/  @!P0 FSEL R10, R190, -INF , !P2 ;  /* 0xff800000be0a8808 */ /* 0x000fe40005000000 */
[----:B------:R-:W-:Y:S01]  /*4920*/  PLOP3.LUT P2, PT, PT, PT, UP3, 0x80, 0x0 ;  /* 0x000000000000781c */ /* 0x000fe20003f4f038 */
[----:B------:R-:W-:Y:S02]  /*4930*/  MUFU.EX2 R197, R11 ;  /* 0x0000000b00c57308 */ /* 0x000fe40000000800 */
[----:B------:R-:W-:Y:S01]  /*4940*/  FFMA.FTZ R12, R10, c[0x0][0x23c], -R12 ;  /* 0x00008f000a0c7a23 */ /* 0x000fe2000001080c */
[----:B------:R-:W-:Y:S02]  /*4950*/  MOV R10, R225 ;  /* 0x000000e1000a7202 */ /* 0x000fe40000000f00 */
[----:B-1----:R-:W-:Y:S02]  /*4960*/  F2FP.BF16.PACK_AB R0, R218, R220 ;  /* 0x000000dcda00723e */ /* 0x002fe400000010ff */
[----:B------:R-:W-:Y:S02]  /*4970*/  @!P0 FSEL R10, R225, -INF , !P1 ;  /* 0xff800000e10a8808 */ /* 0x000fe40004800000 */
[----:B---3--:R-:W-:Y:S01]  /*4980*/  F2FP.BF16.PACK_AB R7, R153, R156 ;  /* 0x0000009c9907723e */ /* 0x008fe200000010ff */
[----:B------:R-:W1:Y:S02]  /*4990*/  MUFU.EX2 R196, R12 ;  /* 0x0000000c00c47308 */ /* 0x000e640000000800 */
        /* <DEDUP_REMOVED lines=88> */
[-C--:B------:R-:W-:Y:S07]  /*4f20*/  HMMA.16816.F32.BF16 R60, R104, R146.reuse, R60 ;  /* 0x00000092683c723c */ /* 0x080fee000004183c */
[----:B------:R-:W-:Y:S01]  /*4f30*/  MOV R107, c[0x0][0x22c] ;  /* 0x00008b00006b7a02 */ /* 0x000fe20000000f00 */
[----:B------:R-:W-:Y:S04]  /*4f40*/  HMMA.16816.F32.BF16 R64, R100, R146, R64 ;  /* 0x000000926440723c */ /* 0x000fe80000041840 */
[----:B------:R-:W-:Y:S03]  /*4f50*/  IMAD R107, R107, c[0x0][0x1c0], RZ ;  /* 0x000070006b6b7a24 */ /* 0x000fe600078e02ff */
[C---:B------:R-:W-:Y:S02]  /*4f60*/  FADD.FTZ R101, -R110.reuse, R4 ;  /* 0x000000046e657221 */ /* 0x040fe40000010100 */
[----:B------:R-:W-:Y:S03]  /*4f70*/  FADD.FTZ R100, -R110, R5 ;  /* 0x000000056e647221 */ /* 0x000fe60000010100 */
[----:B------:R-:W-:Y:S01]  /*4f80*/  FFMA.FTZ R5, -R183, R183, 1 ;  /* 0x3f800000b7057423 */ /* 0x000fe200000101b7 */
[----:B------:R-:W-:Y:S01]  /*4f90*/  LEA R107, -R107, RZ, 0x7 ;  /* 0x000000ff6b6b7211 */ /* 0x000fe200078e39ff */
[----:B------:R-:W-:Y:S02]  /*4fa0*/  FFMA.FTZ R4, -R174, R174, 1 ;  /* 0x3f800000ae047423 */ /* 0x000fe400000101ae */
[----:B------:R-:W-:Y:S01]  /*4fb0*/  FMUL.FTZ R101, R219, R101 ;  /* 0x00000065db657220 */ /* 0x000fe20000410000 */
[----:B------:R-:W-:Y:S01]  /*4fc0*/  LEA R164, P0, R107, R164, 0x2 ;  /* 0x000000a46ba47211 */ /* 0x000fe200078010ff */
[----:B------:R-:W-:Y:S01]  /*4fd0*/  FMUL.FTZ R100, R187, R100 ;  /* 0x00000064bb647220 */ /* 0x000fe20000410000 */
[----:B------:R1:W5:Y:S01]  /*4fe0*/  LDL.LU R219, [R1+0xf4] ;  /* 0x0000f40001db7983 */ /* 0x0003620000300800 */
[----:B------:R-:W-:Y:S01]  /*4ff0*/  FMUL.FTZ R5, R5, c[0x0][0x2ec] ;  /* 0x0000bb0005057a20 */ /* 0x000fe20000410000 */
[----:B------:R-:W-:Y:S01]  /*5000*/  LEA.HI.X.SX32 R165, R107, R165, 0x2, P0 ;  /* 0x000000a56ba57211 */ /* 0x000fe200000f16ff */
        /* <DEDUP_REMOVED lines=68> */
[----:B------:R-:W-:Y:S02]  /*5450*/  FADD.FTZ R16, -R109, R6 ;  /* 0x000000066d107221 */ /* 0x000fe40000010100 */
        /* <DEDUP_REMOVED lines=40> */
[C---:B------:R-:W-:Y:S02]  /*56e0*/  FADD.FTZ R18, -R109.reuse, R35 ;  /* 0x000000236d127221 */ /* 0x040fe40000010100 */
        /* <DEDUP_REMOVED lines=41> */
[C---:B------:R-:W-:Y:S02]  /*5980*/  FADD.FTZ R8, -R108.reuse, R13 ;  /* 0x0000000d6c087221 */ /* 0x040fe40000010100 */
        /* <DEDUP_REMOVED lines=23> */
[----:B------:R-:W-:Y:S02]  /*5b00*/  FFMA.FTZ R4, -R98, R98, 1 ;  /* 0x3f80000062047423 */ /* 0x000fe40000010162 */
[----:B------:R-:W-:Y:S01]  /*5b10*/  FMUL.FTZ R7, R7, c[0x0][0x2ec] ;  /* 0x0000bb0007077a20 */ /* 0x000fe20000410000 */
[----:B------:R1:W5:Y:S01]  /*5b20*/  LDL.LU R99, [R1+0xbc] ;  /* 0x0000bc0001637983 */ /* 0x0003620000300800 */
[----:B------:R-:W-:Y:S02]  /*5b30*/  FMUL.FTZ R6, R6, c[0x0][0x2ec] ;  /* 0x0000bb0006067a20 */ /* 0x000fe40000410000 */
[----:B------:R-:W-:Y:S01]  /*5b40*/  FMUL.FTZ R4, R4, c[0x0][0x2ec] ;  /* 0x0000bb0004047a20 */ /* 0x000fe20000410000 */
[----:B------:R1:W5:Y:S01]  /*5b50*/  LDL.LU R98, [R1+0xb8] ;  /* 0x0000b80001627983 */ /* 0x0003620000300800 */
[----:B------:R-:W-:Y:S02]  /*5b60*/  FMUL.FTZ R50, R13, R7 ;  /* 0x000000070d327220 */ /* 0x000fe40000410000 */
[----:B------:R-:W-:Y:S02]  /*5b70*/  FADD.FTZ R13, -R108, R24 ;  /* 0x000000186c0d7221 */ /* 0x000fe40000010100 */
[----:B------:R-:W-:Y:S02]  /*5b80*/  FMUL.FTZ R5, R5, c[0x0][0x2ec] ;  /* 0x0000bb0005057a20 */ /* 0x000fe40000410000 */
[----:B------:R-:W-:Y:S02]  /*5b90*/  FMUL.FTZ R23, R12, R6 ;  /* 0x000000060c177220 */ /* 0x000fe40000410000 */
[----:B------:R-:W-:Y:S02]  /*5ba0*/  FMUL.FTZ R19, R8, R4 ;  /* 0x0000000408137220 */ /* 0x000fe40000410000 */
[C---:B------:R-:W-:Y:S02]  /*5bb0*/  FADD.FTZ R12, -R108.reuse, R25 ;  /* 0x000000196c0c7221 */ /* 0x040fe40000010100 */
[C---:B------:R-:W-:Y:S02]  /*5bc0*/  FADD.FTZ R8, -R108.reuse, R29 ;  /* 0x0000001d6c087221 */ /* 0x040fe40000010100 */
[----:B------:R-:W-:Y:S02]  /*5bd0*/  FMUL.FTZ R13, R97, R13 ;  /* 0x0000000d610d7220 */ /* 0x000fe40000410000 */
[----:B------:R-:W-:Y:S01]  /*5be0*/  FFMA.FTZ R4, -R247, R247, 1 ;  /* 0x3f800000f7047423 */ /* 0x000fe200000101f7 */
[----:B------:R1:W5:Y:S01]  /*5bf0*/  LDL.LU R97, [R1+0xb4] ;  /* 0x0000b40001617983 */ /* 0x0003620000300800 */
[----:B------:R-:W-:Y:S02]  /*5c00*/  FMUL.FTZ R20, R9, R5 ;  /* 0x0000000509147220 */ /* 0x000fe40000410000 */
[----:B------:R-:W-:Y:S02]  /*5c10*/  FADD.FTZ R9, -R108, R28 ;  /* 0x0000001c6c097221 */ /* 0x000fe40000010100 */
[----:B------:R-:W-:Y:S02]  /*5c20*/  FMUL.FTZ R12, R96, R12 ;  /* 0x0000000c600c7220 */ /* 0x000fe40000410000 */
[----:B------:R-:W-:Y:S01]  /*5c30*/  FMUL.FTZ R8, R94, R8 ;  /* 0x000000085e087220 */ /* 0x000fe20000410000 */
[----:B------:R1:W5:Y:S01]  /*5c40*/  LDL.LU R96, [R1+0xb0] ;  /* 0x0000b00001607983 */ /* 0x0003620000300800 */
[----:B------:R-:W-:Y:S02]  /*5c50*/  FMUL.FTZ R4, R4, c[0x0][0x2ec] ;  /* 0x0000bb0004047a20 */ /* 0x000fe40000410000 */
[----:B------:R-:W-:Y:S02]  /*5c60*/  FMUL.FTZ R9, R95, R9 ;  /* 0x000000095f097220 */ /* 0x000fe40000410000 */
[----:B------:R-:W-:Y:S01]  /*5c70*/  FFMA.FTZ R6, -R92, R92, 1 ;  /* 0x3f8000005c067423 */ /* 0x000fe2000001015c */
[----:B------:R1:W5:Y:S01]  /*5c80*/  LDL.LU R95, [R1+0xac] ;  /* 0x0000ac00015f7983 */ /* 0x0003620000300800 */
[----:B------:R-:W-:Y:S02]  /*5c90*/  FFMA.FTZ R5, -R248, R248, 1 ;  /* 0x3f800000f8057423 */ /* 0x000fe400000101f8 */
[----:B------:R-:W-:Y:S01]  /*5ca0*/  FMUL.FTZ R18, R8, R4 ;  /* 0x0000000408127220 */ /* 0x000fe20000410000 */
[----:B------:R1:W5:Y:S01]  /*5cb0*/  LDL.LU R94, [R1+0xa8] ;  /* 0x0000a800015e7983 */ /* 0x0003620000300800 */
[----:B------:R-:W-:Y:S02]  /*5cc0*/  FADD.FTZ R8, -R108, R45 ;  /* 0x0000002d6c087221 */ /* 0x000fe40000010100 */
[----:B------:R-:W-:Y:S02]  /*5cd0*/  FFMA.FTZ R4, -R223, R223, 1 ;  /* 0x3f800000df047423 */ /* 0x000fe400000101df */
[----:B------:R-:W-:Y:S02]  /*5ce0*/  FFMA.FTZ R7, -R93, R93, 1 ;  /* 0x3f8000005d077423 */ /* 0x000fe4000001015d */
[----:B------:R-:W-:Y:S01]  /*5cf0*/  FMUL.FTZ R6, R6, c[0x0][0x2ec] ;  /* 0x0000bb0006067a20 */ /* 0x000fe20000410000 */
[----:B------:R1:W5:Y:S01]  /*5d00*/  LDL.LU R93, [R1+0xa4] ;  /* 0x0000a400015d7983 */ /* 0x0003620000300800 */
[----:B------:R-:W-:Y:S02]  /*5d10*/  FMUL.FTZ R5, R5, c[0x0][0x2ec] ;  /* 0x0000bb0005057a20 */ /* 0x000fe40000410000 */
[----:B------:R-:W-:Y:S01]  /*5d20*/  FMUL.FTZ R8, R243, R8 ;  /* 0x00000008f3087220 */ /* 0x000fe20000410000 */
[----:B------:R1:W5:Y:S01]  /*5d30*/  LDL.LU R92, [R1+0xa0] ;  /* 0x0000a000015c7983 */ /* 0x0003620000300800 */
[----:B------:R-:W-:Y:S02]  /*5d40*/  FMUL.FTZ R4, R4, c[0x0][0x2ec] ;  /* 0x0000bb0004047a20 */ /* 0x000fe40000410000 */
[----:B------:R-:W-:Y:S02]  /*5d50*/  FMUL.FTZ R7, R7, c[0x0][0x2ec] ;  /* 0x0000bb0007077a20 */ /* 0x000fe40000410000 */
[----:B------:R-:W-:Y:S02]  /*5d60*/  FMUL.FTZ R22, R12, R6 ;  /* 0x000000060c167220 */ /* 0x000fe40000410000 */
[----:B------:R-:W-:Y:S02]  /*5d70*/  FMUL.FTZ R16, R9, R5 ;  /* 0x0000000509107220 */ /* 0x000fe40000410000 */
[C---:B------:R-:W-:Y:S02]  /*5d80*/  FADD.FTZ R12, -R108.reuse, R41 ;  /* 0x000000296c0c7221 */ /* 0x040fe40000010100 */
[----:B------:R-:W-:Y:S02]  /*5d90*/  FADD.FTZ R9, -R108, R44 ;  /* 0x0000002c6c097221 */ /* 0x000fe40000010100 */
[----:B------:R-:W-:Y:S02]  /*5da0*/  FFMA.FTZ R5, -R224, R224, 1 ;  /* 0x3f800000e0057423 */ /* 0x000fe400000101e0 */
[----:B------:R-:W-:Y:S02]  /*5db0*/  FMUL.FTZ R41, R8, R4 ;  /* 0x0000000408297220 */ /* 0x000fe40000410000 */
[----:B------:R-:W-:Y:S02]  /*5dc0*/  FADD.FTZ R8, -R108, R61 ;  /* 0x0000003d6c087221 */ /* 0x000fe40000010100 */
[----:B------:R-:W-:Y:S02]  /*5dd0*/  FFMA.FTZ R4, -R210, R210, 1 ;  /* 0x3f800000d2047423 */ /* 0x000fe400000101d2 */
[----:B------:R-:W-:Y:S02]  /*5de0*/  FMUL.FTZ R49, R13, R7 ;  /* 0x000000070d317220 */ /* 0x000fe40000410000 */
[----:B------:R-:W-:Y:S02]  /*5df0*/  FADD.FTZ R13, -R108, R40 ;  /* 0x000000286c0d7221 */ /* 0x000fe40000010100 */
[----:B------:R-:W-:Y:S02]  /*5e00*/  FMUL.FTZ R9, R246, R9 ;  /* 0x00000009f6097220 */ /* 0x000fe40000410000 */
        /* <DEDUP_REMOVED lines=21> */
[----:B------:R-:W-:Y:S01]  /*5f60*/  FMUL.FTZ R12, R252, R12 ;  /* 0x0000000cfc0c7220 */ /* 0x000fe20000410000 */
[----:B------:R1:W5:Y:S01]  /*5f70*/  LDL.LU R89, [R1+0x94] ;  /* 0x0000940001597983 */ /* 0x0003620000300800 */
[----:B------:R-:W-:Y:S02]  /*5f80*/  FMUL.FTZ R6, R6, c[0x0][0x2ec] ;  /* 0x0000bb0006067a20 */ /* 0x000fe40000410000 */
[----:B------:R-:W-:Y:S02]  /*5f90*/  FMUL.FTZ R48, R13, R7 ;  /* 0x000000070d307220 */ /* 0x000fe40000410000 */
[----:B------:R-:W-:Y:S02]  /*5fa0*/  FADD.FTZ R13, -R108, R56 ;  /* 0x000000386c0d7221 */ /* 0x000fe40000010100 */
[----:B------:R-:W-:Y:S02]  /*5fb0*/  FFMA.FTZ R7, -R214, R214, 1 ;  /* 0x3f800000d6077423 */ /* 0x000fe400000101d6 */
[----:B------:R-:W-:Y:S02]  /*5fc0*/  FADD.FTZ R8, -R0, R15 ;  /* 0x0000000f00087221 */ /* 0x000fe40000010100 */
[----:B------:R-:W-:Y:S02]  /*5fd0*/  FMUL.FTZ R9, R88, R9 ;  /* 0x0000000958097220 */ /* 0x000fe40000410000 */
[----:B------:R-:W-:Y:S01]  /*5fe0*/  FMUL.FTZ R45, R12, R6 ;  /* 0x000000060c2d7220 */ /* 0x000fe20000410000 */
[----:B------:R1:W5:Y:S01]  /*5ff0*/  LDL.LU R88, [R1+0x90] ;  /* 0x0000900001587983 */ /* 0x0003620000300800 */
[----:B------:R-:W-:Y:S02]  /*6000*/  FADD.FTZ R12, -R108, R57 ;  /* 0x000000396c0c7221 */ /* 0x000fe40000010100 */
        /* <DEDUP_REMOVED lines=18> */
[----:B------:R-:W-:Y:S01]  /*6130*/  FMUL.FTZ R25, R8, R4 ;  /* 0x0000000408197220 */ /* 0x000fe20000410000 */
[----:B------:R1:W5:Y:S01]  /*6140*/  LDL.LU R83, [R1+0x7c] ;  /* 0x00007c0001537983 */ /* 0x0003620000300800 */
[C---:B------:R-:W-:Y:S02]  /*6150*/  FADD.FTZ R8, -R0.reuse, R26 ;  /* 0x0000001a00087221 */ /* 0x040fe40000010100 */
        /* <DEDUP_REMOVED lines=9> */
[----:B------:R-:W-:Y:S01]  /*61f0*/  FMUL.FTZ R7, R7, c[0x0][0x2ec] ;  /* 0x0000bb0007077a20 */ /* 0x000fe20000410000 */
        /* <DEDUP_REMOVED lines=16> */
[C---:B------:R-:W-:Y:S02]  /*6300*/  FADD.FTZ R8, -R0.reuse, R42 ;  /* 0x0000002a00087221 */ /* 0x040fe40000010100 */
[----:B------:R-:W-:Y:S02]  /*6310*/  FADD.FTZ R13, -R0, R43 ;  /* 0x0000002b000d7221 */ /* 0x000fe40000010100 */
[----:B------:R-:W-:Y:S02]  /*6320*/  FMUL.FTZ R8, R74, R8 ;  /* 0x000000084a087220 */ /* 0x000fe40000410000 */
[C---:B------:R-:W-:Y:S01]  /*6330*/  FADD.FTZ R9, -R0.reuse, R46 ;  /* 0x0000002e00097221 */ /* 0x040fe20000010100 */
[----:B------:R1:W5:Y:S01]  /*6340*/  LDL.LU R74, [R1+0x58] ;  /* 0x00005800014a7983 */ /* 0x0003620000300800 */
[----:B------:R-:W-:Y:S02]  /*6350*/  FMUL.FTZ R13, R73, R13 ;  /* 0x0000000d490d7220 */ /* 0x000fe40000410000 */
[----:B------:R-:W-:Y:S01]  /*6360*/  FADD.FTZ R11, -R0, R47 ;  /* 0x0000002f000b7221 */ /* 0x000fe20000010100 */
[----:B------:R1:W5:Y:S01]  /*6370*/  LDL.LU R73, [R1+0x54] ;  /* 0x0000540001497983 */ /* 0x0003620000300800 */
[----:B------:R-:W-:Y:S02]  /*6380*/  FMUL.FTZ R9, R72, R9 ;  /* 0x0000000948097220 */ /* 0x000fe40000410000 */
[----:B------:R-:W-:Y:S01]  /*6390*/  FMUL.FTZ R11, R71, R11 ;  /* 0x0000000b470b7220 */ /* 0x000fe20000410000 */
[----:B------:R1:W5:Y:S01]  /*63a0*/  LDL.LU R72, [R1+0x50] ;  /* 0x0000500001487983 */ /* 0x0003620000300800 */
[----:B------:R-:W-:Y:S02]  /*63b0*/  FMUL.FTZ R6, R6, c[0x0][0x2ec] ;  /* 0x0000bb0006067a20 */ /* 0x000fe40000410000 */
        /* <DEDUP_REMOVED lines=19> */
[----:B------:R-:W-:Y:S02]  /*64f0*/  FFMA.FTZ R5, -R251, R251, 1 ;  /* 0x3f800000fb057423 */ /* 0x000fe400000101fb */
[----:B------:R-:W-:Y:S02]  /*6500*/  FFMA.FTZ R4, -R250, R250, 1 ;  /* 0x3f800000fa047423 */ /* 0x000fe400000101fa */
[----:B------:R-:W-:Y:S02]  /*6510*/  FMUL.FTZ R7, R7, c[0x0][0x2ec] ;  /* 0x0000bb0007077a20 */ /* 0x000fe40000410000 */
[----:B------:R-:W-:Y:S02]  /*6520*/  FMUL.FTZ R6, R6, c[0x0][0x2ec] ;  /* 0x0000bb0006067a20 */ /* 0x000fe40000410000 */
        /* <DEDUP_REMOVED lines=23> */
[----:B------:R-:W-:Y:S02]  /*66a0*/  IMAD.MOV.U32 R6, RZ, RZ, c[0x0][0x194] ;  /* 0x00006500ff067624 */ /* 0x000fe400078e00ff */
[----:B------:R-:W-:Y:S01]  /*66b0*/  IMAD.U32 R0, R5, -0x80, RZ ;  /* 0xffffff8005007824 */ /* 0x000fe200078e00ff */
[----:B------:R-:W-:Y:S04]  /*66c0*/  UISETP.NE.U32.AND UP0, UPT, UR8, 0x1, UPT ;  /* 0x000000010800788c */ /* 0x000fe8000bf05070 */
[C---:B-----5:R-:W-:Y:S01]  /*66d0*/  LEA R4, P0, R0.reuse, R186, 0x1 ;  /* 0x000000ba00047211 */ /* 0x060fe200078008ff */
        /* <DEDUP_REMOVED lines=14> */
.L_x_244:
[----:B-1----:R-:W-:Y:S02]  /*67c0*/  F2FP.BF16.PACK_AB R32, R174, R183 ;  /* 0x000000b7ae20723e */ /* 0x002fe400000010ff */
        /* <DEDUP_REMOVED lines=123> */
[----:B------:R-:W2:Y:S01]  /*6f80*/  LDL R42, [R1+0x10] ;  /* 0x00001000012a7983 */ /* 0x000ea20000100800 */
[----:B------:R-:W-:Y:S02]  /*6f90*/  IMAD.MOV.U32 R7, RZ, RZ, c[0x0][0x370] ;  /* 0x0000dc00ff077624 */ /* 0x000fe400078e00ff */
[----:B------:R-:W-:Y:S02]  /*6fa0*/  IMAD.MOV.U32 R8, RZ, RZ, c[0x0][0x374] ;  /* 0x0000dd00ff087624 */ /* 0x000fe400078e00ff */
[C---:B------:R-:W-:Y:S05]  /*6fb0*/  IMAD.U32 R4, R7.reuse, -0x80, RZ ;  /* 0xffffff8007047824 */ /* 0x040fea00078e00ff */
[C---:B------:R-:W-:Y:S04]  /*6fc0*/  LEA R5, P0, R4.reuse, R184, 0x1 ;  /* 0x000000b804057211 */ /* 0x040fe800078008ff */
[----:B------:R-:W-:Y:S02]  /*6fd0*/  LEA.HI.X.SX32 R4, R4, R185, 0x1, P0 ;  /* 0x000000b904047211 */ /* 0x000fe400000f0eff */
[----:B------:R-:W-:Y:S03]  /*6fe0*/  MOV R184, R5 ;  /* 0x0000000500b87202 */ /* 0x000fe60000000f00 */
[----:B------:R-:W-:Y:S01]  /*6ff0*/  IMAD.MOV.U32 R185, RZ, RZ, R4 ;  /* 0x000000ffffb97224 */ /* 0x000fe200078e0004 */
[C---:B------:R-:W-:Y:S04]  /*7000*/  LEA R4, P0, R7.reuse, R184, 0x7 ;  /* 0x000000b807047211 */ /* 0x040fe800078038ff */
[----:B------:R-:W-:Y:S02]  /*7010*/  LEA.HI.X R5, R7, R185, R8, 0x7, P0 ;  /* 0x000000b907057211 */ /* 0x000fe400000f3c08 */
[----:B--2---:R-:W-:Y:S05]  /*7020*/  SHF.L.U32 R6, R42, 0x1, RZ ;  /* 0x000000012a067819 */ /* 0x004fea00000006ff */
[----:B------:R-:W-:Y:S01]  /*7030*/  @!PT LDS RZ, [RZ] ;  /* 0x00000000fffff984 */ /* 0x000fe20000000800 */
[----:B------:R-:W-:Y:S01]  /*7040*/  @!PT LDS RZ, [RZ] ;  /* 0x00000000fffff984 */ /* 0x000fe20000000800 */
[----:B------:R-:W-:Y:S01]  /*7050*/  @!PT LDS RZ, [RZ] ;  /* 0x00000000fffff984 */ /* 0x000fe20000000800 */
[----:B------:R1:W-:Y:S04]  /*7060*/  LDGSTS.E.BYPASS.LTC128B.128 [R6+0x4000], [R184.64] ;  /* 0x04000000b8067fae */ /* 0x0003e8000b901d44 */
[----:B------:R1:W-:Y:S04]  /*7070*/  LDGSTS.E.BYPASS.LTC128B.128 [R6+0x5000], [R4.64] ;  /* 0x0500000004067fae */ /* 0x0003e8000b901d44 */
[----:B------:R-:W0:Y:S02]  /*7080*/  LDGDEPBAR ;  /* 0x00000000000079af */ /* 0x000e240000000000 */
.L_x_245:
[----:B------:R-:W2:Y:S01]  /*7090*/  LDL R57, [R1+0x14] ;  /* 0x0000140001397983 */ /* 0x000ea20000100800 */
[----:B------:R-:W-:Y:S02]  /*70a0*/  ULOP3.LUT UR8, UR6, 0x1, URZ, 0xc0, !UPT ;  /* 0x0000000106087892 */ /* 0x000fe4000f8ec03f */
[----:B------:R-:W-:Y:S01]  /*70b0*/  UISETP.GT.AND UP2, UPT, UR6, UR13, UPT ;  /* 0x0000000d0600728c */ /* 0x000fe2000bf44270 */
[----:B------:R-:W3:Y:S01]  /*70c0*/  LDL R56, [R1+0x28] ;  /* 0x0000280001387983 */ /* 0x000ee20000100800 */
[----:B------:R-:W-:Y:S02]  /*70d0*/  UISETP.NE.U32.AND UP0, UPT, UR8, 0x1, UPT ;  /* 0x000000010800788c */ /* 0x000fe4000bf05070 */
[----:B------:R-:W-:Y:S01]  /*70e0*/  UIADD3 UR6, UR6, -0x1, URZ ;  /* 0xffffffff06067890 */ /* 0x000fe2000fffe03f */
[----:B------:R4:W5:Y:S04]  /*70f0*/  LDL R52, [R1] ;  /* 0x0000000001347983 */ /* 0x0009680000100800 */
[----:B------:R4:W3:Y:S04]  /*7100*/  LDL R53, [R1+0x4] ;  /* 0x0000040001357983 */ /* 0x0008e80000100800 */
[----:B------:R4:W4:Y:S04]  /*7110*/  LDL R54, [R1+0x8] ;  /* 0x0000080001367983 */ /* 0x0009280000100800 */
        /* <DEDUP_REMOVED lines=45> */
[C---:B-1----:R-:W-:Y:S08]  /*73f0*/  HMMA.16816.F32.BF16 R8, R32.reuse, R40, R8 ;  /* 0x000000282008723c */ /* 0x042ff00000041808 */
[-C--:B------:R-:W-:Y:S01]  /*7400*/  HMMA.16816.F32.BF16 R12, R32, R42.reuse, R12 ;  /* 0x0000002a200c723c */ /* 0x080fe2000004180c */
[----:B------:R-:W1:Y:S03]  /*7410*/  LDSM.16.M88.4 R32, [R152+0x6000] ;  /* 0x006000009820783b */ /* 0x000e660000000200 */
[----:B------:R-:W-:Y:S04]  /*7420*/  IMAD.U32 R0, RZ, RZ, UR27 ;  /* 0x0000001bff007e24 */ /* 0x000fe8000f8e00ff */
[----:B------:R-:W-:Y:S08]  /*7430*/  HMMA.16816.F32.BF16 R16, R36, R42, R16 ;  /* 0x0000002a2410723c */ /* 0x000ff00000041810 */
[-C--:B------:R-:W-:Y:S08]  /*7440*/  HMMA.16816.F32.BF16 R4, R20, R48.reuse, R4 ;  /* 0x000000301404723c */ /* 0x080ff00000041804 */
[C---:B------:R-:W-:Y:S08]  /*7450*/  HMMA.16816.F32.BF16 R8, R44.reuse, R48, R8 ;  /* 0x000000302c08723c */ /* 0x040ff00000041808 */
[-C--:B------:R-:W-:Y:S08]  /*7460*/  HMMA.16816.F32.BF16 R12, R44, R50.reuse, R12 ;  /* 0x000000322c0c723c */ /* 0x080ff0000004180c */
[----:B------:R-:W-:Y:S07]  /*7470*/  HMMA.16816.F32.BF16 R16, R20, R50, R16 ;  /* 0x000000321410723c */ /* 0x000fee0000041810 */
[----:B------:R-:W-:Y:S01]  /*7480*/  IMAD.U32 R22, RZ, RZ, UR28 ;  /* 0x0000001cff167e24 */ /* 0x000fe2000f8e00ff */
[-C--:B--2---:R-:W-:Y:S01]  /*7490*/  HMMA.16816.F32.BF16 R4, R24, R28.reuse, R4 ;  /* 0x0000001c1804723c */ /* 0x084fe20000041804 */
[----:B------:R-:W-:Y:S04]  /*74a0*/  IMAD.U32 R23, RZ, RZ, UR28 ;  /* 0x0000001cff177e24 */ /* 0x000fe8000f8e00ff */
[-C--:B------:R-:W-:Y:S03]  /*74b0*/  LEA R22, P1, R22, R164.reuse, 0x2 ;  /* 0x000000a416167211 */ /* 0x080fe600078210ff */
[C---:B-1----:R-:W-:Y:S04]  /*74c0*/  HMMA.16816.F32.BF16 R8, R32.reuse, R28, R8 ;  /* 0x0000001c2008723c */ /* 0x042fe80000041808 */
[----:B------:R-:W-:Y:S01]  /*74d0*/  @P2 IADD3 R20, P0, R57, UR10, RZ ;  /* 0x0000000a39142c10 */ /* 0x000fe2000ff1e0ff */
[----:B------:R-:W-:Y:S01]  /*74e0*/  @UP3 UIADD3 UR10, UP1, UR10, -0x200, URZ ;  /* 0xfffffe000a0a3890 */ /* 0x000fe2000ff3e03f */
[-C--:B------:R-:W-:Y:S01]  /*74f0*/  LEA.HI.X.SX32 R23, R23, R165.reuse, 0x2, P1 ;  /* 0x000000a517177211 */ /* 0x080fe200008f16ff */
[----:B------:R-:W-:Y:S01]  /*7500*/  IMAD.U32 R28, RZ, RZ, UR27 ;  /* 0x0000001bff1c7e24 */ /* 0x000fe2000f8e00ff */
[-C--:B------:R-:W-:Y:S01]  /*7510*/  HMMA.16816.F32.BF16 R12, R32, R30.reuse, R12 ;  /* 0x0000001e200c723c */ /* 0x080fe2000004180c */
[----:B------:R-:W-:Y:S03]  /*7520*/  LDSM.16.MT88.4 R32, [R2+0xd000] ;  /* 0x00d000000220783b */ /* 0x000fe60000004200 */
[----:B---3--:R-:W-:Y:S01]  /*7530*/  @P2 IADD3.X R21, R56, UR9, RZ, P0, !PT ;  /* 0x0000000938152c10 */ /* 0x008fe200087fe4ff */
[----:B------:R-:W-:Y:S01]  /*7540*/  @UP3 UIADD3.X UR9, UR9, -0x1, URZ, UP1, !UPT ;  /* 0xffffffff09093890 */ /* 0x000fe20008ffe43f */
[-C--:B------:R-:W-:Y:S02]  /*7550*/  LEA R28, P0, R28, R164.reuse, 0x2 ;  /* 0x000000a41c1c7211 */ /* 0x080fe400078010ff */
[----:B------:R-:W-:Y:S01]  /*7560*/  HMMA.16816.F32.BF16 R16, R24, R30, R16 ;  /* 0x0000001e1810723c */ /* 0x000fe20000041810 */
[----:B-----5:R1:W2:Y:S03]  /*7570*/  @P2 LDG.E R52, [R20.64+0x120] ;  /* 0x0001200414342981 */ /* 0x0202a6000c1e1900 */
[-C--:B------:R-:W-:Y:S01]  /*7580*/  LEA.HI.X.SX32 R29, R0, R165.reuse, 0x2, P0 ;  /* 0x000000a5001d7211 */ /* 0x080fe200000f16ff */
[----:B------:R1:W3:Y:S01]  /*7590*/  @P2 LDG.E R53, [R20.64+0x100] ;  /* 0x0001000414352981 */ /* 0x0002e2000c1e1900 */
[----:B------:R-:W-:Y:S02]  /*75a0*/  IMAD.U32 R0, RZ, RZ, UR26 ;  /* 0x0000001aff007e24 */ /* 0x000fe4000f8e00ff */
[----:B------:R-:W-:Y:S01]  /*75b0*/  IMAD.U32 R24, RZ, RZ, UR26 ;  /* 0x0000001aff187e24 */ /* 0x000fe2000f8e00ff */
[----:B----4-:R1:W4:Y:S04]  /*75c0*/  @P2 LDG.E R54, [R20.64+0x20] ;  /* 0x0000200414362981 */ /* 0x010328000c1e1900 */
[----:B------:R1:W5:Y:S01]  /*75d0*/  @P2 LDG.E R55, [R20.64] ;  /* 0x0000000414372981 */ /* 0x000362000c1e1900 */
[-C--:B------:R-:W-:Y:S03]  /*75e0*/  LEA R24, P0, R24, R164.reuse, 0x2 ;  /* 0x000000a418187211 */ /* 0x080fe600078010ff */
[----:B------:R1:W-:Y:S01]  /*75f0*/  RED.E.ADD.F32.FTZ.RN.STRONG.GPU [R164.64], R4 ;  /* 0x00000004a400798e */ /* 0x0003e2000c10e784 */
[-C--:B------:R-:W-:Y:S01]  /*7600*/  LEA.HI.X.SX32 R25, R0, R165.reuse, 0x2, P0 ;  /* 0x000000a500197211 */ /* 0x080fe200000f16ff */
[----:B------:R-:W-:Y:S02]  /*7610*/  IMAD.U32 R0, RZ, RZ, UR23 ;  /* 0x00000017ff007e24 */ /* 0x000fe4000f8e00ff */
[----:B------:R1:W-:Y:S04]  /*7620*/  RED.E.ADD.F32.FTZ.RN.STRONG.GPU [R22.64], R5 ;  /* 0x000000051600798e */ /* 0x0003e8000c10e784 */
[----:B------:R1:W-:Y:S04]  /*7630*/  RED.E.ADD.F32.FTZ.RN.STRONG.GPU [R28.64], R6 ;  /* 0x000000061c00798e */ /* 0x0003e8000c10e784 */
[----:B------:R1:W-:Y:S04]  /*7640*/  RED.E.ADD.F32.FTZ.RN.STRONG.GPU [R24.64], R7 ;  /* 0x000000071800798e */ /* 0x0003e8000c10e784 */
[----:B------:R-:W-:Y:S04]  /*7650*/  LDSM.16.MT88.4 R24, [R2+0xc800] ;  /* 0x00c800000218783b */ /* 0x000fe80000004200 */
[----:B------:R-:W-:Y:S01]  /*7660*/  LDSM.16.MT88.4 R28, [R3+0x800] ;  /* 0x00080000031c783b */ /* 0x000fe20000004200 */
[----:B-1----:R-:W-:Y:S05]  /*7670*/  IMAD.U32 R20, RZ, RZ, UR24 ;  /* 0x00000018ff147e24 */ /* 0x002fea000f8e00ff */
[-C--:B------:R-:W-:Y:S01]  /*7680*/  LEA R20, P1, R20, R164.reuse, 0x2 ;  /* 0x000000a414147211 */ /* 0x080fe200078210ff */
[----:B------:R-:W-:Y:S02]  /*7690*/  IMAD.U32 R4, RZ, RZ, UR23 ;  /* 0x00000017ff047e24 */ /* 0x000fe4000f8e00ff */
[----:B------:R-:W-:Y:S03]  /*76a0*/  IMAD.U32 R22, RZ, RZ, UR25 ;  /* 0x00000019ff167e24 */ /* 0x000fe6000f8e00ff */
[-C--:B------:R-:W-:Y:S01]  /*76b0*/  LEA R4, P0, R4, R164.reuse, 0x2 ;  /* 0x000000a404047211 */ /* 0x080fe200078010ff */
[----:B------:R-:W-:Y:S02]  /*76c0*/  IMAD.U32 R5, RZ, RZ, UR24 ;  /* 0x00000018ff057e24 */ /* 0x000fe4000f8e00ff */
[----:B------:R-:W-:Y:S03]  /*76d0*/  IMAD.U32 R6, RZ, RZ, UR25 ;  /* 0x00000019ff067e24 */ /* 0x000fe6000f8e00ff */
[-C--:B------:R-:W-:Y:S01]  /*76e0*/  LEA.HI.X.SX32 R21, R5, R165.reuse, 0x2, P1 ;  /* 0x000000a505157211 */ /* 0x080fe200008f16ff */
[----:B------:R-:W-:Y:S01]  /*76f0*/  IMAD.U32 R7, RZ, RZ, UR21 ;  /* 0x00000015ff077e24 */ /* 0x000fe2000f8e00ff */
[-C--:B------:R-:W-:Y:S01]  /*7700*/  LEA.HI.X.SX32 R5, R0, R165.reuse, 0x2, P0 ;  /* 0x000000a500057211 */ /* 0x080fe200000f16ff */
[----:B------:R-:W-:Y:S01]  /*7710*/  IMAD.U32 R0, RZ, RZ, UR22 ;  /* 0x00000016ff007e24 */ /* 0x000fe2000f8e00ff */
[----:B--2---:R-:W-:Y:S04]  /*7720*/  @P2 STL [R1], R52 ;  /* 0x0000003401002387 */ /* 0x004fe80000100800 */
[----:B---3--:R-:W-:Y:S04]  /*7730*/  @P2 STL [R1+0x4], R53 ;  /* 0x0000043501002387 */ /* 0x008fe80000100800 */
[----:B----4-:R-:W-:Y:S04]  /*7740*/  @P2 STL [R1+0x8], R54 ;  /* 0x0000083601002387 */ /* 0x010fe80000100800 */
[----:B-----5:R-:W-:Y:S01]  /*7750*/  @P2 STL [R1+0xc], R55 ;  /* 0x00000c3701002387 */ /* 0x020fe20000100800 */
[-C--:B------:R-:W-:Y:S04]  /*7760*/  LEA R22, P2, R22, R164.reuse, 0x2 ;  /* 0x000000a416167211 */ /* 0x080fe800078410ff */
[-C--:B------:R-:W-:Y:S01]  /*7770*/  LEA.HI.X.SX32 R23, R6, R165.reuse, 0x2, P2 ;  /* 0x000000a506177211 */ /* 0x080fe200010f16ff */
[----:B------:R-:W-:Y:S04]  /*7780*/  IMAD.U32 R6, RZ, RZ, UR20 ;  /* 0x00000014ff067e24 */ /* 0x000fe8000f8e00ff */
[----:B------:R1:W-:Y:S01]  /*7790*/  RED.E.ADD.F32.FTZ.RN.STRONG.GPU [R22.64], R8 ;  /* 0x000000081600798e */ /* 0x0003e2000c10e784 */
[-C--:B------:R-:W-:Y:S03]  /*77a0*/  LEA R6, P1, R6, R164.reuse, 0x2 ;  /* 0x000000a406067211 */ /* 0x080fe600078210ff */
[----:B------:R2:W-:Y:S04]  /*77b0*/  RED.E.ADD.F32.FTZ.RN.STRONG.GPU [R20.64], R9 ;  /* 0x000000091400798e */ /* 0x0005e8000c10e784 */
[----:B------:R3:W-:Y:S01]  /*77c0*/  RED.E.ADD.F32.FTZ.RN.STRONG.GPU [R4.64], R10 ;  /* 0x0000000a0400798e */ /* 0x0007e2000c10e784 */
[----:B-1----:R-:W-:Y:S02]  /*77d0*/  IMAD.U32 R8, RZ, RZ, UR21 ;  /* 0x00000015ff087e24 */ /* 0x002fe4000f8e00ff */
[----:B--2---:R-:W-:Y:S03]  /*77e0*/  IMAD.U32 R20, RZ, RZ, UR22 ;  /* 0x00000016ff147e24 */ /* 0x004fe6000f8e00ff */
[-C--:B------:R-:W-:Y:S01]  /*77f0*/  LEA R8, P2, R8, R164.reuse, 0x2 ;  /* 0x000000a408087211 */ /* 0x080fe200078410ff */
[----:B---3--:R-:W-:Y:S01]  /*7800*/  IMAD.U32 R5, RZ, RZ, UR20 ;  /* 0x00000014ff057e24 */ /* 0x008fe2000f8e00ff */
[-C--:B------:R-:W-:Y:S01]  /*7810*/  LEA R20, P0, R20, R164.reuse, 0x2 ;  /* 0x000000a414147211 */ /* 0x080fe200078010ff */
[----:B------:R-:W-:Y:S01]  /*7820*/  IMAD.U32 R4, RZ, RZ, UR19 ;  /* 0x00000013ff047e24 */ /* 0x000fe2000f8e00ff */
[-C--:B------:R-:W-:Y:S01]  /*7830*/  LEA.HI.X.SX32 R9, R7, R165.reuse, 0x2, P2 ;  /* 0x000000a507097211 */ /* 0x080fe200010f16ff */
[----:B------:R-:W-:Y:S01]  /*7840*/  IMAD.U32 R10, RZ, RZ, UR17 ;  /* 0x00000011ff0a7e24 */ /* 0x000fe2000f8e00ff */
[-C--:B------:R-:W-:Y:S01]  /*7850*/  LEA.HI.X.SX32 R21, R0, R165.reuse, 0x2, P0 ;  /* 0x000000a500157211 */ /* 0x080fe200000f16ff */
[----:B------:R-:W-:Y:S01]  /*7860*/  IMAD.U32 R0, RZ, RZ, UR19 ;  /* 0x00000013ff007e24 */ /* 0x000fe2000f8e00ff */
[-C--:B------:R-:W-:Y:S02]  /*7870*/  LEA.HI.X.SX32 R7, R5, R165.reuse, 0x2, P1 ;  /* 0x000000a505077211 */ /* 0x080fe400008f16ff */
[-C--:B------:R-:W-:Y:S01]  /*7880*/  LEA R4, P0, R4, R164.reuse, 0x2 ;  /* 0x000000a404047211 */ /* 0x080fe200078010ff */
[----:B------:R1:W-:Y:S01]  /*7890*/  RED.E.ADD.F32.FTZ.RN.STRONG.GPU [R20.64], R11 ;  /* 0x0000000b1400798e */ /* 0x0003e2000c10e784 */
[-C--:B------:R-:W-:Y:S02]  /*78a0*/  LEA R10, P3, R10, R164.reuse, 0x2 ;  /* 0x000000a40a0a7211 */ /* 0x080fe400078610ff */
[-C--:B------:R-:W-:Y:S01]  /*78b0*/  LEA.HI.X.SX32 R5, R0, R165.reuse, 0x2, P0 ;  /* 0x000000a500057211 */ /* 0x080fe200000f16ff */
[----:B------:R2:W-:Y:S01]  /*78c0*/  RED.E.ADD.F32.FTZ.RN.STRONG.GPU [R8.64], R16 ;  /* 0x000000100800798e */ /* 0x0005e2000c10e784 */
[----:B------:R-:W-:Y:S03]  /*78d0*/  IMAD.U32 R0, RZ, RZ, UR18 ;  /* 0x00000012ff007e24 */ /* 0x000fe6000f8e00ff */
[----:B------:R3:W-:Y:S04]  /*78e0*/  RED.E.ADD.F32.FTZ.RN.STRONG.GPU [R6.64], R17 ;  /* 0x000000110600798e */ /* 0x0007e8000c10e784 */
[----:B------:R4:W-:Y:S04]  /*78f0*/  RED.E.ADD.F32.FTZ.RN.STRONG.GPU [R4.64], R18 ;  /* 0x000000120400798e */ /* 0x0009e8000c10e784 */
[----:B------:R-:W-:Y:S01]  /*7900*/  LDSM.16.MT88.4 R20, [R3+0x400] ;  /* 0x000400000314783b */ /* 0x000fe20000004200 */
[----:B-1----:R-:W-:Y:S02]  /*7910*/  IMAD.U32 R11, RZ, RZ, UR17 ;  /* 0x00000011ff0b7e24 */ /* 0x002fe4000f8e00ff */
[----:B--2---:R-:W-:Y:S03]  /*7920*/  IMAD.U32 R16, RZ, RZ, UR18 ;  /* 0x00000012ff107e24 */ /* 0x004fe6000f8e00ff */
[-C--:B------:R-:W-:Y:S01]  /*7930*/  LEA.HI.X.SX32 R11, R11, R165.reuse, 0x2, P3 ;  /* 0x000000a50b0b7211 */ /* 0x080fe200018f16ff */
[----:B------:R-:W-:Y:S02]  /*7940*/  IMAD.U32 R8, RZ, RZ, UR16 ;  /* 0x00000010ff087e24 */ /* 0x000fe4000f8e00ff */
[----:B---3--:R-:W-:Y:S01]  /*7950*/  IMAD.U32 R6, RZ, RZ, UR15 ;  /* 0x0000000fff067e24 */ /* 0x008fe2000f8e00ff */
[-C--:B------:R-:W-:Y:S01]  /*7960*/  LEA R16, P0, R16, R164.reuse, 0x2 ;  /* 0x000000a410107211 */ /* 0x080fe200078010ff */
[----:B------:R-:W-:Y:S01]  /*7970*/  IMAD.U32 R9, RZ, RZ, UR16 ;  /* 0x00000010ff097e24 */ /* 0x000fe2000f8e00ff */
[-C--:B------:R-:W-:Y:S01]  /*7980*/  LEA R8, P2, R8, R164.reuse, 0x2 ;  /* 0x000000a408087211 */ /* 0x080fe200078410ff */
[----:B----4-:R-:W-:Y:S01]  /*7990*/  IMAD.U32 R4, RZ, RZ, UR14 ;  /* 0x0000000eff047e24 */ /* 0x010fe2000f8e00ff */
[-C--:B------:R-:W-:Y:S01]  /*79a0*/  LEA.HI.X.SX32 R17, R0, R165.reuse, 0x2, P0 ;  /* 0x000000a500117211 */ /* 0x080fe200000f16ff */
[----:B------:R-:W-:Y:S01]  /*79b0*/  IMAD.U32 R7, RZ, RZ, UR15 ;  /* 0x0000000fff077e24 */ /* 0x000fe2000f8e00ff */
[-C--:B------:R-:W-:Y:S01]  /*79c0*/  LEA R6, P1, R6, R164.reuse, 0x2 ;  /* 0x000000a406067211 */ /* 0x080fe200078210ff */
[----:B------:R-:W-:Y:S01]  /*79d0*/  IMAD.U32 R5, RZ, RZ, UR14 ;  /* 0x0000000eff057e24 */ /* 0x000fe2000f8e00ff */
[-C--:B------:R-:W-:Y:S01]  /*79e0*/  LEA.HI.X.SX32 R9, R9, R165.reuse, 0x2, P2 ;  /* 0x000000a509097211 */ /* 0x080fe200010f16ff */
[----:B------:R-:W-:Y:S01]  /*79f0*/  RED.E.ADD.F32.FTZ.RN.STRONG.GPU [R16.64], R19 ;  /* 0x000000131000798e */ /* 0x000fe2000c10e784 */
[----:B------:R-:W-:Y:S02]  /*7a00*/  LEA R4, P0, R4, R164, 0x2 ;  /* 0x000000a404047211 */ /* 0x000fe400078010ff */
[-C--:B------:R-:W-:Y:S01]  /*7a10*/  LEA.HI.X.SX32 R7, R7, R165.reuse, 0x2, P1 ;  /* 0x000000a507077211 */ /* 0x080fe200008f16ff */
[----:B------:R-:W-:Y:S01]  /*7a20*/  RED.E.ADD.F32.FTZ.RN.STRONG.GPU [R10.64], R12 ;  /* 0x0000000c0a00798e */ /* 0x000fe2000c10e784 */
[----:B------:R-:W-:Y:S02]  /*7a30*/  LEA.HI.X.SX32 R5, R5, R165, 0x2, P0 ;  /* 0x000000a505057211 */ /* 0x000fe400000f16ff */
[----:B------:R-:W-:Y:S01]  /*7a40*/  PLOP3.LUT P1, PT, PT, PT, UP0, 0x80, 0x0 ;  /* 0x000000000000781c */ /* 0x000fe20003f2f008 */
[----:B------:R-:W-:Y:S01]  /*7a50*/  RED.E.ADD.F32.FTZ.RN.STRONG.GPU [R8.64], R13 ;  /* 0x0000000d0800798e */ /* 0x000fe2000c10e784 */
[----:B------:R-:W-:Y:S01]  /*7a60*/  PLOP3.LUT P0, PT, PT, PT, UP2, 0x80, 0x0 ;  /* 0x000000000000781c */ /* 0x000fe20003f0f028 */
[----:B------:R-:W-:Y:S01]  /*7a70*/  @UP3 UIADD3 UR12, UP0, UR12, -0x200, URZ ;  /* 0xfffffe000c0c3890 */ /* 0x000fe2000ff1e03f */
[C---:B------:R-:W-:Y:S01]  /*7a80*/  IADD3 R0, R3.reuse, -0x2000, RZ ;  /* 0xffffe00003007810 */ /* 0x040fe20007ffe0ff */
[----:B------:R-:W-:Y:S02]  /*7a90*/  RED.E.ADD.F32.FTZ.RN.STRONG.GPU [R6.64], R14 ;  /* 0x0000000e0600798e */ /* 0x000fe4000c10e784 */
[----:B------:R-:W-:Y:S02]  /*7aa0*/  @UP3 UIADD3.X UR11, UR11, -0x1, URZ, UP0, !UPT ;  /* 0xffffffff0b0b3890 */ /* 0x000fe400087fe43f */
[----:B------:R-:W-:Y:S04]  /*7ab0*/  LDSM.16.MT88.4 R8, [R3] ;  /* 0x000000000308783b */ /* 0x000fe80000004200 */
[----:B------:R-:W-:Y:S01]  /*7ac0*/  RED.E.ADD.F32.FTZ.RN.STRONG.GPU [R4.64], R15 ;  /* 0x0000000f0400798e */ /* 0x000fe2000c10e784 */
[----:B------:R-:W-:Y:S03]  /*7ad0*/  @P1 IADD3 R0, R3, 0x2000, RZ ;  /* 0x0000200003001810 */ /* 0x000fe60007ffe0ff */
[----:B------:R-:W1:Y:S04]  /*7ae0*/  LDSM.16.MT88.4 R4, [R2+0x8000] ;  /* 0x008000000204783b */ /* 0x000e680000004200 */
[----:B------:R-:W2:Y:S04]  /*7af0*/  LDSM.16.MT88.4 R12, [R2+0xc000] ;  /* 0x00c00000020c783b */ /* 0x000ea80000004200 */
[----:B------:R-:W3:Y:S01]  /*7b00*/  LDSM.16.MT88.4 R16, [R2+0x8800] ;  /* 0x008800000210783b */ /* 0x000ee20000004200 */
[-C--:B-1----:R-:W-:Y:S08]  /*7b10*/  HMMA.16816.F32.BF16 R84, R4, R8.reuse, R84 ;  /* 0x000000080454723c */ /* 0x082ff00000041854 */
[C---:B--2---:R-:W-:Y:S08]  /*7b20*/  HMMA.16816.F32.BF16 R88, R12.reuse, R8, R88 ;  /* 0x000000080c58723c */ /* 0x044ff00000041858 */
[-C--:B------:R-:W-:Y:S01]  /*7b30*/  HMMA.16816.F32.BF16 R92, R12, R10.reuse, R92 ;  /* 0x0000000a0c5c723c */ /* 0x080fe2000004185c */
[----:B------:R-:W1:Y:S07]  /*7b40*/  LDSM.16.MT88.4 R12, [R2+0x9000] ;  /* 0x00900000020c783b */ /* 0x000e6e0000004200 */
[----:B------:R-:W-:Y:S01]  /*7b50*/  HMMA.16816.F32.BF16 R96, R4, R10, R96 ;  /* 0x0000000a0460723c */ /* 0x000fe20000041860 */
[----:B------:R-:W-:Y:S04]  /*7b60*/  LDSM.16.MT88.4 R4, [R2+0x9800] ;  /* 0x009800000204783b */ /* 0x000fe80000004200 */
[----:B------:R-:W2:Y:S03]  /*7b70*/  LDSM.16.MT88.4 R8, [R3+0xc00] ;  /* 0x000c00000308783b */ /* 0x000ea60000004200 */
[-C--:B---3--:R-:W-:Y:S08]  /*7b80*/  HMMA.16816.F32.BF16 R84, R16, R20.reuse, R84 ;  /* 0x000000141054723c */ /* 0x088ff00000041854 */
[C---:B------:R-:W-:Y:S08]  /*7b90*/  HMMA.16816.F32.BF16 R88, R24.reuse, R20, R88 ;  /* 0x000000141858723c */ /* 0x040ff00000041858 */
[-C--:B------:R-:W-:Y:S01]  /*7ba0*/  HMMA.16816.F32.BF16 R92, R24, R22.reuse, R92 ;  /* 0x00000016185c723c */ /* 0x080fe2000004185c */
[----:B------:R-:W3:Y:S07]  /*7bb0*/  LDSM.16.MT88.4 R24, [R2+0xd800] ;  /* 0x00d800000218783b */ /* 0x000eee0000004200 */
[----:B------:R-:W-:Y:S01]  /*7bc0*/  HMMA.16816.F32.BF16 R96, R16, R22, R96 ;  /* 0x000000161060723c */ /* 0x000fe20000041860 */
[----:B------:R-:W-:Y:S04]  /*7bd0*/  LDSM.16.MT88.4 R16, [R2+0xa000] ;  /* 0x00a000000210783b */ /* 0x000fe80000004200 */
[----:B------:R-:W4:Y:S03]  /*7be0*/  LDSM.16.MT88.4 R20, [R3+0x1000] ;  /* 0x001000000314783b */ /* 0x000f260000004200 */
[-C--:B-1----:R-:W-:Y:S08]  /*7bf0*/  HMMA.16816.F32.BF16 R84, R12, R28.reuse, R84 ;  /* 0x0000001c0c54723c */ /* 0x082ff00000041854 */
[C---:B------:R-:W-:Y:S08]  /*7c00*/  HMMA.16816.F32.BF16 R88, R32.reuse, R28, R88 ;  /* 0x0000001c2058723c */ /* 0x040ff00000041858 */
[-C--:B------:R-:W-:Y:S01]  /*7c10*/  HMMA.16816.F32.BF16 R92, R32, R30.reuse, R92 ;  /* 0x0000001e205c723c */ /* 0x080fe2000004185c */
[----:B------:R-:W1:Y:S07]  /*7c20*/  LDSM.16.MT88.4 R32, [R2+0xe000] ;  /* 0x00e000000220783b */ /* 0x000e6e0000004200 */
[----:B------:R-:W-:Y:S01]  /*7c30*/  HMMA.16816.F32.BF16 R96, R12, R30, R96 ;  /* 0x0000001e0c60723c */ /* 0x000fe20000041860 */
[----:B------:R-:W-:Y:S04]  /*7c40*/  LDSM.16.MT88.4 R12, [R2+0xa800] ;  /* 0x00a80000020c783b */ /* 0x000fe80000004200 */
[----:B------:R-:W-:Y:S03]  /*7c50*/  LDSM.16.MT88.4 R28, [R2+0xe800] ;  /* 0x00e80000021c783b */ /* 0x000fe60000004200 */
[-C--:B--2---:R-:W-:Y:S08]  /*7c60*/  HMMA.16816.F32.BF16 R84, R4, R8.reuse, R84 ;  /* 0x000000080454723c */ /* 0x084ff00000041854 */
[C---:B---3--:R-:W-:Y:S08]  /*7c70*/  HMMA.16816.F32.BF16 R88, R24.reuse, R8, R88 ;  /* 0x000000081858723c */ /* 0x048ff00000041858 */
[-C--:B------:R-:W-:Y:S01]  /*7c80*/  HMMA.16816.F32.BF16 R92, R24, R10.reuse, R92 ;  /* 0x0000000a185c723c */ /* 0x080fe2000004185c */
[----:B------:R-:W2:Y:S07]  /*7c90*/  LDSM.16.MT88.4 R24, [R3+0x1400] ;  /* 0x001400000318783b */ /* 0x000eae0000004200 */
[----:B------:R-:W-:Y:S01]  /*7ca0*/  HMMA.16816.F32.BF16 R96, R4, R10, R96 ;  /* 0x0000000a0460723c */ /* 0x000fe20000041860 */
[----:B------:R-:W-:Y:S04]  /*7cb0*/  LDSM.16.MT88.4 R4, [R2+0xb000] ;  /* 0x00b000000204783b */ /* 0x000fe80000004200 */
[----:B------:R-:W3:Y:S03]  /*7cc0*/  LDSM.16.MT88.4 R8, [R3+0x1800] ;  /* 0x001800000308783b */ /* 0x000ee60000004200 */
[-C--:B----4-:R-:W-:Y:S08]  /*7cd0*/  HMMA.16816.F32.BF16 R84, R16, R20.reuse, R84 ;  /* 0x000000141054723c */ /* 0x090ff00000041854 */
[C---:B-1----:R-:W-:Y:S08]  /*7ce0*/  HMMA.16816.F32.BF16 R88, R32.reuse, R20, R88 ;  /* 0x000000142058723c */ /* 0x042ff00000041858 */
[-C--:B------:R-:W-:Y:S01]  /*7cf0*/  HMMA.16816.F32.BF16 R92, R32, R22.reuse, R92 ;  /* 0x00000016205c723c */ /* 0x080fe2000004185c */
[----:B------:R-:W1:Y:S07]  /*7d00*/  LDSM.16.MT88.4 R32, [R2+0xf000] ;  /* 0x00f000000220783b */ /* 0x000e6e0000004200 */
[----:B------:R-:W-:Y:S01]  /*7d10*/  HMMA.16816.F32.BF16 R96, R16, R22, R96 ;  /* 0x000000161060723c */ /* 0x000fe20000041860 */
[----:B------:R-:W-:Y:S04]  /*7d20*/  LDSM.16.MT88.4 R16, [R2+0xb800] ;  /* 0x00b800000210783b */ /* 0x000fe80000004200 */
[----:B------:R4:W5:Y:S03]  /*7d30*/  LDSM.16.MT88.4 R20, [R3+0x1c00] ;  /* 0x001c00000314783b */ /* 0x0009660000004200 */
[-C--:B--2---:R-:W-:Y:S08]  /*7d40*/  HMMA.16816.F32.BF16 R84, R12, R24.reuse, R84 ;  /* 0x000000180c54723c */ /* 0x084ff00000041854 */
[C---:B------:R-:W-:Y:S08]  /*7d50*/  HMMA.16816.F32.BF16 R88, R28.reuse, R24, R88 ;  /* 0x000000181c58723c */ /* 0x040ff00000041858 */
[-C--:B------:R-:W-:Y:S01]  /*7d60*/  HMMA.16816.F32.BF16 R92, R28, R26.reuse, R92 ;  /* 0x0000001a1c5c723c */ /* 0x080fe2000004185c */
[----:B------:R-:W2:Y:S03]  /*7d70*/  LDSM.16.MT88.4 R28, [R2+0xf800] ;  /* 0x00f80000021c783b */ /* 0x000ea60000004200 */
[----:B----4-:R-:W-:Y:S04]  /*7d80*/  IMAD.MOV.U32 R3, RZ, RZ, R0 ;  /* 0x000000ffff037224 */ /* 0x010fe800078e0000 */
[----:B------:R-:W-:Y:S08]  /*7d90*/  HMMA.16816.F32.BF16 R96, R12, R26, R96 ;  /* 0x0000001a0c60723c */ /* 0x000ff00000041860 */
[-C--:B---3--:R-:W-:Y:S08]  /*7da0*/  HMMA.16816.F32.BF16 R84, R4, R8.reuse, R84 ;  /* 0x000000080454723c */ /* 0x088ff00000041854 */
[C---:B-1----:R-:W-:Y:S08]  /*7db0*/  HMMA.16816.F32.BF16 R88, R32.reuse, R8, R88 ;  /* 0x000000082058723c */ /* 0x042ff00000041858 */
[-C--:B------:R-:W-:Y:S08]  /*7dc0*/  HMMA.16816.F32.BF16 R92, R32, R10.reuse, R92 ;  /* 0x0000000a205c723c */ /* 0x080ff0000004185c */
[----:B------:R-:W-:Y:S08]  /*7dd0*/  HMMA.16816.F32.BF16 R96, R4, R10, R96 ;  /* 0x0000000a0460723c */ /* 0x000ff00000041860 */
[-C--:B-----5:R-:W-:Y:S08]  /*7de0*/  HMMA.16816.F32.BF16 R84, R16, R20.reuse, R84 ;  /* 0x000000141054723c */ /* 0x0a0ff00000041854 */
[C---:B--2---:R-:W-:Y:S08]  /*7df0*/  HMMA.16816.F32.BF16 R88, R28.reuse, R20, R88 ;  /* 0x000000141c58723c */ /* 0x044ff00000041858 */
[-C--:B------:R-:W-:Y:S08]  /*7e00*/  HMMA.16816.F32.BF16 R92, R28, R22.reuse, R92 ;  /* 0x000000161c5c723c */ /* 0x080ff0000004185c */
[----:B------:R-:W-:Y:S01]  /*7e10*/  HMMA.16816.F32.BF16 R96, R16, R22, R96 ;  /* 0x000000161060723c */ /* 0x000fe20000041860 */
[----:B------:R-:W-:-:S07]  /*7e20*/  @P0 BRA `(.L_x_246) ;  /* 0xffffa52000000947 */ /* 0x000fce000383ffff */
.L_x_243:
[----:B--234-:R-:W2:Y:S04]  /*7e30*/  LDL R13, [R1+0x2c] ;  /* 0x00002c00010d7983 */ /* 0x01cea80000100800 */
[----:B------:R-:W3:Y:S04]  /*7e40*/  LDL R16, [R1+0x30] ;  /* 0x0000300001107983 */ /* 0x000ee80000100800 */
[----:B------:R-:W4:Y:S04]  /*7e50*/  LDL R15, [R1+0x10] ;  /* 0x00001000010f7983 */ /* 0x000f280000100800 */
[----:B-----5:R-:W1:Y:S01]  /*7e60*/  S2R R11, SR_TID.X ;  /* 0x00000000000b7919 */ /* 0x020e620000002100 */
[----:B------:R-:W-:Y:S01]  /*7e70*/  FMUL.FTZ R84, R84, c[0x0][0x2e0] ;  /* 0x0000b80054547a20 */ /* 0x000fe20000410000 */
[----:B------:R-:W-:Y:S01]  /*7e80*/  F2FP.BF16.PACK_AB R68, R69, R68 ;  /* 0x000000444544723e */ /* 0x000fe200000010ff */
[----:B------:R-:W-:-:S02]  /*7e90*/  FMUL.FTZ R7, R85, c[0x0][0x2e0] ;  /* 0x0000b80055077a20 */ /* 0x000fc40000410000 */
[----:B------:R-:W-:Y:S02]  /*7ea0*/  FMUL.FTZ R86, R86, c[0x0][0x2e0] ;  /* 0x0000b80056567a20 */ /* 0x000fe40000410000 */
[----:B------:R-:W-:Y:S02]  /*7eb0*/  FMUL.FTZ R6, R87, c[0x0][0x2e0] ;  /* 0x0000b80057067a20 */ /* 0x000fe40000410000 */
[----:B------:R-:W-:Y:S02]  /*7ec0*/  FMUL.FTZ R96, R96, c[0x0][0x2e0] ;  /* 0x0000b80060607a20 */ /* 0x000fe40000410000 */
[----:B------:R-:W-:Y:S01]  /*7ed0*/  FMUL.FTZ R3, R97, c[0x0][0x2e0] ;  /* 0x0000b80061037a20 */ /* 0x000fe20000410000 */
[----:B------:R-:W2:Y:S01]  /*7ee0*/  S2R R12, SR_CTAID.Y ;  /* 0x00000000000c7919 */ /* 0x000ea20000002600 */
[----:B------:R-:W-:Y:S02]  /*7ef0*/  FMUL.FTZ R98, R98, c[0x0][0x2e0] ;  /* 0x0000b80062627a20 */ /* 0x000fe40000410000 */
[----:B------:R-:W-:Y:S01]  /*7f00*/  FMUL.FTZ R0, R99, c[0x0][0x2e0] ;  /* 0x0000b80063007a20 */ /* 0x000fe20000410000 */
[----:B------:R-:W-:Y:S01]  /*7f10*/  F2FP.BF16.PACK_AB R7, R7, R84 ;  /* 0x000000540707723e */ /* 0x000fe200000010ff */
[----:B------:R-:W-:Y:S01]  /*7f20*/  BAR.SYNC.DEFER_BLOCKING 0x0 ;  /* 0x0000000000007b1d */ /* 0x000fe20000010000 */
[----:B------:R-:W-:Y:S01]  /*7f30*/  FMUL.FTZ R88, R88, c[0x0][0x2e0] ;  /* 0x0000b80058587a20 */ /* 0x000fe20000410000 */
[----:B------:R-:W-:Y:S01]  /*7f40*/  F2FP.BF16.PACK_AB R6, R6, R86 ;  /* 0x000000560606723e */ /* 0x000fe200000010ff */
[----:B------:R-:W-:Y:S01]  /*7f50*/  FMUL.FTZ R5, R89, c[0x0][0x2e0] ;  /* 0x0000b80059057a20 */ /* 0x000fe20000410000 */
[----:B------:R-:W-:Y:S01]  /*7f60*/  F2FP.BF16.PACK_AB R3, R3, R96 ;  /* 0x000000600303723e */ /* 0x000fe200000010ff */
[----:B------:R-:W-:-:S02]  /*7f70*/  FMUL.FTZ R90, R90, c[0x0][0x2e0] ;  /* 0x0000b8005a5a7a20 */ /* 0x000fc40000410000 */
[----:B------:R-:W-:Y:S01]  /*7f80*/  FMUL.FTZ R4, R91, c[0x0][0x2e0] ;  /* 0x0000b8005b047a20 */ /* 0x000fe20000410000 */
[----:B-1----:R-:W-:Y:S01]  /*7f90*/  SHF.R.S32.HI R10, RZ, 0x1f, R11 ;  /* 0x0000001fff0a7819 */ /* 0x002fe2000001140b */
[----:B------:R-:W-:Y:S01]  /*7fa0*/  FMUL.FTZ R92, R92, c[0x0][0x2e0] ;  /* 0x0000b8005c5c7a20 */ /* 0x000fe20000410000 */
[----:B------:R-:W-:Y:S01]  /*7fb0*/  F2FP.BF16.PACK_AB R0, R0, R98 ;  /* 0x000000620000723e */ /* 0x000fe200000010ff */
[----:B------:R-:W-:Y:S01]  /*7fc0*/  FMUL.FTZ R9, R93, c[0x0][0x2e0] ;  /* 0x0000b8005d097a20 */ /* 0x000fe20000410000 */
[----:B------:R-:W-:Y:S01]  /*7fd0*/  LEA.HI R10, R10, R11, RZ, 0x2 ;  /* 0x0000000b0a0a7211 */ /* 0x000fe200078f10ff */
[----:B------:R-:W-:Y:S02]  /*7fe0*/  FMUL.FTZ R94, R94, c[0x0][0x2e0] ;  /* 0x0000b8005e5e7a20 */ /* 0x000fe40000410000 */
[----:B------:R-:W-:Y:S01]  /*7ff0*/  FMUL.FTZ R8, R95, c[0x0][0x2e0] ;  /* 0x0000b8005f087a20 */ /* 0x000fe20000410000 */
[----:B------:R-:W-:Y:S02]  /*8000*/  F2FP.BF16.PACK_AB R5, R5, R88 ;  /* 0x000000580505723e */ /* 0x000fe400000010ff */
[----:B------:R-:W-:-:S02]  /*8010*/  F2FP.BF16.PACK_AB R70, R71, R70 ;  /* 0x000000464746723e */ /* 0x000fc400000010ff */
[----:B------:R-:W-:Y:S02]  /*8020*/  F2FP.BF16.PACK_AB R80, R81, R80 ;  /* 0x000000505150723e */ /* 0x000fe400000010ff */
[----:B------:R-:W-:Y:S02]  /*8030*/  F2FP.BF16.PACK_AB R82, R83, R82 ;  /* 0x000000525352723e */ /* 0x000fe400000010ff */
[----:B------:R-:W-:Y:S02]  /*8040*/  F2FP.BF16.PACK_AB R72, R73, R72 ;  /* 0x000000484948723e */ /* 0x000fe400000010ff */
[----:B------:R-:W-:Y:S02]  /*8050*/  F2FP.BF16.PACK_AB R74, R75, R74 ;  /* 0x0000004a4b4a723e */ /* 0x000fe400000010ff */
[----:B------:R-:W-:Y:S02]  /*8060*/  F2FP.BF16.PACK_AB R76, R77, R76 ;  /* 0x0000004c4d4c723e */ /* 0x000fe400000010ff */
[----:B------:R-:W-:Y:S01]  /*8070*/  F2FP.BF16.PACK_AB R78, R79, R78 ;  /* 0x0000004e4f4e723e */ /* 0x000fe200000010ff */
[----:B------:R-:W1:Y:S01]  /*8080*/  S2R R14, SR_CTAID.Z ;  /* 0x00000000000e7919 */ /* 0x000e620000002700 */
[----:B------:R-:W-:Y:S01]  /*8090*/  F2FP.BF16.PACK_AB R4, R4, R90 ;  /* 0x0000005a0404723e */ /* 0x000fe200000010ff */
[----:B------:R-:W-:Y:S01]  /*80a0*/  ULDC.64 UR6, c[0x0][0x3a0] ;  /* 0x0000e80000067ab9 */ /* 0x000fe20000000a00 */
[----:B------:R-:W-:Y:S01]  /*80b0*/  F2FP.BF16.PACK_AB R9, R9, R92 ;  /* 0x0000005c0909723e */ /* 0x000fe200000010ff */
[----:B------:R-:W-:Y:S01]  /*80c0*/  ULDC.64 UR8, c[0x0][0x3a8] ;  /* 0x0000ea0000087ab9 */ /* 0x000fe20000000a00 */
[----:B------:R-:W-:Y:S01]  /*80d0*/  F2FP.BF16.PACK_AB R8, R8, R94 ;  /* 0x0000005e0808723e */ /* 0x000fe200000010ff */
[----:B------:R-:W-:-:S02]  /*80e0*/  UIMAD UR6, UR32, UR6, URZ ;  /* 0x00000006200672a4 */ /* 0x000fc4000f8e023f */
[----:B------:R-:W-:Y:S02]  /*80f0*/  UIMAD UR32, UR32, UR8, URZ ;  /* 0x00000008202072a4 */ /* 0x000fe4000f8e023f */
[----:B------:R-:W-:Y:S01]  /*8100*/  UIMAD UR6, UR31, UR7, UR6 ;  /* 0x000000071f0672a4 */ /* 0x000fe2000f8e0206 */
[----:B--2---:R-:W-:Y:S04]  /*8110*/  STS [R13], R7 ;  /* 0x000000070d007388 */ /* 0x004fe80000000800 */
[----:B------:R-:W-:Y:S04]  /*8120*/  STS [R13+0x200], R6 ;  /* 0x000200060d007388 */ /* 0x000fe80000000800 */
[----:B---3--:R2:W-:Y:S04]  /*8130*/  STS [R16], R3 ;  /* 0x0000000310007388 */ /* 0x0085e80000000800 */
[----:B------:R3:W-:Y:S04]  /*8140*/  STS [R16+0x200], R0 ;  /* 0x0002000010007388 */ /* 0x0007e80000000800 */
[----:B------:R1:W-:Y:S04]  /*8150*/  STS [R13+0x1000], R5 ;  /* 0x001000050d007388 */ /* 0x0003e80000000800 */
[----:B------:R4:W-:Y:S04]  /*8160*/  STS [R13+0x1200], R4 ;  /* 0x001200040d007388 */ /* 0x0009e80000000800 */
[----:B------:R-:W-:Y:S04]  /*8170*/  STS [R16+0x1000], R9 ;  /* 0x0010000910007388 */ /* 0x000fe80000000800 */
[----:B------:R4:W-:Y:S01]  /*8180*/  STS [R16+0x1200], R8 ;  /* 0x0012000810007388 */ /* 0x0009e20000000800 */
[----:B--2---:R-:W-:-:S02]  /*8190*/  LOP3.LUT R3, R10, 0xfffffffc, RZ, 0xc0, !PT ;  /* 0xfffffffc0a037812 */ /* 0x004fc400078ec0ff */
[----:B---3--:R-:W-:Y:S01]  /*81a0*/  SHF.R.S32.HI R0, RZ, 0x2, R10 ;  /* 0x00000002ff007819 */ /* 0x008fe2000001140a */
[----:B------:R-:W-:Y:S03]  /*81b0*/  STS [R13+0x2000], R68 ;  /* 0x002000440d007388 */ /* 0x000fe60000000800 */
[----:B-1----:R-:W-:Y:S01]  /*81c0*/  SHF.R.S32.HI R5, RZ, 0x1f, R0 ;  /* 0x0000001fff057819 */ /* 0x002fe20000011400 */
[----:B------:R-:W-:Y:S01]  /*81d0*/  STS [R13+0x2200], R70 ;  /* 0x002200460d007388 */ /* 0x000fe20000000800 */
[----:B----4-:R-:W-:-:S03]  /*81e0*/  IADD3 R4, -R3, R11, RZ ;  /* 0x0000000b03047210 */ /* 0x010fc60007ffe1ff */
[----:B------:R-:W-:Y:S01]  /*81f0*/  STS [R16+0x2000], R80 ;  /* 0x0020005010007388 */ /* 0x000fe20000000800 */
[----:B------:R-:W-:-:S03]  /*8200*/  IMAD R3, R5, c[0x0][0x3a0], RZ ;  /* 0x0000e80005037a24 */ /* 0x000fc600078e02ff */
[----:B------:R-:W-:Y:S01]  /*8210*/  STS [R16+0x2200], R82 ;  /* 0x0022005210007388 */ /* 0x000fe20000000800 */
[----:B------:R-:W-:-:S03]  /*8220*/  IMAD R3, R0, c[0x0][0x3a4], R3 ;  /* 0x0000e90000037a24 */ /* 0x000fc600078e0203 */
[----:B------:R-:W-:Y:S01]  /*8230*/  STS [R13+0x3000], R72 ;  /* 0x003000480d007388 */ /* 0x000fe20000000800 */
[----:B------:R-:W-:-:S03]  /*8240*/  IMAD.WIDE.U32 R8, R0, c[0x0][0x3a0], RZ ;  /* 0x0000e80000087a25 */ /* 0x000fc600078e00ff */
[----:B------:R1:W-:Y:S01]  /*8250*/  STS [R13+0x3200], R74 ;  /* 0x0032004a0d007388 */ /* 0x0003e20000000800 */
[----:B------:R-:W-:Y:S01]  /*8260*/  SHF.R.S32.HI R10, RZ, 0x1f, R12 ;  /* 0x0000001fff0a7819 */ /* 0x000fe2000001140c */
[----:B------:R-:W-:Y:S02]  /*8270*/  IMAD R5, R5, c[0x0][0x3a8], RZ ;  /* 0x0000ea0005057a24 */ /* 0x000fe400078e02ff */
[----:B------:R-:W-:Y:S01]  /*8280*/  STS [R16+0x3000], R76 ;  /* 0x0030004c10007388 */ /* 0x000fe20000000800 */
[----:B------:R-:W-:-:S03]  /*8290*/  SHF.L.U32 R4, R4, 0x3, RZ ;  /* 0x0000000304047819 */ /* 0x000fc600000006ff */
[----:B------:R-:W-:Y:S01]  /*82a0*/  STS [R16+0x3200], R78 ;  /* 0x0032004e10007388 */ /* 0x000fe20000000800 */
[----:B------:R-:W-:Y:S02]  /*82b0*/  IMAD.IADD R9, R9, 0x1, R3 ;  /* 0x0000000109097824 */ /* 0x000fe400078e0203 */
[C---:B------:R-:W-:Y:S02]  /*82c0*/  IMAD R3, R0.reuse, c[0x0][0x3ac], R5 ;  /* 0x0000eb0000037a24 */ /* 0x040fe400078e0205 */
[----:B------:R-:W-:Y:S01]  /*82d0*/  IMAD.WIDE.U32 R6, R0, c[0x0][0x3a8], RZ ;  /* 0x0000ea0000067a25 */ /* 0x000fe200078e00ff */
[----:B------:R-:W-:-:S04]  /*82e0*/  SHF.R.S32.HI R5, RZ, 0x1f, R4 ;  /* 0x0000001fff057819 */ /* 0x000fc80000011404 */
[----:B------:R-:W-:Y:S01]  /*82f0*/  IADD3 R7, R7, R3, RZ ;  /* 0x0000000307077210 */ /* 0x000fe20007ffe0ff */
[C---:B-1----:R-:W-:Y:S02]  /*8300*/  IMAD R13, R10.reuse, c[0x0][0x388], RZ ;  /* 0x0000e2000a0d7a24 */ /* 0x042fe400078e02ff */
[----:B------:R-:W-:Y:S01]  /*8310*/  IMAD R10, R10, c[0x0][0x390], RZ ;  /* 0x0000e4000a0a7a24 */ /* 0x000fe200078e02ff */
[----:B------:R-:W-:Y:S01]  /*8320*/  MOV R0, UR31 ;  /* 0x0000001f00007c02 */ /* 0x000fe20008000f00 */
[C---:B------:R-:W-:Y:S02]  /*8330*/  IMAD R13, R12.reuse, c[0x0][0x38c], R13 ;  /* 0x0000e3000c0d7a24 */ /* 0x040fe400078e020d */
[C---:B------:R-:W-:Y:S02]  /*8340*/  IMAD R3, R12.reuse, c[0x0][0x394], R10 ;  /* 0x0000e5000c037a24 */ /* 0x040fe400078e020a */
[----:B------:R-:W-:-:S04]  /*8350*/  IMAD.WIDE.U32 R10, R12, c[0x0][0x388], R4 ;  /* 0x0000e2000c0a7a25 */ /* 0x000fc800078e0004 */
[----:B------:R-:W-:-:S04]  /*8360*/  IMAD.WIDE.U32 R4, R12, c[0x0][0x390], R4 ;  /* 0x0000e4000c047a25 */ /* 0x000fc800078e0004 */
[----:B------:R-:W-:Y:S02]  /*8370*/  IMAD.U32 R12, RZ, RZ, UR31 ;  /* 0x0000001fff0c7e24 */ /* 0x000fe4000f8e00ff */
[----:B------:R-:W-:Y:S02]  /*8380*/  IMAD.IADD R11, R11, 0x1, R13 ;  /* 0x000000010b0b7824 */ /* 0x000fe400078e020d */
[----:B------:R-:W-:-:S04]  /*8390*/  IMAD.WIDE.U32 R12, R12, c[0x0][0x3a0], R8 ;  /* 0x0000e8000c0c7a25 */ /* 0x000fc800078e0008 */
[----:B------:R-:W-:Y:S01]  /*83a0*/  IMAD.WIDE.U32 R8, R0, c[0x0][0x3a8], R6 ;  /* 0x0000ea0000087a25 */ /* 0x000fe200078e0006 */
[----:B------:R-:W-:Y:S01]  /*83b0*/  SHF.L.U32 R0, R15, 0x1, RZ ;  /* 0x000000010f007819 */ /* 0x000fe200000006ff */
[----:B------:R-:W-:Y:S01]  /*83c0*/  BAR.SYNC.DEFER_BLOCKING 0x0 ;  /* 0x0000000000007b1d */ /* 0x000fe20000010000 */
[----:B------:R-:W-:Y:S01]  /*83d0*/  SHF.R.S32.HI R6, RZ, 0x1f, R14 ;  /* 0x0000001fff067819 */ /* 0x000fe2000001140e */
[----:B------:R-:W-:-:S04]  /*83e0*/  IMAD.IADD R5, R5, 0x1, R3 ;  /* 0x0000000105057824 */ /* 0x000fc800078e0203 */
[----:B------:R-:W-:Y:S02]  /*83f0*/  IMAD R3, R6, c[0x0][0x3b8], RZ ;  /* 0x0000ee0006037a24 */ /* 0x000fe400078e02ff */
[----:B------:R-:W-:-:S04]  /*8400*/  IMAD.WIDE.U32 R4, R14, c[0x0][0x3c0], R4 ;  /* 0x0000f0000e047a25 */ /* 0x000fc800078e0004 */
[----:B------:R-:W-:Y:S01]  /*8410*/  IMAD R3, R14, c[0x0][0x3bc], R3 ;  /* 0x0000ef000e037a24 */ /* 0x000fe200078e0203 */
[----:B------:R-:W1:Y:S04]  /*8420*/  LDS.128 R28, [R0+0x6000] ;  /* 0x00600000001c7984 */ /* 0x000e680000000c00 */
[----:B------:R-:W2:Y:S04]  /*8430*/  LDS.128 R24, [R0+0x7000] ;  /* 0x0070000000187984 */ /* 0x000ea80000000c00 */
[----:B------:R-:W3:Y:S04]  /*8440*/  LDS.128 R20, [R0+0x8000] ;  /* 0x0080000000147984 */ /* 0x000ee80000000c00 */
[----:B------:R4:W1:Y:S01]  /*8450*/  LDS.128 R16, [R0+0x9000] ;  /* 0x0090000000107984 */ /* 0x0008620000000c00 */
[----:B------:R-:W-:Y:S01]  /*8460*/  UIMAD UR31, UR31, UR9, UR32 ;  /* 0x000000091f1f72a4 */ /* 0x000fe2000f8e0220 */
[----:B----4-:R-:W-:-:S02]  /*8470*/  IMAD R0, R6, c[0x0][0x3c0], RZ ;  /* 0x0000f00006007a24 */ /* 0x010fc400078e02ff */
[----:B------:R-:W-:-:S04]  /*8480*/  IMAD.WIDE.U32 R6, R14, c[0x0][0x3b8], R10 ;  /* 0x0000ee000e067a25 */ /* 0x000fc800078e000a */
[----:B------:R-:W-:Y:S01]  /*8490*/  IMAD R0, R14, c[0x0][0x3c4], R0 ;  /* 0x0000f1000e007a24 */ /* 0x000fe200078e0200 */
[----:B------:R-:W-:Y:S02]  /*84a0*/  IADD3 R7, R7, R3, RZ ;  /* 0x0000000307077210 */ /* 0x000fe40007ffe0ff */
[----:B------:R-:W-:Y:S01]  /*84b0*/  IADD3 R3, P1, R6, R12, RZ ;  /* 0x0000000c06037210 */ /* 0x000fe20007f3e0ff */
[----:B------:R-:W-:Y:S01]  /*84c0*/  IMAD.IADD R5, R5, 0x1, R0 ;  /* 0x0000000105057824 */ /* 0x000fe200078e0200 */
[----:B------:R-:W-:Y:S02]  /*84d0*/  IADD3 R0, P0, R4, R8, RZ ;  /* 0x0000000804007210 */ /* 0x000fe40007f1e0ff */
[----:B------:R-:W-:Y:S02]  /*84e0*/  IADD3.X R12, R7, UR6, R13, P1, !PT ;  /* 0x00000006070c7c10 */ /* 0x000fe40008ffe40d */
[----:B------:R-:W-:Y:S02]  /*84f0*/  LEA R6, P1, R3, c[0x0][0x340], 0x1 ;  /* 0x0000d00003067a11 */ /* 0x000fe400078208ff */
[----:B------:R-:W-:-:S02]  /*8500*/  IADD3.X R5, R5, UR31, R9, P0, !PT ;  /* 0x0000001f05057c10 */ /* 0x000fc400087fe409 */
[C---:B------:R-:W-:Y:S02]  /*8510*/  LEA R4, P0, R0.reuse, c[0x0][0x348], 0x1 ;  /* 0x0000d20000047a11 */ /* 0x040fe400078008ff */
[----:B------:R-:W-:Y:S02]  /*8520*/  LEA.HI.X R7, R3, c[0x0][0x344], R12, 0x1, P1 ;  /* 0x0000d10003077a11 */ /* 0x000fe400008f0c0c */
[----:B------:R-:W-:Y:S02]  /*8530*/  MOV R3, c[0x0][0x3a0] ;  /* 0x0000e80000037a02 */ /* 0x000fe40000000f00 */
[----:B------:R-:W-:Y:S01]  /*8540*/  LEA.HI.X R5, R0, c[0x0][0x34c], R5, 0x1, P0 ;  /* 0x0000d30000057a11 */ /* 0x000fe200000f0c05 */
[----:B------:R-:W-:Y:S01]  /*8550*/  IMAD.MOV.U32 R0, RZ, RZ, c[0x0][0x3a8] ;  /* 0x0000ea00ff007624 */ /* 0x000fe200078e00ff */
[----:B------:R-:W-:Y:S01]  /*8560*/  MOV R11, c[0x0][0x3a4] ;  /* 0x0000e900000b7a02 */ /* 0x000fe20000000f00 */
[----:B------:R-:W-:Y:S01]  /*8570*/  IMAD.MOV.U32 R9, RZ, RZ, c[0x0][0x3ac] ;  /* 0x0000eb00ff097624 */ /* 0x000fe200078e00ff */
[----:B------:R-:W-:-:S02]  /*8580*/  LEA R10, P1, R3, R6, 0x7 ;  /* 0x00000006030a7211 */ /* 0x000fc400078238ff */
[C---:B------:R-:W-:Y:S02]  /*8590*/  LEA R8, P0, R0.reuse, R4, 0x7 ;  /* 0x0000000400087211 */ /* 0x040fe400078038ff */
[----:B------:R-:W-:Y:S02]  /*85a0*/  LEA.HI.X R11, R3, R7, R11, 0x7, P1 ;  /* 0x00000007030b7211 */ /* 0x000fe400008f3c0b */
[----:B------:R-:W-:Y:S01]  /*85b0*/  LEA.HI.X R9, R0, R5, R9, 0x7, P0 ;  /* 0x0000000500097211 */ /* 0x000fe200000f3c09 */
[----:B-1----:R1:W-:Y:S04]  /*85c0*/  STG.E.128 [R6.64], R28 ;  /* 0x0000001c06007986 */ /* 0x0023e8000c101d04 */
[----:B--2---:R1:W-:Y:S04]  /*85d0*/  STG.E.128 [R10.64], R24 ;  /* 0x000000180a007986 */ /* 0x0043e8000c101d04 */
[----:B---3--:R1:W-:Y:S04]  /*85e0*/  STG.E.128 [R4.64], R20 ;  /* 0x0000001404007986 */ /* 0x0083e8000c101d04 */
[----:B------:R1:W-:Y:S02]  /*85f0*/  STG.E.128 [R8.64], R16 ;  /* 0x0000001008007986 */ /* 0x0003e4000c101d04 */
.L_x_240:
        /* <DEDUP_REMOVED lines=11> */
.L_x_247:
[----:B------:R-:W-:Y:S05]  /*86b0*/  EXIT ;  /* 0x000000000000794d */ /* 0x000fea0003800000 */
.L_x_249:
        /* <DEDUP_REMOVED lines=12> */
.L_x_692:


//--------------------- .text._ZN5flash44flash_bwd_dq_dk_dv_loop_seqk_parallel_kernelI23Flash_bwd_kernel_traitsILi32ELi128ELi128ELi8ELi4ELi4ELi4ELb1ELb0EN7cutlass10bfloat16_tE19Flash_kernel_traitsILi32ELi128ELi128ELi8ES3_EELb1ELb1ELb0ELb0ELb0ELb1ELb0EEEvNS_16Flash_bwd_paramsE --------------------------
	.section	.text._ZN5flash44flash_bwd_dq_dk_dv_loop_seqk_parallel_kernelI23Flash_bwd_kernel_traitsILi32ELi128ELi128ELi8ELi4ELi4ELi4ELb1ELb0EN7cutlass10bfloat16_tE19Flash_kernel_traitsILi32ELi128ELi128ELi8ES3_EELb1ELb1ELb0ELb0ELb0ELb1ELb0EEEvNS_16Flash_bwd_paramsE,"ax",@progbits
	.sectioninfo	@"SHI_REGISTERS=255"
	.align	128
        .global         _ZN5flash44flash_bwd_dq_dk_dv_loop_seqk_parallel_kernelI23Flash_bwd_kernel_traitsILi32ELi128ELi128ELi8ELi4ELi4ELi4ELb1ELb0EN7cutlass10bfloat16_tE19Flash_kernel_traitsILi32ELi128ELi128ELi8ES3_EELb1ELb1ELb0ELb0ELb0ELb1ELb0EEEvNS_16Flash_bwd_paramsE
        .type           _ZN5flash44flash_bwd_dq_dk_dv_loop_seqk_parallel_kernelI23Flash_bwd_kernel_traitsILi32ELi128ELi128ELi8ELi4ELi4ELi4ELb1ELb0EN7cutlass10bfloat16_tE19Flash_kernel_traitsILi32ELi128ELi128ELi8ES3_EELb1ELb1ELb0ELb0ELb0ELb1ELb0EEEvNS_16Flash_bwd_paramsE,@function
        .size           _ZN5flash44flash_bwd_dq_dk_dv_loop_seqk_parallel_kernelI23Flash_bwd_kernel_traitsILi32ELi128ELi128ELi8ELi4ELi4ELi4ELb1ELb0EN7cutlass10bfloat16_tE19Flash_kernel_traitsILi32ELi128ELi128ELi8ES3_EELb1ELb1ELb0ELb0ELb0ELb1ELb0EEEvNS_16Flash_bwd_paramsE,(.L_x_693 - _ZN5flash44flash_bwd_dq_dk_dv_loop_seqk_parallel_kernelI23Flash_bwd_kernel_traitsILi32ELi128ELi128ELi8ELi4ELi4ELi4ELb1ELb0EN7cutlass10bfloat16_tE19Flash_kernel_traitsILi32ELi128ELi128ELi8ES3_EELb1ELb1ELb0ELb0ELb0ELb1ELb0EEEvNS_16Flash_bwd_paramsE)
        .other          _ZN5flash44flash_bwd_dq_dk_dv_loop_seqk_parallel_kernelI23Flash_bwd_kernel_traitsILi32ELi128ELi128ELi8ELi4ELi4ELi4ELb1ELb0EN7cutlass10bfloat16_tE19Flash_kernel_traitsILi32ELi128ELi128ELi8ES3_EELb1ELb1ELb0ELb0ELb0ELb1ELb0EEEvNS_16Flash_bwd_paramsE,@"STO_CUDA_ENTRY STV_DEFAULT"
_ZN5flash44flash_bwd_dq_dk_dv_loop_seqk_parallel_kernelI23Flash_bwd_kernel_traitsILi32ELi128ELi128ELi8ELi4ELi4ELi4ELb1ELb0EN7cutlass10bfloat16_tE19Flash_kernel_traitsILi32ELi128ELi128ELi8ES3_EELb1ELb1ELb0ELb0ELb0ELb1ELb0EEEvNS_16Flash_bwd_paramsE:
.text._ZN5flash44flash_bwd_dq_dk_dv_loop_seqk_parallel_kernelI23Flash_bwd_kernel_traitsILi32ELi128ELi128ELi8ELi4ELi4ELi4ELb1ELb0EN7cutlass10bfloat16_tE19Flash_kernel_traitsILi32ELi128ELi128ELi8ES3_EELb1ELb1ELb0ELb0ELb0ELb1ELb0EEEvNS_16Flash_bwd_paramsE:
        /* <DEDUP_REMOVED lines=26> */
[----:B------:R-:W-:Y:S02]  /*01a0*/  ULDC.U8 UR9, c[0x0][0x3d0] ;  /* 0x0000f40000097ab9 */ /* 0x000fe40000000000 */
[----:B------:R-:W-:Y:S01]  /*01b0*/  ULDC UR15, c[0x0][0x214] ;  /* 0x00008500000f7ab9 */ /* 0x000fe20000000800 */
[----:B-1----:R-:W-:Y:S01]  /*01c0*/  SHF.R.S32.HI R5, RZ, 0x1f, R6 ;  /* 0x0000001fff057819 */ /* 0x002fe20000011406 */
[----:B--2---:R-:W-:-:S02]  /*01d0*/  UIMAD UR19, UR52, UR58, URZ ;  /* 0x0000003a341372a4 */ /* 0x004fc4000f8e023f */
[----:B------:R-:W-:Y:S01]  /*01e0*/  ULDC UR18, c[0x0][0x224] ;  /* 0x0000890000127ab9 */ /* 0x000fe20000000800 */
[CC--:B------:R-:W-:Y:S01]  /*01f0*/  LEA.HI R3, R5.reuse, R6.reuse, RZ, 0x2 ;  /* 0x0000000605037211 */ /* 0x0c0fe200078f10ff */
[----:B------:R-:W-:Y:S01]  /*0200*/  UISETP.NE.AND UP6, UPT, UR9, URZ, UPT ;  /* 0x0000003f0900728c */ /* 0x000fe2000bfc5270 */
[-C--:B------:R-:W-:Y:S01]  /*0210*/  LEA.HI R9, R5, R6.reuse, RZ, 0x5 ;  /* 0x0000000605097211 */ /* 0x080fe200078f28ff */
[----:B------:R-:W-:Y:S01]  /*0220*/  ULDC UR20, c[0x0][0x224] ;  /* 0x0000890000147ab9 */ /* 0x000fe20000000800 */
[----:B------:R-:W-:Y:S01]  /*0230*/  LOP3.LUT R4, R3, 0xfffffffc, RZ, 0xc0, !PT ;  /* 0xfffffffc03047812 */ /* 0x000fe200078ec0ff */
[----:B---3--:R-:W-:Y:S01]  /*0240*/  UIMAD UR5, UR45, UR7, UR52 ;  /* 0x000000072d0572a4 */ /* 0x008fe2000f8e0234 */
[--C-:B------:R-:W-:Y:S01]  /*0250*/  SHF.R.S32.HI R0, RZ, 0x2, R3.reuse ;  /* 0x00000002ff007819 */ /* 0x100fe20000011403 */
[----:B------:R-:W-:Y:S01]  /*0260*/  USHF.R.S32.HI UR7, URZ, 0x1f, UR52 ;  /* 0x0000001f3f077899 */ /* 0x000fe20008011434 */
[CC--:B------:R-:W-:Y:S01]  /*0270*/  LEA.HI R145, R5.reuse, R6.reuse, RZ, 0x3 ;  /* 0x0000000605917211 */ /* 0x0c0fe200078f18ff */
[----:B------:R-:W-:Y:S01]  /*0280*/  IMAD.IADD R12, R6, 0x1, -R4 ;  /* 0x00000001060c7824 */ /* 0x000fe200078e0a04 */
[CC--:B------:R-:W-:Y:S01]  /*0290*/  LEA.HI R250, R5.reuse, R6.reuse, RZ, 0x7 ;  /* 0x0000000605fa7211 */ /* 0x0c0fe200078f38ff */
[----:B------:R-:W-:Y:S01]  /*02a0*/  USHF.L.U32 UR8, UR45, 0x7, URZ ;  /* 0x000000072d087899 */ /* 0x000fe2000800063f */
[----:B------:R-:W-:Y:S01]  /*02b0*/  SHF.R.S32.HI R2, RZ, 0x1f, R3 ;  /* 0x0000001fff027819 */ /* 0x000fe20000011403 */
[----:B------:R-:W-:Y:S01]  /*02c0*/  @UP5 UIMAD UR9, UR45, UR15, URZ ;  /* 0x0000000f2d0952a4 */ /* 0x000fe2000f8e023f */
[----:B------:R-:W-:Y:S01]  /*02d0*/  LEA.HI R5, R5, R6, RZ, 0x4 ;  /* 0x0000000605057211 */ /* 0x000fe200078f20ff */
[----:B------:R-:W-:Y:S01]  /*02e0*/  USHF.R.S32.HI UR6, URZ, 0x1f, UR20 ;  /* 0x0000001f3f067899 */ /* 0x000fe20008011414 */
[----:B------:R-:W-:Y:S01]  /*02f0*/  LOP3.LUT R7, R9, 0xffffffe0, RZ, 0xc0, !PT ;  /* 0xffffffe009077812 */ /* 0x000fe200078ec0ff */
[----:B------:R-:W-:Y:S01]  /*0300*/  ULDC UR16, c[0x0][0x1c0] ;  /* 0x0000700000107ab9 */ /* 0x000fe20000000800 */
[-C--:B------:R-:W-:Y:S01]  /*0310*/  LEA.HI R4, R3, R0.reuse, RZ, 0x1 ;  /* 0x0000000003047211 */ /* 0x080fe200078f08ff */
[----:B------:R-:W-:Y:S01]  /*0320*/  ULDC UR50, c[0x0][0x1c0] ;  /* 0x0000700000327ab9 */ /* 0x000fe20000000800 */
[----:B------:R-:W-:Y:S01]  /*0330*/  LEA.HI R3, R2, R0, RZ, 0x3 ;  /* 0x0000000002037211 */ /* 0x000fe200078f18ff */
[----:B------:R-:W-:Y:S01]  /*0340*/  IMAD.IADD R2, R6, 0x1, -R7 ;  /* 0x0000000106027824 */ /* 0x000fe200078e0a07 */
[----:B------:R-:W-:Y:S01]  /*0350*/  LOP3.LUT R8, R5, 0xfffffff0, RZ, 0xc0, !PT ;  /* 0xfffffff005087812 */ /* 0x000fe200078ec0ff */
[----:B------:R-:W-:Y:S01]  /*0360*/  UIMAD.WIDE UR50, UR58, UR50, URZ ;  /* 0x000000323a3272a5 */ /* 0x000fe2000f8e023f */
[----:B------:R-:W-:Y:S01]  /*0370*/  LOP3.LUT R10, R145, 0xfffffff8, RZ, 0xc0, !PT ;  /* 0xfffffff8910a7812 */ /* 0x000fe200078ec0ff */
[----:B------:R-:W-:Y:S01]  /*0380*/  UIMAD.WIDE.U32 UR60, UR45, UR20, URZ ;  /* 0x000000142d3c72a5 */ /* 0x000fe2000f8e003f */
[----:B------:R-:W-:Y:S01]  /*0390*/  LOP3.LUT R4, R4, 0x7fffffe, RZ, 0xc0, !PT ;  /* 0x07fffffe04047812 */ /* 0x000fe200078ec0ff */
[C---:B------:R-:W-:Y:S01]  /*03a0*/  IMAD.IADD R8, R6.reuse, 0x1, -R8 ;  /* 0x0000000106087824 */ /* 0x040fe200078e0a08 */
[----:B------:R-:W-:Y:S01]  /*03b0*/  LOP3.LUT R3, R3, 0xfffffff8, RZ, 0xc0, !PT ;  /* 0xfffffff803037812 */ /* 0x000fe200078ec0ff */
[----:B------:R-:W-:Y:S01]  /*03c0*/  IMAD.IADD R10, R6, 0x1, -R10 ;  /* 0x00000001060a7824 */ /* 0x000fe200078e0a0a */
[----:B------:R-:W-:Y:S01]  /*03d0*/  SHF.R.S32.HI R6, RZ, 0x1f, R2 ;  /* 0x0000001fff067819 */ /* 0x000fe20000011402 */
[C---:B------:R-:W-:Y:S01]  /*03e0*/  IMAD.IADD R11, R0.reuse, 0x1, -R4 ;  /* 0x00000001000b7824 */ /* 0x040fe200078e0a04 */
[----:B------:R-:W-:Y:S01]  /*03f0*/  SHF.R.S32.HI R4, RZ, 0x1f, R9 ;  /* 0x0000001fff047819 */ /* 0x000fe20000011409 */
[----:B------:R-:W-:Y:S01]  /*0400*/  IMAD.IADD R7, R0, 0x1, -R3 ;  /* 0x0000000100077824 */ /* 0x000fe200078e0a03 */
[----:B------:R-:W-:Y:S01]  /*0410*/  SHF.R.S32.HI R0, RZ, 0x4, R5 ;  /* 0x00000004ff007819 */ /* 0x000fe20000011405 */
[----:B------:R-:W-:Y:S01]  /*0420*/  ULDC UR10, c[0x0][0x1c0] ;  /* 0x00007000000a7ab9 */ /* 0x000fe20000000800 */
[----:B------:R-:W-:Y:S01]  /*0430*/  LEA.HI R243, R6, R2, RZ, 0x2 ;  /* 0x0000000206f37211 */ /* 0x000fe200078f10ff */
[----:B------:R-:W-:Y:S01]  /*0440*/  UIMAD UR58, UR58, UR10, URZ ;  /* 0x0000000a3a3a72a4 */ /* 0x000fe2000f8e023f */
[----:B------:R-:W-:Y:S01]  /*0450*/  SHF.R.S32.HI R6, RZ, 0x3, R145 ;  /* 0x00000003ff067819 */ /* 0x000fe20000011491 */
[----:B------:R-:W-:Y:S01]  /*0460*/  ULDC UR17, c[0x0][0x1c0] ;  /* 0x0000700000117ab9 */ /* 0x000fe20000000800 */
[----:B------:R-:W-:Y:S01]  /*0470*/  LEA.HI R2, R5, R0, RZ, 0x1 ;  /* 0x0000000005027211 */ /* 0x000fe200078f08ff */
[----:B------:R-:W-:Y:S01]  /*0480*/  USHF.L.U32 UR59, UR58, 0x7, URZ ;  /* 0x000000073a3b7899 */ /* 0x000fe2000800063f */
[----:B------:R-:W-:Y:S01]  /*0490*/  SHF.R.S32.HI R5, RZ, 0x5, R9 ;  /* 0x00000005ff057819 */ /* 0x000fe20000011409 */
[----:B------:R-:W-:Y:S01]  /*04a0*/  IMAD.SHL.U32 R6, R6, 0x40, RZ ;  /* 0x0000004006067824 */ /* 0x000fe200078e00ff */
[----:B------:R-:W-:Y:S01]  /*04b0*/  LOP3.LUT R3, R2, 0xfffffffe, RZ, 0xc0, !PT ;  /* 0xfffffffe02037812 */ /* 0x000fe200078ec0ff */
[----:B------:R-:W-:Y:S01]  /*04c0*/  ULDC.64 UR12, c[0x0][0x118] ;  /* 0x00004600000c7ab9 */ /* 0x000fe20000000a00 */
[----:B------:R-:W-:Y:S01]  /*04d0*/  SHF.R.S32.HI R250, RZ, 0x7, R250 ;  /* 0x00000007fffa7819 */ /* 0x000fe200000114fa */
[----:B------:R-:W-:Y:S01]  /*04e0*/  UIMAD.WIDE.U32 UR56, UR50, UR60, URZ ;  /* 0x0000003c323872a5 */ /* 0x000fe2000f8e003f */
[----:B------:R-:W-:Y:S01]  /*04f0*/  LOP3.LUT R2, R6, 0xc0, RZ, 0xc0, !PT ;  /* 0x000000c006027812 */ /* 0x000fe200078ec0ff */
[----:B------:R-:W-:Y:S01]  /*0500*/  IMAD.SHL.U32 R6, R12, 0x8, RZ ;  /* 0x000000080c067824 */ /* 0x000fe200078e00ff */
[C---:B------:R-:W-:Y:S01]  /*0510*/  LOP3.LUT P5, RZ, R7.reuse, 0x2, RZ, 0xc0, !PT ;  /* 0x0000000207ff7812 */ /* 0x040fe200078ac0ff */
[----:B------:R-:W-:Y:S01]  /*0520*/  IMAD.IADD R13, R0, 0x1, -R3 ;  /* 0x00000001000d7824 */ /* 0x000fe200078e0a03 */
[----:B------:R-:W-:Y:S01]  /*0530*/  LEA.HI R0, R4, R5, RZ, 0x2 ;  /* 0x0000000504007211 */ /* 0x000fe200078f10ff */
[----:B------:R-:W-:Y:S01]  /*0540*/  IMAD.U32 R4, RZ, RZ, UR4 ;  /* 0x00000004ff047e24 */ /* 0x000fe2000f8e00ff */
[----:B------:R-:W-:Y:S01]  /*0550*/  LOP3.LUT R3, R2, 0x18, R6, 0xf8, !PT ;  /* 0x0000001802037812 */ /* 0x000fe200078ef806 */
[----:B------:R-:W-:Y:S01]  /*0560*/  ULOP3.LUT UR4, UR52, UR14, URZ, 0x3c, !UPT ;  /* 0x0000000e34047292 */ /* 0x000fe2000f8e3c3f */
[----:B------:R-:W-:Y:S01]  /*0570*/  LOP3.LUT R0, R0, 0xfffffffc, RZ, 0xc0, !PT ;  /* 0xfffffffc00007812 */ /* 0x000fe200078ec0ff */
[----:B------:R-:W-:Y:S01]  /*0580*/  IMAD.SHL.U32 R6, R12, 0x2, RZ ;  /* 0x000000020c067824 */ /* 0x000fe200078e00ff */
[----:B------:R-:W-:Y:S01]  /*0590*/  SHF.R.U32.HI R2, RZ, 0x3, R2 ;  /* 0x00000003ff027819 */ /* 0x000fe20000011602 */
[----:B------:R1:W-:Y:S01]  /*05a0*/  STL [R1+0x30], R4 ;  /* 0x0000300401007387 */ /* 0x0003e20000100800 */
[----:B------:R-:W-:Y:S01]  /*05b0*/  LOP3.LUT P4, RZ, R7, 0x4, RZ, 0xc0, !PT ;  /* 0x0000000407ff7812 */ /* 0x000fe2000788c0ff */
[----:B------:R-:W-:Y:S01]  /*05c0*/  IMAD.IADD R18, R5, 0x1, -R0 ;  /* 0x0000000105127824 */ /* 0x000fe200078e0a00 */
[----:B------:R-:W-:Y:S01]  /*05d0*/  LOP3.LUT R2, R3, R2, RZ, 0x3c, !PT ;  /* 0x0000000203027212 */ /* 0x000fe200078e3cff */
[----:B------:R-:W-:Y:S01]  /*05e0*/  IMAD R0, R5, 0x8, R11 ;  /* 0x0000000805007824 */ /* 0x000fe200078e020b */
[----:B------:R-:W-:Y:S01]  /*05f0*/  LEA.HI R5, R10, R10, RZ, 0x1 ;  /* 0x0000000a0a057211 */ /* 0x000fe200078f08ff */
[----:B------:R-:W-:Y:S01]  /*0600*/  IMAD R234, R250, 0x2000, R6 ;  /* 0x00002000faea7824 */ /* 0x000fe200078e0206 */
[----:B------:R-:W-:Y:S01]  /*0610*/  STL [R1], R18 ;  /* 0x0000001201007387 */ /* 0x000fe20000100800 */
[----:B------:R-:W-:Y:S01]  /*0620*/  IMAD.U32 R252, R0, 0x20, R2 ;  /* 0x0000002000fc7824 */ /* 0x000fe200078e0002 */
[----:B------:R-:W-:Y:S01]  /*0630*/  LOP3.LUT R0, R5, 0x7fffffe, RZ, 0xc0, !PT ;  /* 0x07fffffe05007812 */ /* 0x000fe200078ec0ff */
[----:B------:R-:W-:Y:S01]  /*0640*/  IMAD.U32 R2, RZ, RZ, UR19 ;  /* 0x00000013ff027e24 */ /* 0x000fe2000f8e00ff */
[----:B------:R-:W-:Y:S01]  /*0650*/  SHF.R.S32.HI R11, RZ, 0x1f, R8 ;  /* 0x0000001fff0b7819 */ /* 0x000fe20000011408 */
[----:B------:R-:W-:Y:S01]  /*0660*/  USHF.L.U32 UR35, UR58, 0x3, URZ ;  /* 0x000000033a237899 */ /* 0x000fe2000800063f */
[----:B------:R-:W-:Y:S01]  /*0670*/  SEL R230, R153, 0xffffffe0, !P5 ;  /* 0xffffffe099e67807 */ /* 0x000fe20006800000 */
[----:B------:R-:W-:Y:S01]  /*0680*/  IMAD.IADD R3, R10, 0x1, -R0 ;  /* 0x000000010a037824 */ /* 0x000fe200078e0a00 */
[----:B------:R2:W-:Y:S01]  /*0690*/  STL [R1+0x2c], R2 ;  /* 0x00002c0201007387 */ /* 0x0005e20000100800 */
[-C--:B------:R-:W-:Y:S01]  /*06a0*/  LEA.HI R0, R8, R8.reuse, RZ, 0x1 ;  /* 0x0000000808007211 */ /* 0x080fe200078f08ff */
[----:B------:R-:W-:Y:S01]  /*06b0*/  USHF.L.U32 UR34, UR58, 0x4, URZ ;  /* 0x000000043a227899 */ /* 0x000fe2000800063f */
[----:B------:R-:W-:Y:S01]  /*06c0*/  LEA.HI R11, R11, R8, RZ, 0x3 ;  /* 0x000000080b0b7211 */ /* 0x000fe200078f18ff */
[----:B------:R-:W-:-:S02]  /*06d0*/  UIMAD UR33, UR58, 0x18, URZ ;  /* 0x000000183a2178a4 */ /* 0x000fc4000f8e023f */
[----:B------:R-:W-:Y:S02]  /*06e0*/  USHF.L.U32 UR32, UR58, 0x5, URZ ;  /* 0x000000053a207899 */ /* 0x000fe4000800063f */
[----:B------:R-:W-:Y:S01]  /*06f0*/  UIMAD UR31, UR58, 0x28, URZ ;  /* 0x000000283a1f78a4 */ /* 0x000fe2000f8e023f */
[----:B-1----:R-:W-:Y:S01]  /*0700*/  IMAD.U32 R4, RZ, RZ, UR4 ;  /* 0x00000004ff047e24 */ /* 0x002fe2000f8e00ff */
[----:B------:R-:W-:Y:S02]  /*0710*/  UIMAD UR4, UR45, UR16, UR52 ;  /* 0x000000102d0472a4 */ /* 0x000fe4000f8e0234 */
[----:B------:R-:W-:Y:S02]  /*0720*/  UIMAD UR30, UR58, 0x30, URZ ;  /* 0x000000303a1e78a4 */ /* 0x000fe4000f8e023f */
[----:B------:R1:W-:Y:S01]  /*0730*/  STL [R1+0x28], R4 ;  /* 0x0000280401007387 */ /* 0x0003e20000100800 */
[----:B------:R-:W-:Y:S02]  /*0740*/  USHF.L.U32 UR4, UR4, 0x5, URZ ;  /* 0x0000000504047899 */ /* 0x000fe4000800063f */
[----:B------:R-:W-:-:S02]  /*0750*/  UIMAD UR29, UR58, 0x38, URZ ;  /* 0x000000383a1d78a4 */ /* 0x000fc4000f8e023f */
[----:B------:R-:W-:Y:S02]  /*0760*/  USHF.L.U32 UR28, UR58, 0x6, URZ ;  /* 0x000000063a1c7899 */ /* 0x000fe4000800063f */
[----:B------:R-:W-:Y:S02]  /*0770*/  UIMAD UR27, UR58, 0x48, URZ ;  /* 0x000000483a1b78a4 */ /* 0x000fe4000f8e023f */
[----:B------:R-:W-:Y:S01]  /*0780*/  UIMAD UR26, UR58, 0x50, URZ ;  /* 0x000000503a1a78a4 */ /* 0x000fe2000f8e023f */
[----:B--2---:R-:W-:Y:S01]  /*0790*/  IMAD R2, R250, 0x8, R13 ;  /* 0x00000008fa027824 */ /* 0x004fe200078e020d */
[----:B------:R-:W-:Y:S02]  /*07a0*/  UIMAD UR25, UR58, 0x58, URZ ;  /* 0x000000583a1978a4 */ /* 0x000fe4000f8e023f */
[----:B------:R-:W-:Y:S01]  /*07b0*/  UIMAD UR24, UR58, 0x60, URZ ;  /* 0x000000603a1878a4 */ /* 0x000fe2000f8e023f */
[----:B------:R-:W-:Y:S01]  /*07c0*/  IMAD R17, R2, 0x8, R3 ;  /* 0x0000000802117824 */ /* 0x000fe200078e0203 */
[----:B------:R-:W-:Y:S01]  /*07d0*/  LOP3.LUT R3, R0, 0x7fffffe, RZ, 0xc0, !PT ;  /* 0x07fffffe00037812 */ /* 0x000fe200078ec0ff */
[----:B------:R-:W-:Y:S01]  /*07e0*/  UIMAD UR23, UR58, 0x68, URZ ;  /* 0x000000683a1778a4 */ /* 0x000fe2000f8e023f */
[----:B------:R-:W-:Y:S01]  /*07f0*/  LOP3.LUT R2, R11, 0xfffffff8, RZ, 0xc0, !PT ;  /* 0xfffffff80b027812 */ /* 0x000fe200078ec0ff */
[----:B------:R-:W-:-:S02]  /*0800*/  UIMAD UR22, UR58, 0x70, URZ ;  /* 0x000000703a1678a4 */ /* 0x000fc4000f8e023f */
[C---:B------:R-:W-:Y:S01]  /*0810*/  IMAD.IADD R16, R8.reuse, 0x1, -R3 ;  /* 0x0000000108107824 */ /* 0x040fe200078e0a03 */
[----:B------:R-:W-:Y:S01]  /*0820*/  UIMAD UR21, UR58, 0x78, URZ ;  /* 0x000000783a1578a4 */ /* 0x000fe2000f8e023f */
[----:B------:R-:W-:Y:S01]  /*0830*/  IMAD.IADD R15, R8, 0x1, -R2 ;  /* 0x00000001080f7824 */ /* 0x000fe200078e0a02 */
[C---:B------:R-:W-:Y:S01]  /*0840*/  LOP3.LUT R2, R7.reuse, 0x1, RZ, 0xc0, !PT ;  /* 0x0000000107027812 */ /* 0x040fe200078ec0ff */
[----:B------:R-:W-:Y:S01]  /*0850*/  IMAD.U32 R3, RZ, RZ, UR7 ;  /* 0x00000007ff037e24 */ /* 0x000fe2000f8e00ff */
[--C-:B-1----:R-:W-:Y:S01]  /*0860*/  SHF.R.S32.HI R4, RZ, 0x1, R0.reuse ;  /* 0x00000001ff047819 */ /* 0x102fe20000011400 */
[----:B------:R-:W-:Y:S01]  /*0870*/  USHF.R.S32.HI UR7, URZ, 0x1f, UR45 ;  /* 0x0000001f3f077899 */ /* 0x000fe2000801142d */
[----:B------:R-:W-:Y:S01]  /*0880*/  SHF.R.S32.HI R0, RZ, 0x1f, R0 ;  /* 0x0000001fff007819 */ /* 0x000fe20000011400 */
[----:B------:R-:W-:Y:S01]  /*0890*/  UIADD3 UR20, -UR59, URZ, URZ ;  /* 0x0000003f3b147290 */ /* 0x000fe2000fffe13f */
[----:B------:R-:W-:Y:S01]  /*08a0*/  ISETP.NE.U32.AND P6, PT, R2, 0x1, PT ;  /* 0x000000010200780c */ /* 0x000fe20003fc5070 */
[----:B------:R-:W-:Y:S01]  /*08b0*/  IMAD.U32 R2, RZ, RZ, UR8 ;  /* 0x00000008ff027e24 */ /* 0x000fe2000f8e00ff */
[----:B------:R-:W-:Y:S01]  /*08c0*/  LEA.HI R0, R0, R4, RZ, 0x2 ;  /* 0x0000000400007211 */ /* 0x000fe200078f10ff */
[----:B------:R-:W-:Y:S01]  /*08d0*/  IMAD.SHL.U32 R2, R10, 0x40, RZ ;  /* 0x000000400a027824 */ /* 0x000fe200078e00ff */
[----:B------:R-:W-:Y:S01]  /*08e0*/  LEA.HI R10, R7, R7, RZ, 0x1 ;  /* 0x00000007070a7211 */ /* 0x000fe200078f08ff */
[----:B------:R-:W-:Y:S01]  /*08f0*/  USHF.R.S32.HI UR8, URZ, 0x1f, UR52 ;  /* 0x0000001f3f087899 */ /* 0x000fe20008011434 */
[----:B------:R-:W-:Y:S01]  /*0900*/  LOP3.LUT R0, R0, 0xfffffffc, RZ, 0xc0, !PT ;  /* 0xfffffffc00007812 */ /* 0x000fe200078ec0ff */
[----:B------:R-:W-:Y:S01]  /*0910*/  UMOV UR55, 0xffffe000 ;  /* 0xffffe00000377882 */ /* 0x000fe20000000000 */
[----:B------:R-:W-:-:S02]  /*0920*/  LOP3.LUT R8, R2, 0x1c0, RZ, 0xc0, !PT ;  /* 0x000001c002087812 */ /* 0x000fc400078ec0ff */
[----:B------:R-:W-:Y:S01]  /*0930*/  LOP3.LUT R2, R10, 0x3fffffe, RZ, 0xc0, !PT ;  /* 0x03fffffe0a027812 */ /* 0x000fe200078ec0ff */
[----:B------:R-:W-:Y:S01]  /*0940*/  IMAD.IADD R14, R4, 0x1, -R0 ;  /* 0x00000001040e7824 */ /* 0x000fe200078e0a00 */
[----:B------:R-:W-:Y:S01]  /*0950*/  SEL R228, R228, 0x10, !P6 ;  /* 0x00000010e4e47807 */ /* 0x000fe20007000000 */
[----:B------:R-:W-:Y:S01]  /*0960*/  IMAD.U32 R0, RZ, RZ, UR7 ;  /* 0x00000007ff007e24 */ /* 0x000fe2000f8e00ff */
[----:B------:R-:W-:Y:S01]  /*0970*/  SHF.R.S32.HI R0, RZ, 0x1, R5 ;  /* 0x00000001ff007819 */ /* 0x000fe20000011405 */
[C---:B------:R-:W-:Y:S01]  /*0980*/  IMAD.IADD R12, R7.reuse, 0x1, -R2 ;  /* 0x00000001070c7824 */ /* 0x040fe200078e0a02 */
[----:B------:R-:W-:Y:S01]  /*0990*/  SHF.R.S32.HI R5, RZ, 0x3, R11 ;  /* 0x00000003ff057819 */ /* 0x000fe2000001140b */
[----:B------:R-:W-:Y:S01]  /*09a0*/  IMAD.SHL.U32 R2, R7, 0x40, RZ ;  /* 0x0000004007027824 */ /* 0x000fe200078e00ff */
[C---:B------:R-:W-:Y:S01]  /*09b0*/  LOP3.LUT P0, RZ, R0.reuse, 0x2, RZ, 0xc0, !PT ;  /* 0x0000000200ff7812 */ /* 0x040fe2000780c0ff */
[----:B------:R-:W-:Y:S01]  /*09c0*/  IMAD.SHL.U32 R9, R0, 0x40, RZ ;  /* 0x0000004000097824 */ /* 0x000fe200078e00ff */
[----:B------:R-:W-:Y:S01]  /*09d0*/  @!UP5 UIMAD UR7, UR45, UR17, UR52 ;  /* 0x000000112d07d2a4 */ /* 0x000fe2000f8e0234 */
[----:B------:R-:W-:Y:S01]  /*09e0*/  IMAD.SHL.U32 R0, R18, 0x10, RZ ;  /* 0x0000001012007824 */ /* 0x000fe200078e00ff */
[----:B------:R-:W-:Y:S01]  /*09f0*/  LOP3.LUT R2, R2, 0x1c0, RZ, 0xc0, !PT ;  /* 0x000001c002027812 */ /* 0x000fe200078ec0ff */
[----:B------:R-:W-:Y:S01]  /*0a00*/  IMAD.U32 R3, RZ, RZ, UR8 ;  /* 0x00000008ff037e24 */ /* 0x000fe2000f8e00ff */
[----:B------:R-:W-:Y:S01]  /*0a10*/  UIMAD UR8, UR5, UR18, URZ ;  /* 0x00000012050872a4 */ /* 0x000fe2000f8e023f */
[----:B------:R-:W-:Y:S01]  /*0a20*/  IMAD.SHL.U32 R4, R18, 0x400, RZ ;  /* 0x0000040012047824 */ /* 0x000fe200078e00ff */
[----:B------:R-:W-:Y:S01]  /*0a30*/  LEA.HI.SX32 R243, R243, R0, 0x1e ;  /* 0x00000000f3f37211 */ /* 0x000fe200078ff2ff */
[----:B------:R-:W-:Y:S01]  /*0a40*/  UIMAD UR5, UR6, UR45, URZ ;  /* 0x0000002d060572a4 */ /* 0x000fe2000f8e023f */
[----:B------:R-:W-:Y:S01]  /*0a50*/  LOP3.LUT R3, R8, 0x30, R0, 0xf8, !PT ;  /* 0x0000003008037812 */ /* 0x000fe200078ef800 */
[----:B------:R-:W-:Y:S01]  /*0a60*/  IMAD R147, R5, 0x200, R4 ;  /* 0x0000020005937824 */ /* 0x000fe200078e0204 */
[----:B------:R-:W-:Y:S01]  /*0a70*/  LOP3.LUT R0, R9, 0xc0, RZ, 0xc0, !PT ;  /* 0x000000c009007812 */ /* 0x000fe200078ec0ff */
[----:B------:R-:W-:Y:S01]  /*0a80*/  IMAD R16, R5, 0x8, R16 ;  /* 0x0000000805107824 */ /* 0x000fe200078e0210 */
[--C-:B------:R-:W-:Y:S01]  /*0a90*/  LOP3.LUT R3, R3, 0x8, R145.reuse, 0xf8, !PT ;  /* 0x0000000803037812 */ /* 0x100fe200078ef891 */
[----:B------:R-:W-:Y:S01]  /*0aa0*/  @!UP5 UIMAD UR6, UR7, UR15, URZ ;  /* 0x0000000f0706d2a4 */ /* 0x000fe2000f8e023f */
[----:B------:R-:W-:-:S02]  /*0ab0*/  LOP3.LUT R145, R0, 0x8, R145, 0xf8, !PT ;  /* 0x0000000800917812 */ /* 0x000fc400078ef891 */
[----:B------:R-:W-:Y:S02]  /*0ac0*/  SHF.R.U32.HI R0, RZ, 0x3, R0 ;  /* 0x00000003ff007819 */ /* 0x000fe40000011600 */
[----:B------:R-:W-:Y:S02]  /*0ad0*/  LEA.HI R2, R2, R2, RZ, 0x1d ;  /* 0x0000000202027211 */ /* 0x000fe400078fe8ff */
[----:B------:R-:W-:Y:S01]  /*0ae0*/  LOP3.LUT R145, R145, R0, RZ, 0x3c, !PT ;  /* 0x0000000091917212 */ /* 0x000fe200078e3cff */
[----:B------:R-:W-:Y:S01]  /*0af0*/  IMAD.U32 R0, RZ, RZ, UR9 ;  /* 0x00000009ff007e24 */ /* 0x000fe2000f8e00ff */
[----:B------:R-:W-:Y:S01]  /*0b00*/  IADD3 R234, R2, R234, R4 ;  /* 0x000000ea02ea7210 */ /* 0x000fe20007ffe004 */
[----:B------:R-:W-:Y:S01]  /*0b10*/  IMAD.U32 R4, RZ, RZ, UR8 ;  /* 0x00000008ff047e24 */ /* 0x000fe2000f8e00ff */
[----:B------:R-:W-:Y:S01]  /*0b20*/  SHF.R.U32.HI R2, RZ, 0x3, R8 ;  /* 0x00000003ff027819 */ /* 0x000fe20000011608 */
[----:B------:R-:W-:Y:S01]  /*0b30*/  IMAD.U32 R145, R17, 0x20, R145 ;  /* 0x0000002011917824 */ /* 0x000fe200078e0091 */
[----:B------:R1:W-:Y:S01]  /*0b40*/  STL [R1+0x24], R0 ;  /* 0x0000240001007387 */ /* 0x0003e20000100800 */
[----:B------:R-:W-:Y:S01]  /*0b50*/  IMAD.SHL.U32 R234, R234, 0x2, RZ ;  /* 0x00000002eaea7824 */ /* 0x000fe200078e00ff */
[----:B------:R-:W-:Y:S01]  /*0b60*/  LOP3.LUT R5, R3, R2, RZ, 0x3c, !PT ;  /* 0x0000000203057212 */ /* 0x000fe200078e3cff */
[----:B------:R-:W-:Y:S01]  /*0b70*/  IMAD.SHL.U32 R145, R145, 0x2, RZ ;  /* 0x0000000291917824 */ /* 0x000fe200078e00ff */
[----:B------:R2:W-:Y:S01]  /*0b80*/  STL [R1+0x20], R4 ;  /* 0x0000200401007387 */ /* 0x0005e20000100800 */
[----:B------:R-:W-:Y:S01]  /*0b90*/  SEL R146, R153, 0xffffffe0, !P0 ;  /* 0xffffffe099927807 */ /* 0x000fe20004000000 */
[C---:B------:R-:W-:Y:S01]  /*0ba0*/  IMAD.IADD R233, R234.reuse, 0x1, R228 ;  /* 0x00000001eae97824 */ /* 0x040fe200078e02e4 */
[C---:B------:R-:W-:Y:S01]  /*0bb0*/  IADD3 R229, R234.reuse, 0x40, RZ ;  /* 0x00000040eae57810 */ /* 0x040fe20007ffe0ff */
[C-C-:B------:R-:W-:Y:S01]  /*0bc0*/  IMAD.IADD R235, R234.reuse, 0x1, R230.reuse ;  /* 0x00000001eaeb7824 */ /* 0x140fe200078e02e6 */
[----:B------:R-:W-:Y:S01]  /*0bd0*/  @P4 IADD3 R229, R234, -0x40, RZ ;  /* 0xffffffc0eae54810 */ /* 0x000fe20007ffe0ff */
[----:B------:R-:W-:-:S02]  /*0be0*/  IMAD.IADD R232, R233, 0x1, R230 ;  /* 0x00000001e9e87824 */ /* 0x000fc400078e02e6 */
[----:B------:R-:W-:Y:S02]  /*0bf0*/  IMAD.IADD R146, R145, 0x1, R146 ;  /* 0x0000000191927824 */ /* 0x000fe400078e0292 */
[--C-:B------:R-:W-:Y:S02]  /*0c00*/  IMAD.IADD R228, R228, 0x1, R229.reuse ;  /* 0x00000001e4e47824 */ /* 0x100fe400078e02e5 */
[C---:B------:R-:W-:Y:S02]  /*0c10*/  IMAD.IADD R231, R230.reuse, 0x1, R229 ;  /* 0x00000001e6e77824 */ /* 0x040fe400078e02e5 */
[----:B------:R-:W-:Y:S02]  /*0c20*/  IMAD.IADD R230, R230, 0x1, R228 ;  /* 0x00000001e6e67824 */ /* 0x000fe400078e02e4 */
[----:B-1----:R-:W-:Y:S02]  /*0c30*/  IMAD R0, R18, 0x200, R6 ;  /* 0x0000020012007824 */ /* 0x002fe400078e0206 */
[----:B--2---:R-:W-:Y:S01]  /*0c40*/  IMAD.U32 R4, RZ, RZ, UR5 ;  /* 0x00000005ff047e24 */ /* 0x004fe2000f8e00ff */
[----:B------:R-:W-:Y:S01]  /*0c50*/  UIMAD UR5, UR51, UR60, URZ ;  /* 0x0000003c330572a4 */ /* 0x000fe2000f8e023f */
[----:B------:R-:W-:-:S02]  /*0c60*/  IMAD R12, R12, 0x20, R0 ;  /* 0x000000200c0c7824 */ /* 0x000fc400078e0200 */
[----:B------:R-:W-:Y:S01]  /*0c70*/  IMAD.U32 R0, RZ, RZ, UR4 ;  /* 0x00000004ff007e24 */ /* 0x000fe2000f8e00ff */
[----:B------:R1:W-:Y:S01]  /*0c80*/  STL [R1+0x1c], R4 ;  /* 0x00001c0401007387 */ /* 0x0003e20000100800 */
[----:B------:R-:W-:Y:S01]  /*0c90*/  USHF.R.S32.HI UR4, URZ, 0x1f, UR4 ;  /* 0x0000001f3f047899 */ /* 0x000fe20008011404 */
[----:B------:R-:W-:Y:S01]  /*0ca0*/  IMAD.U32 R2, RZ, RZ, UR5 ;  /* 0x00000005ff027e24 */ /* 0x000fe2000f8e00ff */
[----:B------:R-:W-:Y:S01]  /*0cb0*/  USHF.R.S32.HI UR5, URZ, 0x1f, UR19 ;  /* 0x0000001f3f057899 */ /* 0x000fe20008011413 */
[----:B------:R2:W-:Y:S05]  /*0cc0*/  STL [R1+0x18], R0 ;  /* 0x0000180001007387 */ /* 0x0005ea0000100800 */
[----:B------:R-:W-:Y:S01]  /*0cd0*/  IMAD.U32 R2, RZ, RZ, UR5 ;  /* 0x00000005ff027e24 */ /* 0x000fe2000f8e00ff */
[----:B------:R-:W-:-:S04]  /*0ce0*/  USHF.R.S32.HI UR5, URZ, 0x1f, UR59 ;  /* 0x0000001f3f057899 */ /* 0x000fc8000801143b */
[----:B------:R3:W-:Y:S01]  /*0cf0*/  STL [R1+0x14], R2 ;  /* 0x0000140201007387 */ /* 0x0007e20000100800 */
[----:B-1----:R-:W-:Y:S01]  /*0d00*/  IMAD.SHL.U32 R4, R13, 0x10, RZ ;  /* 0x000000100d047824 */ /* 0x002fe200078e00ff */
[----:B--2---:R-:W-:-:S04]  /*0d10*/  SHF.R.S32.HI R0, RZ, 0x1, R10 ;  /* 0x00000001ff007819 */ /* 0x004fc8000001140a */
[C---:B------:R-:W-:Y:S01]  /*0d20*/  LOP3.LUT P3, RZ, R0.reuse, 0x2, RZ, 0xc0, !PT ;  /* 0x0000000200ff7812 */ /* 0x040fe2000786c0ff */
[----:B------:R-:W-:-:S03]  /*0d30*/  IMAD.SHL.U32 R0, R0, 0x40, RZ ;  /* 0x0000004000007824 */ /* 0x000fc600078e00ff */
[----:B------:R-:W-:Y:S01]  /*0d40*/  R2P PR, R15, 0x6 ;  /* 0x000000060f007804 */ /* 0x000fe20000000000 */
[----:B---3--:R-:W-:Y:S01]  /*0d50*/  IMAD.SHL.U32 R2, R250, 0x8, RZ ;  /* 0x00000008fa027824 */ /* 0x008fe200078e00ff */
[----:B------:R-:W-:-:S03]  /*0d60*/  LOP3.LUT R0, R0, 0xc0, RZ, 0xc0, !PT ;  /* 0x000000c000007812 */ /* 0x000fc600078ec0ff */
[----:B------:R-:W-:Y:S02]  /*0d70*/  SEL R148, R148, 0xffffffc0, !P2 ;  /* 0xffffffc094947807 */ /* 0x000fe40005000000 */
[----:B------:R-:W-:Y:S02]  /*0d80*/  LOP3.LUT R2, R2, 0x8, RZ, 0xc0, !PT ;  /* 0x0000000802027812 */ /* 0x000fe400078ec0ff */
[----:B------:R-:W-:Y:S02]  /*0d90*/  SHF.R.U32.HI R3, RZ, 0x3, R0 ;  /* 0x00000003ff037819 */ /* 0x000fe40000011600 */
[----:B------:R-:W-:Y:S02]  /*0da0*/  LOP3.LUT R7, R2, 0x10, R4, 0xf8, !PT ;  /* 0x0000001002077812 */ /* 0x000fe400078ef804 */
[----:B------:R-:W-:Y:S01]  /*0db0*/  LOP3.LUT R8, R3, R0, R2, 0x1e, !PT ;  /* 0x0000000003087212 */ /* 0x000fe200078e1e02 */
[----:B------:R-:W-:Y:S01]  /*0dc0*/  IMAD.SHL.U32 R0, R15, 0x40, RZ ;  /* 0x000000400f007824 */ /* 0x000fe200078e00ff */
[C---:B------:R-:W-:Y:S01]  /*0dd0*/  LOP3.LUT P0, RZ, R14.reuse, 0x2, RZ, 0xc0, !PT ;  /* 0x000000020eff7812 */ /* 0x040fe2000780c0ff */
[----:B------:R-:W-:-:S02]  /*0de0*/  IMAD.SHL.U32 R2, R14, 0x40, RZ ;  /* 0x000000400e027824 */ /* 0x000fc400078e00ff */
[C---:B------:R-:W-:Y:S01]  /*0df0*/  IMAD R3, R13.reuse, 0x200, R5 ;  /* 0x000002000d037824 */ /* 0x040fe200078e0205 */
        /* <DEDUP_REMOVED lines=13> */
[----:B------:R-:W-:Y:S01]  /*0ed0*/  IMAD.IADD R147, R147, 0x1, R6 ;  /* 0x0000000193937824 */ /* 0x000fe200078e0206 */
[----:B------:R-:W-:Y:S01]  /*0ee0*/  SEL R153, R153, 0xffffffe0, !P0 ;  /* 0xffffffe099997807 */ /* 0x000fe20004000000 */
        /* <DEDUP_REMOVED lines=20> */
.L_x_278:
        /* <DEDUP_REMOVED lines=53> */
.L_x_250:
        /* <DEDUP_REMOVED lines=13> */
[----:B------:R-:W-:Y:S02]  /*1450*/  @!UP2 USEL UR5, URZ, UR7, !UP0 ;  /* 0x000000073f05a287 */ /* 0x000fe4000c000000 */
[----:B------:R-:W-:Y:S01]  /*1460*/  USHF.L.U32 UR37, UR11, 0x7, URZ ;  /* 0x000000070b257899 */ /* 0x000fe2000800063f */
[----:B--2---:R-:W1:Y:S02]  /*1470*/  @P0 R2UR UR9, R0 ;  /* 0x00000000000903c2 */ /* 0x004e6400000e0000 */
[----:B-1----:R-:W-:Y:S02]  /*1480*/  @UP2 UIADD3 UR9, UR9, -UR36, URZ ;  /* 0x8000002409092290 */ /* 0x002fe4000fffe03f */
[----:B------:R-:W-:-:S04]  /*1490*/  @!UP2 UIADD3 UR9, UR5, UR6, -UR36 ;  /* 0x000000060509a290 */ /* 0x000fc8000fffe824 */
        /* <DEDUP_REMOVED lines=41> */
.L_x_252:
        /* <DEDUP_REMOVED lines=18> */
.L_x_253:
        /* <DEDUP_REMOVED lines=12> */
[----:B------:R-:W-:Y:S01]  /*1910*/  UIMAD UR10, UR51, UR60, URZ ;  /* 0x0000003c330a72a4 */ /* 0x000fe2000f8e023f */
[----:B------:R-:W-:Y:S01]  /*1920*/  IABS R7, c[0x0][0x1c8] ;  /* 0x0000720000077a13 */ /* 0x000fe20000000000 */
[----:B------:R-:W-:-:S03]  /*1930*/  ULDC.64 UR14, c[0x0][0x3d8] ;  /* 0x0000f600000e7ab9 */ /* 0x000fc60000000a00 */
[----:B------:R-:W-:Y:S02]  /*1940*/  @!UP2 UMOV UR38, UR6 ;  /* 0x000000060026ac82 */ /* 0x000fe40008000000 */
[----:B------:R-:W-:Y:S01]  /*1950*/  @!UP2 UIADD3 UR39, UR7, UR8, URZ ;  /* 0x000000080727a290 */ /* 0x000fe2000fffe03f */
[----:B--2---:R1:W2:Y:S02]  /*1960*/  R2UR UR17, R0 ;  /* 0x00000000001173c2 */ /* 0x0042a400000e0000 */
[----:B-1----:R-:W5:Y:S01]  /*1970*/  LDL R0, [R1+0x24] ;  /* 0x0000240001007983 */ /* 0x002f620000100800 */
[----:B--2---:R-:W-:-:S04]  /*1980*/  UIMAD UR6, UR54, UR16, UR17 ;  /* 0x00000010360672a4 */ /* 0x004fc8000f8e0211 */
[----:B------:R-:W-:-:S04]  /*1990*/  UIADD3 UR6, UR61, UR6, URZ ;  /* 0x000000063d067290 */ /* 0x000fc8000fffe03f */
[----:B------:R-:W-:Y:S01]  /*19a0*/  UIMAD UR6, UR50, UR6, UR10 ;  /* 0x00000006320672a4 */ /* 0x000fe2000f8e020a */
[----:B------:R-:W1:Y:S08]  /*19b0*/  S2UR UR10, SR_CTAID.X ;  /* 0x00000000000a79c3 */ /* 0x000e700000002500 */
[----:B---3--:R2:W3:Y:S01]  /*19c0*/  R2UR UR41, R4 ;  /* 0x00000000042973c2 */ /* 0x0084e200000e0000 */
[----:B------:R-:W-:-:S02]  /*19d0*/  UIADD3 UR16, UR57, UR6, URZ ;  /* 0x0000000639107290 */ /* 0x000fc4000fffe03f */
[----:B------:R-:W-:Y:S02]  /*19e0*/  UIMAD UR8, UR51, UR4, URZ ;  /* 0x00000004330872a4 */ /* 0x000fe4000f8e023f */
[----:B------:R-:W-:Y:S01]  /*19f0*/  UIMAD.WIDE.U32 UR6, UR50, UR4, URZ ;  /* 0x00000004320672a5 */ /* 0x000fe2000f8e003f */
[----:B--2---:R-:W2:Y:S03]  /*1a00*/  I2F.RP R4, R7 ;  /* 0x0000000700047306 */ /* 0x004ea60000209400 */
[----:B------:R-:W-:Y:S02]  /*1a10*/  @UP2 UIADD3 UR16, UR7, UR8, URZ ;  /* 0x0000000807102290 */ /* 0x000fe4000fffe03f */
[----:B------:R-:W-:Y:S02]  /*1a20*/  USEL UR17, UR56, UR6, !UP2 ;  /* 0x0000000638117287 */ /* 0x000fe4000d000000 */
[----:B-1----:R-:W-:Y:S01]  /*1a30*/  UIMAD.WIDE.U32 UR6, UR10, UR14, URZ ;  /* 0x0000000e0a0672a5 */ /* 0x002fe2000f8e003f */
[----:B--2---:R-:W1:Y:S03]  /*1a40*/  MUFU.RCP R4, R4 ;  /* 0x0000000400047308 */ /* 0x004e660000001000 */
[----:B------:R-:W-:-:S02]  /*1a50*/  UIMAD UR14, UR10, UR15, UR7 ;  /* 0x0000000f0a0e72a4 */ /* 0x000fc4000f8e0207 */
[----:B------:R-:W-:Y:S02]  /*1a60*/  USEL UR15, UR6, URZ, UP6 ;  /* 0x0000003f060f7287 */ /* 0x000fe4000b000000 */
[----:B------:R-:W-:Y:S02]  /*1a70*/  USHF.L.U64.HI UR6, UR45, 0x7, UR54 ;  /* 0x000000072d067899 */ /* 0x000fe40008010236 */
[----:B------:R-:W-:Y:S02]  /*1a80*/  USHF.L.U32 UR10, UR45, 0x7, URZ ;  /* 0x000000072d0a7899 */ /* 0x000fe4000800063f */
[----:B------:R-:W-:Y:S02]  /*1a90*/  USEL UR7, UR6, URZ, UP1 ;  /* 0x0000003f06077287 */ /* 0x000fe40008800000 */
[----:B------:R-:W-:Y:S01]  /*1aa0*/  USEL UR6, UR10, URZ, UP1 ;  /* 0x0000003f0a067287 */ /* 0x000fe20008800000 */
[----:B-1----:R-:W-:-:S03]  /*1ab0*/  IADD3 R4, R4, 0xffffffe, RZ ;  /* 0x0ffffffe04047810 */ /* 0x002fc60007ffe0ff */
[----:B------:R-:W-:Y:S01]  /*1ac0*/  UIADD3 UR6, UP1, UR5, UR6, URZ ;  /* 0x0000000605067290 */ /* 0x000fe2000ff3e03f */
[----:B------:R1:W2:Y:S03]  /*1ad0*/  F2I.FTZ.U32.TRUNC.NTZ R5, R4 ;  /* 0x0000000400057305 */ /* 0x0002a6000021f000 */
[----:B------:R-:W-:Y:S02]  /*1ae0*/  UIADD3.X UR8, UR42, UR7, URZ, UP1, !UPT ;  /* 0x000000072a087290 */ /* 0x000fe40008ffe43f */
[----:B------:R-:W-:-:S04]  /*1af0*/  UIMAD UR7, UR51, UR6, URZ ;  /* 0x00000006330772a4 */ /* 0x000fc8000f8e023f */
[----:B------:R-:W-:Y:S01]  /*1b00*/  UIMAD UR10, UR50, UR8, UR7 ;  /* 0x00000008320a72a4 */ /* 0x000fe2000f8e0207 */
[----:B----4-:R4:W2:Y:S01]  /*1b10*/  R2UR UR19, R3 ;  /* 0x00000000031373c2 */ /* 0x0108a200000e0000 */
[----:B-1----:R-:W-:Y:S01]  /*1b20*/  IMAD.MOV.U32 R4, RZ, RZ, RZ ;  /* 0x000000ffff047224 */ /* 0x002fe200078e00ff */
[----:B----4-:R-:W-:Y:S02]  /*1b30*/  IABS R3, UR52 ;  /* 0x0000003400037c13 */ /* 0x010fe40008000000 */
[----:B------:R-:W-:Y:S01]  /*1b40*/  ISETP.NE.AND P2, PT, RZ, c[0x0][0x1c8], PT ;  /* 0x00007200ff007a0c */ /* 0x000fe20003f45270 */
[----:B------:R-:W-:-:S03]  /*1b50*/  USEL UR14, UR14, URZ, UP6 ;  /* 0x0000003f0e0e7287 */ /* 0x000fc6000b000000 */
[----:B-----5:R2:W1:Y:S02]  /*1b60*/  R2UR UR7, R0 ;  /* 0x00000000000773c2 */ /* 0x02046400000e0000 */
[----:B--2---:R-:W-:-:S04]  /*1b70*/  IMAD.MOV R0, RZ, RZ, -R5 ;  /* 0x000000ffff007224 */ /* 0x004fc800078e0a05 */
        /* <DEDUP_REMOVED lines=10> */
[----:B---3--:R-:W-:Y:S01]  /*1c20*/  ISETP.LE.AND P1, PT, RZ, UR41, PT ;  /* 0x00000029ff007c0c */ /* 0x008fe2000bf23270 */
[----:B-1----:R-:W-:-:S10]  /*1c30*/  @UP5 USEL UR7, UR7, UR4, !UP2 ;  /* 0x0000000407075287 */ /* 0x002fd4000d000000 */
[----:B------:R-:W-:Y:S01]  /*1c40*/  @P3 IADD3 R6, R6, 0x1, RZ ;  /* 0x0000000106063810 */ /* 0x000fe20007ffe0ff */
[----:B------:R-:W-:-:S04]  /*1c50*/  ULDC UR41, c[0x0][0x234] ;  /* 0x00008d0000297ab9 */ /* 0x000fc80000000800 */
[----:B------:R-:W-:Y:S01]  /*1c60*/  @!P1 IMAD.MOV R6, RZ, RZ, -R6 ;  /* 0x000000ffff069224 */ /* 0x000fe200078e0a06 */
[----:B------:R-:W-:Y:S01]  /*1c70*/  PLOP3.LUT P1, PT, PT, PT, UP5, 0x80, 0x0 ;  /* 0x000000000000781c */ /* 0x000fe20003f2f058 */
[----:B------:R-:W-:Y:S02]  /*1c80*/  @UP5 UIMAD UR8, UR52, UR41, UR7 ;  /* 0x00000029340852a4 */ /* 0x000fe4000f8e0207 */
[----:B------:R-:W-:Y:S01]  /*1c90*/  UIMAD.WIDE.U32 UR6, UR50, UR6, URZ ;  /* 0x00000006320672a5 */ /* 0x000fe2000f8e003f */
[----:B------:R-:W-:Y:S01]  /*1ca0*/  @!P2 LOP3.LUT R6, RZ, c[0x0][0x1c8], RZ, 0x33, !PT ;  /* 0x00007200ff06aa12 */ /* 0x000fe200078e33ff */
[----:B------:R-:W-:Y:S02]  /*1cb0*/  USHF.R.S32.HI UR41, URZ, 0x1f, UR37 ;  /* 0x0000001f3f297899 */ /* 0x000fe40008011425 */
[----:B------:R-:W-:Y:S02]  /*1cc0*/  UIADD3 UR10, UR7, UR10, URZ ;  /* 0x0000000a070a7290 */ /* 0x000fe4000fffe03f */
[----:B------:R-:W-:Y:S01]  /*1cd0*/  @!UP5 UMOV UR8, UR19 ;  /* 0x000000130008dc82 */ /* 0x000fe20008000000 */
[----:B------:R-:W-:-:S03]  /*1ce0*/  SHF.R.S32.HI R20, RZ, 0x1f, R6 ;  /* 0x0000001fff147819 */ /* 0x000fc60000011406 */
[----:B------:R-:W-:Y:S05]  /*1cf0*/  @!P1 BRA `(.L_x_254) ;  /* 0x0000008000009947 */ /* 0x000fea0003800000 */
[----:B------:R-:W2:Y:S01]  /*1d00*/  LDL R8, [R1+0x30] ;  /* 0x0000300001087983 */ /* 0x000ea20000100800 */
[----:B------:R-:W-:Y:S02]  /*1d10*/  ULDC UR52, c[0x0][0x224] ;  /* 0x0000890000347ab9 */ /* 0x000fe40000000800 */
[----:B------:R-:W-:Y:S02]  /*1d20*/  @!UP2 UIMAD UR4, UR45, UR52, URZ ;  /* 0x000000342d04a2a4 */ /* 0x000fe4000f8e023f */
[----:B------:R-:W1:Y:S02]  /*1d30*/  S2UR UR52, SR_CTAID.Z ;  /* 0x00000000003479c3 */ /* 0x000e640000002700 */
[----:B------:R-:W-:-:S06]  /*1d40*/  ULEA UR4, UR45, UR4, 0x7 ;  /* 0x000000042d047291 */ /* 0x000fcc000f8e383f */
[----:B--2---:R-:W1:Y:S02]  /*1d50*/  R2UR UR19, R8 ;  /* 0x00000000081373c2 */ /* 0x004e6400000e0000 */
[----:B-1----:R-:W-:Y:S01]  /*1d60*/  UIMAD UR4, UR19, UR52, UR4 ;  /* 0x00000034130472a4 */ /* 0x002fe2000f8e0204 */
[----:B------:R-:W-:Y:S05]  /*1d70*/  BRA `(.L_x_255) ;  /* 0x0000003000007947 */ /* 0x000fea0003800000 */
.L_x_254:
[----:B------:R-:W2:Y:S02]  /*1d80*/  LDL R0, [R1+0x20] ;  /* 0x0000200001007983 */ /* 0x000ea40000100800 */
[----:B--2---:R1:W2:Y:S01]  /*1d90*/  R2UR UR4, R0 ;  /* 0x00000000000473c2 */ /* 0x0042a200000e0000 */
[----:B------:R-:W-:-:S07]  /*1da0*/  DEPBAR.LE SB1, 0x0, {2} ;  /* 0x000090040000791a */ /* 0x000fce0000000000 */
.L_x_255:
[----:B------:R-:W2:Y:S04]  /*1db0*/  LDL R3, [R1+0x2c] ;  /* 0x00002c0001037983 */ /* 0x000ea80000100800 */
[----:B------:R-:W3:Y:S01]  /*1dc0*/  LDL R0, [R1+0x14] ;  /* 0x0000140001007983 */ /* 0x000ee20000100800 */
[----:B------:R-:W-:Y:S01]  /*1dd0*/  USHF.R.S32.HI UR7, URZ, 0x1f, UR59 ;  /* 0x0000001f3f077899 */ /* 0x000fe2000801143b */
[----:B------:R-:W-:Y:S01]  /*1de0*/  IMAD.U32 R12, RZ, RZ, UR5 ;  /* 0x00000005ff0c7e24 */ /* 0x000fe2000f8e00ff */
[----:B------:R-:W-:Y:S01]  /*1df0*/  UIADD3 UR4, UR5, UR4, URZ ;  /* 0x0000000405047290 */ /* 0x000fe2000fffe03f */
[----:B------:R-:W1:Y:S01]  /*1e00*/  S2R R13, SR_TID.X ;  /* 0x00000000000d7919 */ /* 0x000e620000002100 */
[----:B------:R-:W-:Y:S01]  /*1e10*/  UIADD3 UR8, UR5, UR8, URZ ;  /* 0x0000000805087290 */ /* 0x000fe2000fffe03f */
[----:B------:R-:W-:Y:S01]  /*1e20*/  BSSY B1, `(.L_x_251) ;  /* 0x0000809000017945 */ /* 0x000fe20003800000 */
[----:B-1----:R-:W-:-:S04]  /*1e30*/  SHF.R.S32.HI R14, RZ, 0x1f, R13 ;  /* 0x0000001fff0e7819 */ /* 0x002fc8000001140d */
[----:B------:R-:W-:Y:S01]  /*1e40*/  LEA.HI R4, R14, R13, RZ, 0x2 ;  /* 0x0000000d0e047211 */ /* 0x000fe200078f10ff */
[----:B--2---:R-:W1:Y:S02]  /*1e50*/  R2UR UR19, R3 ;  /* 0x00000000031373c2 */ /* 0x004e6400000e0000 */
[----:B-1----:R-:W-:-:S04]  /*1e60*/  UIADD3 UR6, UP4, UP3, UR6, UR59, UR19 ;  /* 0x0000003b06067290 */ /* 0x002fc8000fb9e013 */
[----:B------:R-:W-:Y:S02]  /*1e70*/  UIADD3 UR19, UP2, UP1, UR15, UR6, UR17 ;  /* 0x000000060f137290 */ /* 0x000fe4000f95e011 */
[----:B------:R-:W-:-:S05]  /*1e80*/  USHF.R.S32.HI UR17, URZ, 0x1f, UR52 ;  /* 0x0000001f3f117899 */ /* 0x000fca0008011434 */
[----:B---3--:R1:W2:Y:S02]  /*1e90*/  R2UR UR6, R0 ;  /* 0x00000000000673c2 */ /* 0x0082a400000e0000 */
[----:B-1----:R-:W-:Y:S01]  /*1ea0*/  SHF.R.S32.HI R0, RZ, 0x2, R4 ;  /* 0x00000002ff007819 */ /* 0x002fe20000011404 */
[----:B--2---:R-:W-:Y:S01]  /*1eb0*/  UIADD3.X UR6, UR10, UR7, UR6, UP4, UP3 ;  /* 0x000000070a067290 */ /* 0x004fe2000a7e6406 */
[----:B------:R-:W-:Y:S02]  /*1ec0*/  LOP3.LUT R4, R4, 0xfffffffc, RZ, 0xc0, !PT ;  /* 0xfffffffc04047812 */ /* 0x000fe400078ec0ff */
[----:B------:R-:W-:Y:S01]  /*1ed0*/  SHF.R.S32.HI R21, RZ, 0x1f, R0 ;  /* 0x0000001fff157819 */ /* 0x000fe20000011400 */
[----:B------:R-:W-:Y:S01]  /*1ee0*/  UIADD3.X UR15, UR14, UR6, UR16, UP2, UP1 ;  /* 0x000000060e0f7290 */ /* 0x000fe200097e2410 */
[----:B------:R-:W-:Y:S01]  /*1ef0*/  IADD3 R3, P1, R0, UR5, RZ ;  /* 0x0000000500037c10 */ /* 0x000fe2000ff3e0ff */
[----:B------:R-:W-:Y:S01]  /*1f00*/  IMAD.IADD R4, R13, 0x1, -R4 ;  /* 0x000000010d047824 */ /* 0x000fe200078e0a04 */
[----:B------:R-:W-:-:S02]  /*1f10*/  ULDC.64 UR6, c[0x0][0x1a8] ;  /* 0x00006a0000067ab9 */ /* 0x000fc40000000a00 */
[----:B------:R-:W-:Y:S01]  /*1f20*/  UIMAD UR6, UR17, UR6, URZ ;  /* 0x00000006110672a4 */ /* 0x000fe2000f8e023f */
[----:B------:R-:W-:Y:S01]  /*1f30*/  IMAD.SHL.U32 R4, R4, 0x8, RZ ;  /* 0x0000000804047824 */ /* 0x000fe200078e00ff */
[----:B------:R-:W-:Y:S02]  /*1f40*/  IADD3.X R7, R21, UR42, RZ, P1, !PT ;  /* 0x0000002a15077c10 */ /* 0x000fe40008ffe4ff */
[----:B------:R-:W-:Y:S02]  /*1f50*/  UIMAD UR14, UR52, UR7, UR6 ;  /* 0x00000007340e72a4 */ /* 0x000fe4000f8e0206 */
[--C-:B------:R-:W-:Y:S01]  /*1f60*/  SHF.R.S32.HI R5, RZ, 0x1f, R4.reuse ;  /* 0x0000001fff057819 */ /* 0x100fe20000011404 */
[----:B------:R-:W-:Y:S01]  /*1f70*/  ULDC.64 UR6, c[0x0][0x378] ;  /* 0x0000de0000067ab9 */ /* 0x000fe20000000a00 */
[----:B------:R-:W-:Y:S01]  /*1f80*/  IMAD R7, R7, c[0x0][0x190], RZ ;  /* 0x0000640007077a24 */ /* 0x000fe200078e02ff */
[----:B------:R-:W-:Y:S02]  /*1f90*/  UIMAD UR6, UR17, UR6, URZ ;  /* 0x00000006110672a4 */ /* 0x000fe4000f8e023f */
[----:B------:R-:W-:Y:S01]  /*1fa0*/  IMAD.WIDE.U32 R8, R3, c[0x0][0x190], R4 ;  /* 0x0000640003087a25 */ /* 0x000fe200078e0004 */
[----:B------:R-:W-:-:S02]  /*1fb0*/  ULDC.64 UR16, c[0x0][0x3c8] ;  /* 0x0000f20000107ab9 */ /* 0x000fc40000000a00 */
[----:B------:R-:W-:Y:S01]  /*1fc0*/  UIMAD UR10, UR52, UR7, UR6 ;  /* 0x00000007340a72a4 */ /* 0x000fe2000f8e0206 */
[----:B------:R-:W-:Y:S01]  /*1fd0*/  IMAD R3, R3, c[0x0][0x194], R7 ;  /* 0x0000650003037a24 */ /* 0x000fe200078e0207 */
[----:B------:R-:W-:Y:S01]  /*1fe0*/  IADD3 R10, P1, R8, UR53, RZ ;  /* 0x00000035080a7c10 */ /* 0x000fe2000ff3e0ff */
[----:B------:R-:W-:Y:S01]  /*1ff0*/  ULDC.64 UR6, c[0x0][0x370] ;  /* 0x0000dc0000067ab9 */ /* 0x000fe20000000a00 */
[----:B------:R-:W-:Y:S01]  /*2000*/  IADD3 R8, P2, R4, UR38, RZ ;  /* 0x0000002604087c10 */ /* 0x000fe2000ff5e0ff */
[----:B------:R-:W-:Y:S01]  /*2010*/  UIMAD UR6, UR42, UR6, URZ ;  /* 0x000000062a0672a4 */ /* 0x000fe2000f8e023f */
[----:B------:R-:W-:Y:S02]  /*2020*/  IADD3.X R11, R9, UR48, R3, P1, !PT ;  /* 0x00000030090b7c10 */ /* 0x000fe40008ffe403 */
[----:B------:R-:W-:Y:S01]  /*2030*/  LEA.HI R3, R14, R13, RZ, 0x5 ;  /* 0x0000000d0e037211 */ /* 0x000fe200078f28ff */
[----:B------:R-:W-:Y:S01]  /*2040*/  UMOV UR42, 0x4 ;  /* 0x00000004002a7882 */ /* 0x000fe20000000000 */
[----:B------:R-:W-:Y:S01]  /*2050*/  IADD3.X R9, R5, UR39, RZ, P2, !PT ;  /* 0x0000002705097c10 */ /* 0x000fe200097fe4ff */
[----:B------:R-:W-:Y:S01]  /*2060*/  UIMAD UR6, UR5, UR7, UR6 ;  /* 0x00000007050672a4 */ /* 0x000fe2000f8e0206 */
[----:B------:R-:W-:Y:S01]  /*2070*/  LOP3.LUT R19, R3, 0xffffffe0, RZ, 0xc0, !PT ;  /* 0xffffffe003137812 */ /* 0x000fe200078ec0ff */
[----:B------:R-:W-:Y:S01]  /*2080*/  UIMAD.WIDE UR4, UR4, UR42, UR16 ;  /* 0x0000002a040472a5 */ /* 0x000fe2000f8e0210 */
[----:B------:R-:W-:Y:S01]  /*2090*/  SHF.R.S32.HI R3, RZ, 0x5, R3 ;  /* 0x00000005ff037819 */ /* 0x000fe20000011403 */
[----:B------:R-:W-:Y:S01]  /*20a0*/  ULDC UR7, c[0x0][0x2e8] ;  /* 0x0000ba0000077ab9 */ /* 0x000fe20000000800 */
[----:B------:R-:W-:Y:S01]  /*20b0*/  IMAD.WIDE.U32 R8, R12, c[0x0][0x370], R8 ;  /* 0x0000dc000c087a25 */ /* 0x000fe200078e0008 */
[----:B------:R-:W-:-:S03]  /*20c0*/  ULDC.64 UR38, c[0x0][0x200] ;  /* 0x0000800000267ab9 */ /* 0x000fc60000000a00 */
[----:B------:R-:W-:Y:S01]  /*20d0*/  IMAD.IADD R19, R13, 0x1, -R19 ;  /* 0x000000010d137824 */ /* 0x000fe200078e0a13 */
[----:B------:R-:W-:Y:S01]  /*20e0*/  UMOV UR17, UR4 ;  /* 0x0000000400117c82 */ /* 0x000fe20008000000 */
[----:B------:R-:W-:Y:S01]  /*20f0*/  IADD3 R9, R9, UR6, RZ ;  /* 0x0000000609097c10 */ /* 0x000fe2000fffe0ff */
[----:B------:R-:W-:Y:S01]  /*2100*/  UIADD3 UR4, -UR9, UR18, UR37 ;  /* 0x0000001209047290 */ /* 0x000fe2000fffe125 */
[----:B------:R-:W-:Y:S01]  /*2110*/  IMAD R3, R3, UR58, R19 ;  /* 0x0000003a03037c24 */ /* 0x000fe2000f8e0213 */
[----:B------:R-:W-:Y:S02]  /*2120*/  UMOV UR16, UR5 ;  /* 0x0000000500107c82 */ /* 0x000fe40008000000 */
[----:B------:R-:W-:Y:S02]  /*2130*/  UIADD3 UR4, UR4, -UR7, URZ ;  /* 0x8000000704047290 */ /* 0x000fe4000fffe03f */
[----:B------:R-:W-:Y:S01]  /*2140*/  IADD3 R7, P1, R3, UR19, RZ ;  /* 0x0000001303077c10 */ /* 0x000fe2000ff3e0ff */
[----:B------:R-:W-:-:S02]  /*2150*/  UIADD3 UR7, UR47, -0x1, URZ ;  /* 0xffffffff2f077890 */ /* 0x000fc4000fffe03f */
[----:B------:R-:W-:Y:S01]  /*2160*/  USHF.R.S32.HI UR19, URZ, 0x1f, UR4 ;  /* 0x0000001f3f137899 */ /* 0x000fe20008011404 */
[----:B------:R-:W-:Y:S01]  /*2170*/  LEA.HI.X.SX32 R240, R3, UR15, 0x1, P1 ;  /* 0x0000000f03f07c11 */ /* 0x000fe200088f0eff */
[----:B------:R-:W-:Y:S01]  /*2180*/  IMAD.U32 R3, RZ, RZ, UR52 ;  /* 0x00000034ff037e24 */ /* 0x000fe2000f8e00ff */
[----:B------:R-:W-:Y:S01]  /*2190*/  LEA R241, P1, R7, c[0x0][0x350], 0x2 ;  /* 0x0000d40007f17a11 */ /* 0x000fe200078210ff */
[----:B------:R-:W-:Y:S02]  /*21a0*/  ULEA.HI UR19, UR19, UR4, URZ, 0x7 ;  /* 0x0000000413137291 */ /* 0x000fe4000f8f383f */
[----:B------:R-:W-:Y:S01]  /*21b0*/  IMAD.WIDE.U32 R8, R3, c[0x0][0x378], R8 ;  /* 0x0000de0003087a25 */ /* 0x000fe200078e0008 */
[----:B------:R-:W-:Y:S01]  /*21c0*/  LEA.HI.X R240, R7, c[0x0][0x354], R240, 0x2, P1 ;  /* 0x0000d50007f07a11 */ /* 0x000fe200008f14f0 */
[----:B------:R-:W-:Y:S02]  /*21d0*/  USHF.R.S32.HI UR19, URZ, 0x7, UR19 ;  /* 0x000000073f137899 */ /* 0x000fe40008011413 */
[----:B------:R-:W-:Y:S01]  /*21e0*/  IMAD.WIDE.U32 R10, R3, c[0x0][0x1a8], R10 ;  /* 0x00006a00030a7a25 */ /* 0x000fe200078e000a */
[----:B------:R-:W-:Y:S01]  /*21f0*/  IADD3 R9, R9, UR10, RZ ;  /* 0x0000000a09097c10 */ /* 0x000fe2000fffe0ff */
[----:B------:R-:W-:-:S02]  /*2200*/  UISETP.LT.AND UP1, UPT, URZ, UR19, UPT ;  /* 0x000000133f00728c */ /* 0x000fc4000bf21270 */
[----:B------:R-:W-:Y:S01]  /*2210*/  IMAD R3, R21, c[0x0][0x370], RZ ;  /* 0x0000dc0015037a24 */ /* 0x000fe200078e02ff */
[----:B------:R-:W-:Y:S01]  /*2220*/  IADD3 R11, R11, UR14, RZ ;  /* 0x0000000e0b0b7c10 */ /* 0x000fe2000fffe0ff */
[----:B------:R-:W-:Y:S01]  /*2230*/  USEL UR19, URZ, UR19, !UP1 ;  /* 0x000000133f137287 */ /* 0x000fe2000c800000 */
[----:B------:R-:W-:Y:S01]  /*2240*/  IMAD.WIDE.U32 R8, R0, c[0x0][0x370], R8 ;  /* 0x0000dc0000087a25 */ /* 0x000fe200078e0008 */
[----:B------:R-:W-:Y:S01]  /*2250*/  LEA R238, P3, R10, c[0x0][0x160], 0x1 ;  /* 0x000058000aee7a11 */ /* 0x000fe200078608ff */
[----:B------:R-:W-:Y:S02]  /*2260*/  UIMAD.WIDE UR14, UR8, UR42, UR38 ;  /* 0x0000002a080e72a5 */ /* 0x000fe4000f8e0226 */
[----:B------:R-:W-:Y:S01]  /*2270*/  UISETP.GT.AND UP1, UPT, UR47, UR19, UPT ;  /* 0x000000132f00728c */ /* 0x000fe2000bf24270 */
[----:B------:R-:W-:Y:S01]  /*2280*/  IMAD R3, R0, c[0x0][0x374], R3 ;  /* 0x0000dd0000037a24 */ /* 0x000fe200078e0203 */
[----:B------:R-:W-:Y:S02]  /*2290*/  LEA R236, P2, R8, c[0x0][0x330], 0x1 ;  /* 0x0000cc0008ec7a11 */ /* 0x000fe400078408ff */
[----:B------:R-:W-:Y:S01]  /*22a0*/  LEA.HI.X R239, R10, c[0x0][0x164], R11, 0x1, P3 ;  /* 0x000059000aef7a11 */ /* 0x000fe200018f0c0b */
[----:B------:R-:W-:Y:S01]  /*22b0*/  IMAD.IADD R3, R9, 0x1, R3 ;  /* 0x0000000109037824 */ /* 0x000fe200078e0203 */
[----:B------:R-:W-:-:S04]  /*22c0*/  PLOP3.LUT P1, PT, PT, PT, UP1, 0x80, 0x0 ;  /* 0x000000000000781c */ /* 0x000fc80003f2f018 */
[----:B------:R-:W-:-:S09]  /*22d0*/  LEA.HI.X R237, R8, c[0x0][0x334], R3, 0x1, P2 ;  /* 0x0000cd0008ed7a11 */ /* 0x000fd200010f0c03 */
[----:B------:R-:W-:Y:S05]  /*22e0*/  @P1 BRA `(.L_x_256) ;  /* 0x0000076000001947 */ /* 0x000fea0003800000 */
        /* <DEDUP_REMOVED lines=8> */
[----:B------:R-:W-:-:S04]  /*2370*/  UIMAD UR6, UR6, UR4, URZ ;  /* 0x00000004060672a4 */ /* 0x000fc8000f8e023f */
        /* <DEDUP_REMOVED lines=9> */
.L_x_257:
        /* <DEDUP_REMOVED lines=18> */
.L_x_258:
        /* <DEDUP_REMOVED lines=8> */
[----:B------:R-:W-:-:S02]  /*25b0*/  IADD3 R6, P0, R6, UR16, RZ ;  /* 0x0000001006067c10 */ /* 0x000fc4000ff1e0ff */
[----:B------:R-:W-:Y:S01]  /*25c0*/  MOV R3, UR6 ;  /* 0x0000000600037c02 */ /* 0x000fe20008000f00 */
[----:B------:R-:W-:Y:S01]  /*25d0*/  ULDC.64 UR6, c[0x0][0x3b8] ;  /* 0x0000ee0000067ab9 */ /* 0x000fe20000000a00 */
[----:B------:R-:W-:Y:S01]  /*25e0*/  ISETP.GE.AND P1, PT, R0, UR9, PT ;  /* 0x0000000900007c0c */ /* 0x000fe2000bf26270 */
[----:B------:R-:W-:Y:S01]  /*25f0*/  UIMAD UR6, UR8, UR6, URZ ;  /* 0x00000006080672a4 */ /* 0x000fe2000f8e023f */
[----:B------:R-:W-:Y:S01]  /*2600*/  IADD3.X R7, R7, UR17, R3, P0, !PT ;  /* 0x0000001107077c10 */ /* 0x000fe200087fe403 */
[----:B------:R-:W-:Y:S02]  /*2610*/  IMAD.U32 R3, RZ, RZ, UR52 ;  /* 0x00000034ff037e24 */ /* 0x000fe4000f8e00ff */
[----:B------:R-:W-:Y:S02]  /*2620*/  UIMAD UR6, UR52, UR7, UR6 ;  /* 0x00000007340672a4 */ /* 0x000fe4000f8e0206 */
        /* <DEDUP_REMOVED lines=12> */
.L_x_260:
[----:B------:R-:W-:Y:S05]  /*26f0*/  BSYNC B0 ;  /* 0x0000000000007941 */ /* 0x000fea0003800000 */
.L_x_259:
        /* <DEDUP_REMOVED lines=14> */
.L_x_262:
[----:B------:R-:W-:Y:S05]  /*27e0*/  BSYNC B0 ;  /* 0x0000000000007941 */ /* 0x000fea0003800000 */
.L_x_261:
        /* <DEDUP_REMOVED lines=25> */
.L_x_264:
[----:B------:R-:W-:Y:S05]  /*2980*/  BSYNC B0 ;  /* 0x0000000000007941 */ /* 0x000fea0003800000 */
.L_x_263:
        /* <DEDUP_REMOVED lines=12> */
.L_x_256:
[----:B------:R-:W2:Y:S01]  /*2a50*/  LDL R3, [R1+0xc] ;  /* 0x00000c0001037983 */ /* 0x000ea20000100800 */
[----:B------:R-:W-:-:S03]  /*2a60*/  ULDC.64 UR4, c[0x0][0x198] ;  /* 0x0000660000047ab9 */ /* 0x000fc60000000a00 */
[----:B------:R-:W3:Y:S01]  /*2a70*/  LDL R7, [R1+0x18] ;  /* 0x0000180001077983 */ /* 0x000ee20000100800 */
[----:B------:R-:W-:Y:S02]  /*2a80*/  UIMAD UR4, UR41, UR4, URZ ;  /* 0x00000004290472a4 */ /* 0x000fe4000f8e023f */
[----:B------:R-:W-:Y:S02]  /*2a90*/  ULDC.64 UR38, c[0x0][0x1a0] ;  /* 0x0000680000267ab9 */ /* 0x000fe40000000a00 */
[----:B------:R-:W-:Y:S02]  /*2aa0*/  UIMAD UR4, UR37, UR5, UR4 ;  /* 0x00000005250472a4 */ /* 0x000fe4000f8e0204 */
[----:B------:R-:W-:-:S04]  /*2ab0*/  UIMAD UR38, UR41, UR38, URZ ;  /* 0x00000026292672a4 */ /* 0x000fc8000f8e023f */
[----:B------:R-:W-:Y:S01]  /*2ac0*/  UIMAD UR39, UR37, UR39, UR38 ;  /* 0x00000027252772a4 */ /* 0x000fe2000f8e0226 */
[----:B------:R-:W-:-:S05]  /*2ad0*/  MOV R16, 0x80 ;  /* 0x0000008000107802 */ /* 0x000fca0000000f00 */
[C---:B------:R-:W-:Y:S02]  /*2ae0*/  IMAD R18, R16.reuse, c[0x0][0x374], RZ ;  /* 0x0000dd0010127a24 */ /* 0x040fe400078e02ff */
[C---:B------:R-:W-:Y:S02]  /*2af0*/  IMAD R11, R16.reuse, c[0x0][0x194], RZ ;  /* 0x00006500100b7a24 */ /* 0x040fe400078e02ff */
[----:B------:R-:W-:-:S04]  /*2b00*/  IMAD.WIDE.U32 R14, R16, c[0x0][0x370], RZ ;  /* 0x0000dc00100e7a25 */ /* 0x000fc800078e00ff */
[----:B------:R-:W-:Y:S01]  /*2b10*/  IMAD.WIDE.U32 R16, R16, c[0x0][0x190], RZ ;  /* 0x0000640010107a25 */ /* 0x000fe200078e00ff */
[----:B------:R-:W-:Y:S02]  /*2b20*/  MOV R246, 0x7f800000 ;  /* 0x7f80000000f67802 */ /* 0x000fe40000000f00 */
[----:B------:R-:W-:Y:S01]  /*2b30*/  MOV R244, 0x7f800000 ;  /* 0x7f80000000f47802 */ /* 0x000fe20000000f00 */
[----:B------:R-:W-:Y:S02]  /*2b40*/  IMAD.MOV.U32 R247, RZ, RZ, 0x7f800000 ;  /* 0x7f800000fff77424 */ /* 0x000fe400078e00ff */
[----:B------:R-:W-:Y:S01]  /*2b50*/  IMAD.MOV.U32 R245, RZ, RZ, 0x7f800000 ;  /* 0x7f800000fff57424 */ /* 0x000fe200078e00ff */
[----:B--2---:R1:W2:Y:S02]  /*2b60*/  R2UR UR6, R3 ;  /* 0x00000000030673c2 */ /* 0x0042a400000e0000 */
[----:B-1----:R-:W-:-:S04]  /*2b70*/  IMAD.U32 R3, RZ, RZ, UR37 ;  /* 0x00000025ff037e24 */ /* 0x002fc8000f8e00ff */
[----:B------:R-:W-:-:S04]  /*2b80*/  IMAD.WIDE.U32 R8, R3, c[0x0][0x1a0], R4 ;  /* 0x0000680003087a25 */ /* 0x000fc800078e0004 */
[----:B------:R-:W-:-:S04]  /*2b90*/  IMAD.WIDE.U32 R4, R3, c[0x0][0x198], R4 ;  /* 0x0000660003047a25 */ /* 0x000fc800078e0004 */
[----:B------:R-:W-:Y:S01]  /*2ba0*/  IMAD.U32 R3, RZ, RZ, UR4 ;  /* 0x00000004ff037e24 */ /* 0x000fe2000f8e00ff */
[----:B------:R-:W-:-:S04]  /*2bb0*/  ULEA.HI UR4, UR7, UR7, URZ, 0x1 ;  /* 0x0000000707047291 */ /* 0x000fc8000f8f083f */
[----:B------:R-:W-:Y:S01]  /*2bc0*/  ULOP3.LUT UR4, UR4, 0xfffffffe, URZ, 0xc0, !UPT ;  /* 0xfffffffe04047892 */ /* 0x000fe2000f8ec03f */
[----:B------:R-:W-:-:S03]  /*2bd0*/  IADD3 R12, P0, R4, UR46, RZ ;  /* 0x0000002e040c7c10 */ /* 0x000fc6000ff1e0ff */
[----:B------:R-:W-:Y:S01]  /*2be0*/  UIADD3 UR4, UR7, -UR4, URZ ;  /* 0x8000000407047290 */ /* 0x000fe2000fffe03f */
[----:B------:R-:W-:-:S03]  /*2bf0*/  IADD3.X R13, R5, UR49, R3, P0, !PT ;  /* 0x00000031050d7c10 */ /* 0x000fc600087fe403 */
[----:B------:R-:W-:Y:S02]  /*2c00*/  UISETP.NE.AND UP0, UPT, UR4, 0x1, UPT ;  /* 0x000000010400788c */ /* 0x000fe4000bf05270 */
[----:B------:R-:W-:Y:S01]  /*2c10*/  UIMAD UR4, UR11, -0x80, UR9 ;  /* 0xffffff800b0478a4 */ /* 0x000fe2000f8e0209 */
[----:B------:R-:W-:Y:S01]  /*2c20*/  IADD3 R3, R0, 0x40, RZ ;  /* 0x0000004000037810 */ /* 0x000fe20007ffe0ff */
[----:B---3--:R1:W3:Y:S01]  /*2c30*/  R2UR UR8, R7 ;  /* 0x00000000070873c2 */ /* 0x0082e200000e0000 */
[----:B------:R-:W-:-:S03]  /*2c40*/  IADD3 R8, P1, R8, UR43, RZ ;  /* 0x0000002b08087c10 */ /* 0x000fc6000ff3e0ff */
[----:B------:R-:W-:Y:S02]  /*2c50*/  ISETP.GE.AND P4, PT, R0, UR4, PT ;  /* 0x0000000400007c0c */ /* 0x000fe4000bf86270 */
[----:B------:R-:W-:Y:S01]  /*2c60*/  ISETP.GE.AND P3, PT, R3, UR4, PT ;  /* 0x0000000403007c0c */ /* 0x000fe2000bf66270 */
[----:B------:R-:W-:-:S06]  /*2c70*/  UIMAD UR4, UR7, -0x80, UR18 ;  /* 0xffffff80070478a4 */ /* 0x000fcc000f8e0212 */
[----:B------:R-:W-:Y:S01]  /*2c80*/  ISETP.GE.AND P2, PT, R3, UR4, PT ;  /* 0x0000000403007c0c */ /* 0x000fe2000bf46270 */
[----:B------:R-:W-:Y:S02]  /*2c90*/  IMAD R3, R20, c[0x0][0x1b8], RZ ;  /* 0x00006e0014037a24 */ /* 0x000fe400078e02ff */
[----:B-1----:R-:W-:-:S05]  /*2ca0*/  IMAD.U32 R7, RZ, RZ, UR39 ;  /* 0x00000027ff077e24 */ /* 0x002fca000f8e00ff */
[----:B------:R-:W-:Y:S01]  /*2cb0*/  IADD3.X R9, R9, UR44, R7, P1, !PT ;  /* 0x0000002c09097c10 */ /* 0x000fe20008ffe407 */
[----:B------:R-:W-:Y:S01]  /*2cc0*/  IMAD R10, R6, c[0x0][0x1bc], R3 ;  /* 0x00006f00060a7a24 */ /* 0x000fe200078e0203 */
[----:B------:R-:W-:Y:S01]  /*2cd0*/  @!P3 IADD3 R3, P0, R0, 0x40, RZ ;  /* 0x000000400003b810 */ /* 0x000fe20007f1e0ff */
[----:B------:R-:W-:Y:S02]  /*2ce0*/  @!P4 IMAD R7, R21, c[0x0][0x1a0], RZ ;  /* 0x000068001507ca24 */ /* 0x000fe400078e02ff */
[----:B------:R-:W-:-:S04]  /*2cf0*/  IMAD.WIDE.U32 R4, R6, c[0x0][0x1b8], R8 ;  /* 0x00006e0006047a25 */ /* 0x000fc800078e0008 */
[----:B------:R-:W-:Y:S02]  /*2d00*/  IMAD.IADD R5, R5, 0x1, R10 ;  /* 0x0000000105057824 */ /* 0x000fe400078e020a */
[C---:B------:R-:W-:Y:S02]  /*2d10*/  @!P4 IMAD R10, R0.reuse, c[0x0][0x1a4], R7 ;  /* 0x00006900000aca24 */ /* 0x040fe400078e0207 */
[----:B------:R-:W-:Y:S01]  /*2d20*/  @!P3 IMAD.X R7, RZ, RZ, R21, P0 ;  /* 0x000000ffff07b224 */ /* 0x000fe200000e0615 */
[----:B------:R-:W-:Y:S01]  /*2d30*/  PLOP3.LUT P0, PT, PT, PT, UP6, 0x80, 0x0 ;  /* 0x000000000000781c */ /* 0x000fe20003f0f068 */
[----:B------:R-:W-:Y:S01]  /*2d40*/  @!P4 IMAD.WIDE.U32 R8, R0, c[0x0][0x1a0], R4 ;  /* 0x000068000008ca25 */ /* 0x000fe200078e0004 */
[----:B------:R-:W-:Y:S02]  /*2d50*/  @!P2 IADD3 R16, P1, R238, R16, RZ ;  /* 0x00000010ee10a210 */ /* 0x000fe40007f3e0ff */
[----:B------:R-:W-:Y:S01]  /*2d60*/  @!P2 IADD3 R14, P5, R236, R14, RZ ;  /* 0x0000000eec0ea210 */ /* 0x000fe20007fbe0ff */
[----:B------:R-:W-:Y:S01]  /*2d70*/  @!P3 IMAD R7, R7, c[0x0][0x1a0], RZ ;  /* 0x000068000707ba24 */ /* 0x000fe200078e02ff */
[----:B------:R-:W-:Y:S01]  /*2d80*/  @!P2 IADD3.X R17, R239, R17, R11, P1, !PT ;  /* 0x00000011ef11a210 */ /* 0x000fe20000ffe40b */
[----:B------:R-:W-:Y:S01]  /*2d90*/  @!P4 IMAD.IADD R9, R9, 0x1, R10 ;  /* 0x000000010909c824 */ /* 0x000fe200078e020a */
[----:B------:R-:W-:-:S05]  /*2da0*/  @!P2 IADD3.X R15, R237, R15, R18, P5, !PT ;  /* 0x0000000fed0fa210 */ /* 0x000fca0002ffe412 */
[----:B------:R-:W-:Y:S01]  /*2db0*/  @P0 BAR.SYNC.DEFER_BLOCKING 0x0 ;  /* 0x0000000000000b1d */ /* 0x000fe20000010000 */
[----:B------:R-:W-:Y:S01]  /*2dc0*/  IADD3 R11, R243, 0x8, RZ ;  /* 0x00000008f30b7810 */ /* 0x000fe20007ffe0ff */
[C---:B------:R-:W-:Y:S01]  /*2dd0*/  @!P3 IMAD R18, R3.reuse, c[0x0][0x1a4], R7 ;  /* 0x000069000312ba24 */ /* 0x040fe200078e0207 */
[C---:B------:R-:W-:Y:S01]  /*2de0*/  @!P4 LEA R10, P1, R8.reuse, c[0x0][0x170], 0x1 ;  /* 0x00005c00080aca11 */ /* 0x040fe200078208ff */
[----:B------:R-:W-:Y:S01]  /*2df0*/  @!P3 IMAD.WIDE.U32 R4, R3, c[0x0][0x1a0], R4 ;  /* 0x000068000304ba25 */ /* 0x000fe200078e0004 */
[----:B------:R-:W-:Y:S02]  /*2e00*/  ISETP.GE.AND P6, PT, R11, UR4, PT ;  /* 0x000000040b007c0c */ /* 0x000fe4000bfc6270 */
[----:B------:R-:W-:Y:S01]  /*2e10*/  @!P4 LEA.HI.X R11, R8, c[0x0][0x174], R9, 0x1, P1 ;  /* 0x00005d00080bca11 */ /* 0x000fe200008f0c09 */
[----:B------:R-:W-:Y:S01]  /*2e20*/  @!P3 IMAD.IADD R5, R5, 0x1, R18 ;  /* 0x000000010505b824 */ /* 0x000fe200078e0212 */
[----:B------:R-:W-:Y:S01]  /*2e30*/  @!P3 LEA R8, P1, R4, c[0x0][0x170], 0x1 ;  /* 0x00005c000408ba11 */ /* 0x000fe200078208ff */
[----:B------:R-:W-:Y:S01]  /*2e40*/  IMAD R7, R20, c[0x0][0x1b0], RZ ;  /* 0x00006c0014077a24 */ /* 0x000fe200078e02ff */
[----:B------:R-:W-:-:S02]  /*2e50*/  PLOP3.LUT P0, PT, PT, PT, UP0, 0x80, 0x0 ;  /* 0x000000000000781c */ /* 0x000fc40003f0f008 */
[----:B------:R-:W-:Y:S02]  /*2e60*/  @!P3 LEA.HI.X R9, R4, c[0x0][0x174], R5, 0x1, P1 ;  /* 0x00005d000409ba11 */ /* 0x000fe400008f0c05 */
[----:B------:R-:W-:Y:S02]  /*2e70*/  IADD3 R4, R252, 0x1000, RZ ;  /* 0x00001000fc047810 */ /* 0x000fe40007ffe0ff */
[----:B------:R-:W-:Y:S01]  /*2e80*/  ISETP.GE.AND P1, PT, R0, UR4, PT ;  /* 0x0000000400007c0c */ /* 0x000fe2000bf26270 */
[----:B------:R-:W-:Y:S01]  /*2e90*/  IMAD R18, R6, c[0x0][0x1b4], R7 ;  /* 0x00006d0006127a24 */ /* 0x000fe200078e0207 */
[----:B------:R-:W-:Y:S01]  /*2ea0*/  SHF.L.U32 R3, R252, 0x1, RZ ;  /* 0x00000001fc037819 */ /* 0x000fe200000006ff */
[----:B------:R-:W-:Y:S01]  /*2eb0*/  IMAD.WIDE.U32 R6, R6, c[0x0][0x1b0], R12 ;  /* 0x00006c0006067a25 */ /* 0x000fe200078e000c */
[----:B------:R-:W-:-:S03]  /*2ec0*/  SEL R4, R4, R252, !P0 ;  /* 0x000000fc04047207 */ /* 0x000fc60004000000 */
[----:B------:R-:W-:Y:S02]  /*2ed0*/  @P4 STS [R3+0x8000], RZ ;  /* 0x008000ff03004388 */ /* 0x000fe40000000800 */
[----:B------:R-:W-:Y:S01]  /*2ee0*/  IMAD.SHL.U32 R242, R4, 0x2, RZ ;  /* 0x0000000204f27824 */ /* 0x000fe200078e00ff */
[----:B------:R-:W-:Y:S01]  /*2ef0*/  @!P4 MOV R4, R6 ;  /* 0x000000060004c202 */ /* 0x000fe20000000f00 */
[----:B------:R-:W-:Y:S01]  /*2f00*/  @P4 STS [R3+0x8004], RZ ;  /* 0x008004ff03004388 */ /* 0x000fe20000000800 */
[----:B------:R-:W-:-:S03]  /*2f10*/  IMAD.IADD R5, R7, 0x1, R18 ;  /* 0x0000000107057824 */ /* 0x000fc600078e0212 */
[----:B------:R-:W-:Y:S04]  /*2f20*/  @P4 STS.64 [R3+0x8008], RZ ;  /* 0x008008ff03004388 */ /* 0x000fe80000000a00 */
[----:B------:R-:W-:Y:S01]  /*2f30*/  @!PT LDS RZ, [RZ] ;  /* 0x00000000fffff984 */ /* 0x000fe20000000800 */
[----:B------:R-:W-:Y:S01]  /*2f40*/  @!PT LDS RZ, [RZ] ;  /* 0x00000000fffff984 */ /* 0x000fe20000000800 */
[----:B------:R-:W-:Y:S01]  /*2f50*/  @!PT LDS RZ, [RZ] ;  /* 0x00000000fffff984 */ /* 0x000fe20000000800 */
[----:B------:R1:W-:Y:S04]  /*2f60*/  @!P4 LDGSTS.E.BYPASS.LTC128B.128 [R3+0x8000], [R10.64] ;  /* 0x080000000a03cfae */ /* 0x0003e8000b901d4c */
[----:B------:R-:W-:Y:S04]  /*2f70*/  @P3 STS.128 [R3+0x9000], RZ ;  /* 0x009000ff03003388 */ /* 0x000fe80000000c00 */
[----:B------:R-:W-:Y:S01]  /*2f80*/  @!PT LDS RZ, [RZ] ;  /* 0x00000000fffff984 */ /* 0x000fe20000000800 */
[----:B------:R-:W-:Y:S01]  /*2f90*/  @!PT LDS RZ, [RZ] ;  /* 0x00000000fffff984 */ /* 0x000fe20000000800 */
[----:B------:R-:W-:Y:S01]  /*2fa0*/  @!PT LDS RZ, [RZ] ;  /* 0x00000000fffff984 */ /* 0x000fe20000000800 */
[----:B------:R4:W-:Y:S04]  /*2fb0*/  @!P3 LDGSTS.E.BYPASS.LTC128B.128 [R3+0x9000], [R8.64] ;  /* 0x090000000803bfae */ /* 0x0009e8000b901d4c */
[----:B------:R-:W0:Y:S04]  /*2fc0*/  LDGDEPBAR ;  /* 0x00000000000079af */ /* 0x000e280000000000 */
[----:B------:R-:W-:Y:S04]  /*2fd0*/  @P1 STS [R3+0x4000], RZ ;  /* 0x004000ff03001388 */ /* 0x000fe80000000800 */
[----:B------:R-:W-:Y:S01]  /*2fe0*/  @P1 STS [R3+0x4004], RZ ;  /* 0x004004ff03001388 */ /* 0x000fe20000000800 */
[----:B-1----:R-:W-:-:S03]  /*2ff0*/  @!P4 IMAD R10, R21, c[0x0][0x198], RZ ;  /* 0x00006600150aca24 */ /* 0x002fc600078e02ff */
[----:B------:R-:W-:Y:S01]  /*3000*/  @P1 STS.64 [R3+0x4008], RZ ;  /* 0x004008ff03001388 */ /* 0x000fe20000000a00 */
[----:B------:R-:W-:-:S03]  /*3010*/  @!P4 IMAD R7, R0, c[0x0][0x19c], R10 ;  /* 0x000067000007ca24 */ /* 0x000fc600078e020a */
[----:B------:R-:W-:Y:S01]  /*3020*/  @!PT LDS RZ, [RZ] ;  /* 0x00000000fffff984 */ /* 0x000fe20000000800 */
[----:B------:R-:W-:Y:S01]  /*3030*/  @!PT LDS RZ, [RZ] ;  /* 0x00000000fffff984 */ /* 0x000fe20000000800 */
[----:B------:R-:W-:Y:S01]  /*3040*/  @!PT LDS RZ, [RZ] ;  /* 0x00000000fffff984 */ /* 0x000fe20000000800 */
[----:B------:R1:W-:Y:S01]  /*3050*/  @!P1 LDGSTS.E.BYPASS.LTC128B.128 [R3+0x4000], [R236.64] ;  /* 0x04000000ec039fae */ /* 0x0003e2000b901d4c */
[----:B----4-:R-:W-:-:S03]  /*3060*/  @!P4 IMAD.WIDE.U32 R8, R0, c[0x0][0x198], R4 ;  /* 0x000066000008ca25 */ /* 0x010fc600078e0004 */
[----:B------:R-:W-:Y:S01]  /*3070*/  @P2 STS.128 [R3+0x5000], RZ ;  /* 0x005000ff03002388 */ /* 0x000fe20000000c00 */
[----:B------:R-:W-:Y:S01]  /*3080*/  IADD3 R4, R243, 0x40, RZ ;  /* 0x00000040f3047810 */ /* 0x000fe20007ffe0ff */
[----:B------:R-:W-:Y:S02]  /*3090*/  @!P4 IMAD.IADD R7, R9, 0x1, R7 ;  /* 0x000000010907c824 */ /* 0x000fe400078e0207 */
[----:B------:R-:W-:Y:S01]  /*30a0*/  @!PT LDS RZ, [RZ] ;  /* 0x00000000fffff984 */ /* 0x000fe20000000800 */
[----:B------:R-:W-:Y:S01]  /*30b0*/  @!PT LDS RZ, [RZ] ;  /* 0x00000000fffff984 */ /* 0x000fe20000000800 */
[----:B------:R-:W-:Y:S01]  /*30c0*/  @!PT LDS RZ, [RZ] ;  /* 0x00000000fffff984 */ /* 0x000fe20000000800 */
[----:B------:R1:W-:Y:S01]  /*30d0*/  @!P2 LDGSTS.E.BYPASS.LTC128B.128 [R3+0x5000], [R14.64] ;  /* 0x050000000e03afae */ /* 0x0003e2000b901d4c */
[----:B------:R-:W-:-:S03]  /*30e0*/  @!P4 LEA R10, P5, R8, c[0x0][0x168], 0x1 ;  /* 0x00005a00080aca11 */ /* 0x000fc600078a08ff */
        /* <DEDUP_REMOVED lines=9> */
[----:B------:R-:W-:Y:S02]  /*3180*/  @!P4 LEA.HI.X R11, R8, c[0x0][0x16c], R7, 0x1, P5 ;  /* 0x00005b00080bca11 */ /* 0x000fe400028f0c07 */
[----:B------:R-:W-:Y:S01]  /*3190*/  ISETP.GE.AND P5, PT, R4, UR4, PT ;  /* 0x0000000404007c0c */ /* 0x000fe2000bfa6270 */
[----:B------:R-:W-:-:S04]  /*31a0*/  @!P3 IMAD.X R4, RZ, RZ, R21, P1 ;  /* 0x000000ffff04b224 */ /* 0x000fc800008e0615 */
[----:B------:R-:W-:Y:S01]  /*31b0*/  @!P3 IMAD R7, R4, c[0x0][0x198], RZ ;  /* 0x000066000407ba24 */ /* 0x000fe200078e02ff */
[----:B------:R-:W-:Y:S01]  /*31c0*/  @!P3 MOV R4, R6 ;  /* 0x000000060004b202 */ /* 0x000fe20000000f00 */
[----:B------:R-:W-:Y:S02]  /*31d0*/  @P2 STS [R242+0x1000], RZ ;  /* 0x001000fff2002388 */ /* 0x000fe40000000800 */
[C---:B------:R-:W-:Y:S02]  /*31e0*/  @!P3 IMAD R6, R0.reuse, c[0x0][0x19c], R7 ;  /* 0x000067000006ba24 */ /* 0x040fe400078e0207 */
[----:B------:R-:W-:Y:S01]  /*31f0*/  @!P3 IMAD.WIDE.U32 R4, R0, c[0x0][0x198], R4 ;  /* 0x000066000004ba25 */ /* 0x000fe200078e0004 */
[----:B------:R-:W-:Y:S04]  /*3200*/  @P2 STS [R242+0x1004], RZ ;  /* 0x001004fff2002388 */ /* 0x000fe80000000800 */
[----:B------:R-:W-:Y:S01]  /*3210*/  @P2 STS [R242+0x1008], RZ ;  /* 0x001008fff2002388 */ /* 0x000fe20000000800 */
[----:B------:R-:W-:-:S03]  /*3220*/  @!P3 IMAD.IADD R0, R5, 0x1, R6 ;  /* 0x000000010500b824 */ /* 0x000fc600078e0206 */
[----:B------:R-:W-:Y:S04]  /*3230*/  @P2 STS [R242+0x100c], RZ ;  /* 0x00100cfff2002388 */ /* 0x000fe80000000800 */
[----:B------:R-:W-:Y:S01]  /*3240*/  @!PT LDS RZ, [RZ] ;  /* 0x00000000fffff984 */ /* 0x000fe20000000800 */
[----:B------:R-:W-:Y:S01]  /*3250*/  @!PT LDS RZ, [RZ] ;  /* 0x00000000fffff984 */ /* 0x000fe20000000800 */
[----:B------:R-:W-:Y:S01]  /*3260*/  @!PT LDS RZ, [RZ] ;  /* 0x00000000fffff984 */ /* 0x000fe20000000800 */
[----:B------:R4:W-:Y:S04]  /*3270*/  @!P2 LDGSTS.E.BYPASS.LTC128B.128 [R242+0x1000], [R16.64] ;  /* 0x0100000010f2afae */ /* 0x0009e8000b901d4c */
[----:B------:R-:W-:Y:S04]  /*3280*/  @P4 STS [R3+0x6000], RZ ;  /* 0x006000ff03004388 */ /* 0x000fe80000000800 */
[----:B------:R-:W-:Y:S04]  /*3290*/  @P4 STS [R3+0x6004], RZ ;  /* 0x006004ff03004388 */ /* 0x000fe80000000800 */
[----:B------:R-:W-:Y:S04]  /*32a0*/  @P4 STS.64 [R3+0x6008], RZ ;  /* 0x006008ff03004388 */ /* 0x000fe80000000a00 */
[----:B------:R-:W-:Y:S01]  /*32b0*/  @!PT LDS RZ, [RZ] ;  /* 0x00000000fffff984 */ /* 0x000fe20000000800 */
[----:B------:R-:W-:Y:S01]  /*32c0*/  @!PT LDS RZ, [RZ] ;  /* 0x00000000fffff984 */ /* 0x000fe20000000800 */
[----:B------:R-:W-:Y:S01]  /*32d0*/  @!PT LDS RZ, [RZ] ;  /* 0x00000000fffff984 */ /* 0x000fe20000000800 */
[----:B------:R1:W-:Y:S01]  /*32e0*/  @!P4 LDGSTS.E.BYPASS.LTC128B.128 [R3+0x6000], [R10.64] ;  /* 0x060000000a03cfae */ /* 0x0003e2000b901d4c */
[----:B------:R-:W-:-:S04]  /*32f0*/  @!P3 LEA R6, P4, R4, c[0x0][0x168], 0x1 ;  /* 0x00005a000406ba11 */ /* 0x000fc800078808ff */
[----:B------:R-:W-:Y:S01]  /*3300*/  @!P3 LEA.HI.X R7, R4, c[0x0][0x16c], R0, 0x1, P4 ;  /* 0x00005b000407ba11 */ /* 0x000fe200020f0c00 */
[----:B------:R1:W-:Y:S01]  /*3310*/  @P3 STS.128 [R3+0x7000], RZ ;  /* 0x007000ff03003388 */ /* 0x0003e20000000c00 */
[----:B------:R-:W-:-:S03]  /*3320*/  IADD3 R8, R243, 0x48, RZ ;  /* 0x00000048f3087810 */ /* 0x000fc60007ffe0ff */
[----:B------:R-:W-:Y:S01]  /*3330*/  @!PT LDS RZ, [RZ] ;  /* 0x00000000fffff984 */ /* 0x000fe20000000800 */
[----:B------:R-:W-:Y:S01]  /*3340*/  @!PT LDS RZ, [RZ] ;  /* 0x00000000fffff984 */ /* 0x000fe20000000800 */
[----:B------:R-:W-:Y:S01]  /*3350*/  @!PT LDS RZ, [RZ] ;  /* 0x00000000fffff984 */ /* 0x000fe20000000800 */
[----:B------:R1:W-:Y:S04]  /*3360*/  @!P3 LDGSTS.E.BYPASS.LTC128B.128 [R3+0x7000], [R6.64] ;  /* 0x070000000603bfae */ /* 0x0003e8000b901d4c */
[----:B------:R-:W0:Y:S01]  /*3370*/  LDGDEPBAR ;  /* 0x00000000000079af */ /* 0x000e220000000000 */
[----:B------:R-:W-:Y:S02]  /*3380*/  ISETP.GE.AND P1, PT, R8, UR4, PT ;  /* 0x0000000408007c0c */ /* 0x000fe4000bf26270 */
[----:B------:R-:W-:Y:S01]  /*3390*/  ISETP.GE.AND P2, PT, R243, UR4, PT ;  /* 0x00000004f3007c0c */ /* 0x000fe2000bf46270 */
[----:B------:R-:W-:-:S04]  /*33a0*/  IMAD.MOV.U32 R4, RZ, RZ, 0x4 ;  /* 0x00000004ff047424 */ /* 0x000fc800078e00ff */
[----:B------:R-:W-:-:S05]  /*33b0*/  IMAD.WIDE R4, R243, R4, UR14 ;  /* 0x0000000ef3047e25 */ /* 0x000fca000f8e0204 */
[----:B------:R2:W5:Y:S04]  /*33c0*/  @!P6 LDG.E R247, [R4.64+0x20] ;  /* 0x0000200c04f7e981 */ /* 0x000568000c1e1900 */
[----:B------:R2:W5:Y:S04]  /*33d0*/  @!P2 LDG.E R246, [R4.64] ;  /* 0x0000000c04f6a981 */ /* 0x000568000c1e1900 */
[----:B------:R2:W5:Y:S01]  /*33e0*/  @!P5 LDG.E R244, [R4.64+0x100] ;  /* 0x0001000c04f4d981 */ /* 0x000562000c1e1900 */
[----:B-1----:R-:W-:Y:S01]  /*33f0*/  IMAD.MOV.U32 R6, RZ, RZ, 0x4 ;  /* 0x00000004ff067424 */ /* 0x002fe200078e00ff */
[----:B------:R-:W-:-:S04]  /*3400*/  DEPBAR.LE SB0, 0x1 ;  /* 0x000080400000791a */ /* 0x000fc80000000000 */
[----:B------:R-:W-:-:S05]  /*3410*/  @!P1 IMAD.WIDE R6, R8, R6, UR14 ;  /* 0x0000000e08069e25 */ /* 0x000fca000f8e0206 */
[----:B------:R1:W5:Y:S04]  /*3420*/  @!P1 LDG.E R245, [R6.64] ;  /* 0x0000000c06f59981 */ /* 0x000368000c1e1900 */
[----:B------:R-:W-:Y:S01]  /*3430*/  BAR.SYNC.DEFER_BLOCKING 0x0 ;  /* 0x0000000000007b1d */ /* 0x000fe20000010000 */
[----:B-1----:R-:W-:Y:S01]  /*3440*/  IMAD.MOV.U32 R6, RZ, RZ, c[0x0][0x308] ;  /* 0x0000c200ff067624 */ /* 0x002fe200078e00ff */
[----:B------:R-:W-:-:S04]  /*3450*/  MOV R7, c[0x0][0x30c] ;  /* 0x0000c30000077a02 */ /* 0x000fc80000000f00 */
[----:B------:R4:W1:Y:S04]  /*3460*/  LDSM.16.M88.4 R112, [R145+0x8000] ;  /* 0x008000009170783b */ /* 0x0008680000000200 */
[----:B--2---:R2:W3:Y:S04]  /*3470*/  LDG.E.64 R4, [R6.64+0x8] ;  /* 0x0000080c06047981 */ /* 0x0044e8000c1e1b00 */
[----:B------:R4:W1:Y:S04]  /*3480*/  LDSM.16.M88.4 R116, [R145+0x8400] ;  /* 0x008400009174783b */ /* 0x0008680000000200 */
[----:B------:R4:W1:Y:S04]  /*3490*/  LDSM.16.M88.4 R120, [R145+0x8800] ;  /* 0x008800009178783b */ /* 0x0008680000000200 */
[----:B------:R4:W1:Y:S04]  /*34a0*/  LDSM.16.M88.4 R124, [R145+0x8c00] ;  /* 0x008c0000917c783b */ /* 0x0008680000000200 */
[----:B------:R4:W1:Y:S04]  /*34b0*/  LDSM.16.M88.4 R128, [R146+0x8000] ;  /* 0x008000009280783b */ /* 0x0008680000000200 */
[----:B------:R4:W1:Y:S04]  /*34c0*/  LDSM.16.M88.4 R132, [R146+0x8400] ;  /* 0x008400009284783b */ /* 0x0008680000000200 */
[----:B------:R4:W1:Y:S04]  /*34d0*/  LDSM.16.M88.4 R136, [R146+0x8800] ;  /* 0x008800009288783b */ /* 0x0008680000000200 */
[----:B--2---:R-:W2:Y:S04]  /*34e0*/  LDG.E.64 R6, [R6.64] ;  /* 0x0000000c06067981 */ /* 0x004ea8000c1e1b00 */
[----:B------:R4:W1:Y:S01]  /*34f0*/  LDSM.16.M88.4 R140, [R146+0x8c00] ;  /* 0x008c0000928c783b */ /* 0x0008620000000200 */
[----:B------:R-:W-:-:S02]  /*3500*/  SHF.R.S32.HI R0, RZ, 0x1f, R19 ;  /* 0x0000001fff007819 */ /* 0x000fc40000011413 */
[C---:B------:R-:W-:Y:S02]  /*3510*/  IADD3 R3, R158.reuse, 0x1000, RZ ;  /* 0x000010009e037810 */ /* 0x040fe40007ffe0ff */
[----:B------:R-:W-:Y:S02]  /*3520*/  SHF.L.U32 R150, R158, 0x1, RZ ;  /* 0x000000019e967819 */ /* 0x000fe400000006ff */
[----:B------:R-:W-:Y:S01]  /*3530*/  SEL R3, R3, R158, !P0 ;  /* 0x0000009e03037207 */ /* 0x000fe20004000000 */
[----:B------:R-:W-:Y:S01]  /*3540*/  CS2R R94, SRZ ;  /* 0x00000000005e7805 */ /* 0x000fe2000001ff00 */
[----:B------:R-:W-:Y:S01]  /*3550*/  CS2R R92, SRZ ;  /* 0x00000000005c7805 */ /* 0x000fe2000001ff00 */
[----:B------:R-:W-:Y:S01]  /*3560*/  CS2R R98, SRZ ;  /* 0x0000000000627805 */ /* 0x000fe2000001ff00 */
[----:B------:R-:W-:Y:S01]  /*3570*/  CS2R R96, SRZ ;  /* 0x0000000000607805 */ /* 0x000fe2000001ff00 */
        /* <DEDUP_REMOVED lines=14> */
[----:B---3--:R-:W-:-:S04]  /*3660*/  IADD3 R248, P2, P1, R4, UR8, R19 ;  /* 0x0000000804f87c10 */ /* 0x008fc8000f95e013 */
[----:B------:R-:W-:Y:S02]  /*3670*/  IADD3.X R251, R5, UR6, R0, P2, P1 ;  /* 0x0000000605fb7c10 */ /* 0x000fe400097e2400 */
[----:B------:R-:W-:-:S04]  /*3680*/  IADD3 R0, R152, 0x1000, RZ ;  /* 0x0000100098007810 */ /* 0x000fc80007ffe0ff */
[----:B------:R-:W-:Y:S01]  /*3690*/  SEL R0, R0, R152, !P0 ;  /* 0x0000009800007207 */ /* 0x000fe20004000000 */
[----:B--2---:R4:W2:Y:S08]  /*36a0*/  R2UR UR8, R7 ;  /* 0x00000000070873c2 */ /* 0x0048b000000e0000 */
[----:B------:R4:W3:Y:S01]  /*36b0*/  R2UR UR10, R6 ;  /* 0x00000000060a73c2 */ /* 0x0008e200000e0000 */
[----:B------:R-:W-:-:S02]  /*36c0*/  IMAD.SHL.U32 R3, R0, 0x2, RZ ;  /* 0x0000000200037824 */ /* 0x000fc400078e00ff */
[----:B-1----:R-:W-:-:S05]  /*36d0*/  IMAD.WIDE.U32 R248, R248, -0x2daee0ad, RZ ;  /* 0xd2511f53f8f87825 */ /* 0x002fca00078e00ff */
.L_x_268:
[----:B-----5:R-:W-:Y:S01]  /*36e0*/  FSETP.NEU.FTZ.AND P0, PT, R246, -INF , PT ;  /* 0xff800000f600780b */ /* 0x020fe20003f1d000 */
[----:B----4-:R-:W4:Y:S01]  /*36f0*/  LDL R4, [R1] ;  /* 0x0000000001047983 */ /* 0x010f220000100800 */
[----:B------:R-:W-:Y:S01]  /*3700*/  IMAD.U32 R0, RZ, RZ, UR11 ;  /* 0x0000000bff007e24 */ /* 0x000fe2000f8e00ff */
[----:B--2---:R-:W-:Y:S01]  /*3710*/  UIADD3 UR4, UR8, -0x4498517b, URZ ;  /* 0xbb67ae8508047890 */ /* 0x004fe2000fffe03f */
[----:B------:R-:W-:Y:S01]  /*3720*/  IMAD.U32 R6, RZ, RZ, UR7 ;  /* 0x00000007ff067e24 */ /* 0x000fe2000f8e00ff */
[----:B------:R-:W0:Y:S01]  /*3730*/  LDGDEPBAR ;  /* 0x00000000000079af */ /* 0x000e220000000000 */
[----:B------:R-:W-:Y:S01]  /*3740*/  IMAD R0, R0, 0x2, R250 ;  /* 0x0000000200007824 */ /* 0x000fe200078e02fa */
[----:B------:R-:W-:Y:S01]  /*3750*/  USHF.L.U32 UR6, UR11, 0x7, URZ ;  /* 0x000000070b067899 */ /* 0x000fe2000800063f */
[----:B------:R-:W-:Y:S01]  /*3760*/  IMAD.U32 R160, RZ, RZ, UR11 ;  /* 0x0000000bffa07e24 */ /* 0x000fe2000f8e00ff */
[----:B------:R-:W-:Y:S01]  /*3770*/  LOP3.LUT R12, R248, UR4, RZ, 0x3c, !PT ;  /* 0x00000004f80c7c12 */ /* 0x000fe2000f8e3cff */
[----:B------:R-:W-:Y:S01]  /*3780*/  IMAD.SHL.U32 R0, R0, 0x2, RZ ;  /* 0x0000000200007824 */ /* 0x000fe200078e00ff */
[----:B---3--:R-:W-:Y:S01]  /*3790*/  UIADD3 UR4, UR10, -0x61c88647, URZ ;  /* 0x9e3779b90a047890 */ /* 0x008fe2000fffe03f */
[----:B------:R-:W-:Y:S01]  /*37a0*/  FMUL.FTZ R164, R246, 1.4426950216293334961 ;  /* 0x3fb8aa3bf6a47820 */ /* 0x000fe20000410000 */
[----:B------:R-:W-:Y:S01]  /*37b0*/  UISETP.GT.AND UP2, UPT, UR7, UR19, UPT ;  /* 0x000000130700728c */ /* 0x000fe2000bf44270 */
[----:B------:R-:W-:Y:S01]  /*37c0*/  FMUL.FTZ R162, R247, 1.4426950216293334961 ;  /* 0x3fb8aa3bf7a27820 */ /* 0x000fe20000410000 */
[C---:B------:R-:W-:Y:S01]  /*37d0*/  LOP3.LUT R8, R249.reuse, UR8, R0, 0x96, !PT ;  /* 0x00000008f9087c12 */ /* 0x040fe2000f8e9600 */
[----:B------:R-:W-:Y:S01]  /*37e0*/  FMUL.FTZ R161, R244, 1.4426950216293334961 ;  /* 0x3fb8aa3bf4a17820 */ /* 0x000fe20000410000 */
[----:B------:R-:W-:Y:S03]  /*37f0*/  FSEL R164, R164, RZ, P0 ;  /* 0x000000ffa4a47208 */ /* 0x000fe60000000000 */
[----:B------:R-:W-:Y:S04]  /*3800*/  IMAD.WIDE.U32 R22, R8, -0x326172a9, RZ ;  /* 0xcd9e8d5708167825 */ /* 0x000fe800078e00ff */
[----:B----4-:R-:W-:Y:S01]  /*3810*/  IMAD R6, R6, 0x8, R4 ;  /* 0x0000000806067824 */ /* 0x010fe200078e0204 */
[----:B------:R-:W-:Y:S01]  /*3820*/  IADD3 R4, R0, 0x1, RZ ;  /* 0x0000000100047810 */ /* 0x000fe20007ffe0ff */
[----:B------:R-:W-:Y:S04]  /*3830*/  DEPBAR.LE SB0, 0x0 ;  /* 0x000080000000791a */ /* 0x000fe80000000000 */
[C---:B------:R-:W-:Y:S01]  /*3840*/  IADD3 R5, R6.reuse, 0x4, RZ ;  /* 0x0000000406057810 */ /* 0x040fe20007ffe0ff */
[----:B------:R-:W-:Y:S01]  /*3850*/  BAR.SYNC.DEFER_BLOCKING 0x0 ;  /* 0x0000000000007b1d */ /* 0x000fe20000010000 */
[----:B------:R-:W-:Y:S01]  /*3860*/  LOP3.LUT R0, R249, UR8, R4, 0x96, !PT ;  /* 0x00000008f9007c12 */ /* 0x000fe2000f8e9604 */
[----:B------:R-:W-:Y:S04]  /*3870*/  IMAD.WIDE.U32 R6, R6, -0x326172a9, RZ ;  /* 0xcd9e8d5706067825 */ /* 0x000fe800078e00ff */
[----:B------:R-:W-:Y:S01]  /*3880*/  IMAD.WIDE.U32 R4, R5, -0x326172a9, RZ ;  /* 0xcd9e8d5705047825 */ /* 0x000fe200078e00ff */
[----:B------:R-:W-:Y:S03]  /*3890*/  LOP3.LUT R18, R23, UR4, R6, 0x96, !PT ;  /* 0x0000000417127c12 */ /* 0x000fe6000f8e9606 */
[----:B------:R-:W-:Y:S01]  /*38a0*/  IMAD.WIDE.U32 R20, R0, -0x326172a9, RZ ;  /* 0xcd9e8d5700147825 */ /* 0x000fe200078e00ff */
[----:B------:R-:W-:Y:S02]  /*38b0*/  LOP3.LUT R0, R251, UR10, RZ, 0x3c, !PT ;  /* 0x0000000afb007c12 */ /* 0x000fe4000f8e3cff */
        /* <DEDUP_REMOVED lines=8> */
[----:B------:R-:W-:Y:S01]  /*3940*/  UIADD3 UR4, UR10, 0x3c6ef372, URZ ;  /* 0x3c6ef3720a047890 */ /* 0x000fe2000fffe03f */
[----:B------:R-:W-:Y:S02]  /*3950*/  LDSM.16.M88.4 R64, [R144] ;  /* 0x000000009040783b */ /* 0x000fe40000000200 */
[----:B------:R-:W-:Y:S01]  /*3960*/  IMAD.WIDE.U32 R8, R8, -0x2daee0ad, RZ ;  /* 0xd2511f5308087825 */ /* 0x000fe200078e00ff */
[----:B------:R-:W-:Y:S03]  /*3970*/  LOP3.LUT R6, R12, R11, RZ, 0x3c, !PT ;  /* 0x0000000b0c067212 */ /* 0x000fe600078e3cff */
[----:B------:R-:W-:Y:S01]  /*3980*/  IMAD.WIDE.U32 R16, R16, -0x2daee0ad, RZ ;  /* 0xd2511f5310107825 */ /* 0x000fe200078e00ff */
[----:B------:R-:W-:Y:S01]  /*3990*/  LOP3.LUT R4, R12, R9, RZ, 0x3c, !PT ;  /* 0x000000090c047212 */ /* 0x000fe200078e3cff */
[----:B------:R-:W-:Y:S02]  /*39a0*/  LDSM.16.M88.4 R60, [R144+0x1000] ;  /* 0x00100000903c783b */ /* 0x000fe40000000200 */
[----:B------:R-:W-:Y:S04]  /*39b0*/  IMAD.WIDE.U32 R6, R6, -0x326172a9, RZ ;  /* 0xcd9e8d5706067825 */ /* 0x000fe800078e00ff */
[----:B------:R-:W-:Y:S01]  /*39c0*/  IMAD.WIDE.U32 R4, R4, -0x326172a9, RZ ;  /* 0xcd9e8d5704047825 */ /* 0x000fe200078e00ff */
[C---:B------:R-:W-:Y:S01]  /*39d0*/  LOP3.LUT R26, R7.reuse, UR4, R22, 0x96, !PT ;  /* 0x00000004071a7c12 */ /* 0x040fe2000f8e9616 */
[----:B------:R-:W-:Y:S01]  /*39e0*/  LDSM.16.M88.4 R48, [R145+0x6800] ;  /* 0x006800009130783b */ /* 0x000fe20000000200 */
[----:B------:R-:W-:Y:S01]  /*39f0*/  LOP3.LUT R24, R7, UR4, R20, 0x96, !PT ;  /* 0x0000000407187c12 */ /* 0x000fe2000f8e9614 */
[----:B------:R-:W-:Y:S01]  /*3a00*/  IMAD.WIDE.U32 R12, R13, -0x2daee0ad, RZ ;  /* 0xd2511f530d0c7825 */ /* 0x000fe200078e00ff */
[C---:B------:R-:W-:Y:S02]  /*3a10*/  LOP3.LUT R22, R5.reuse, UR4, R22, 0x96, !PT ;  /* 0x0000000405167c12 */ /* 0x040fe4000f8e9616 */
[----:B------:R-:W-:Y:S01]  /*3a20*/  LOP3.LUT R20, R5, UR4, R20, 0x96, !PT ;  /* 0x0000000405147c12 */ /* 0x000fe2000f8e9614 */
[----:B------:R-:W-:Y:S01]  /*3a30*/  UIADD3 UR4, UR8, 0x76cf5d0a, URZ ;  /* 0x76cf5d0a08047890 */ /* 0x000fe2000fffe03f */
[----:B------:R-:W-:Y:S01]  /*3a40*/  IMAD.WIDE.U32 R26, R26, -0x2daee0ad, RZ ;  /* 0xd2511f531a1a7825 */ /* 0x000fe200078e00ff */
[----:B------:R-:W-:Y:S03]  /*3a50*/  LDSM.16.M88.4 R100, [R145+0x6c00] ;  /* 0x006c00009164783b */ /* 0x000fe60000000200 */
[----:B------:R-:W-:Y:S01]  /*3a60*/  IMAD.WIDE.U32 R24, R24, -0x2daee0ad, RZ ;  /* 0xd2511f5318187825 */ /* 0x000fe200078e00ff */
[--C-:B------:R-:W-:Y:S02]  /*3a70*/  LOP3.LUT R0, R19, UR4, R10.reuse, 0x96, !PT ;  /* 0x0000000413007c12 */ /* 0x100fe4000f8e960a */
[----:B------:R-:W-:Y:S01]  /*3a80*/  LOP3.LUT R5, R17, UR4, R10, 0x96, !PT ;  /* 0x0000000411057c12 */ /* 0x000fe2000f8e960a */
[----:B------:R-:W-:Y:S01]  /*3a90*/  IMAD.WIDE.U32 R22, R22, -0x2daee0ad, RZ ;  /* 0xd2511f5316167825 */ /* 0x000fe200078e00ff */
[--C-:B------:R-:W-:Y:S01]  /*3aa0*/  LOP3.LUT R10, R15, UR4, R8.reuse, 0x96, !PT ;  /* 0x000000040f0a7c12 */ /* 0x100fe2000f8e9608 */
[----:B------:R-:W-:Y:S01]  /*3ab0*/  LDSM.16.M88.4 R108, [R146+0x6000] ;  /* 0x00600000926c783b */ /* 0x000fe20000000200 */
        /* <DEDUP_REMOVED lines=79> */
[----:B------:R-:W-:Y:S04]  /*3fb0*/  UIADD3 UR4, UR6, 0x80, URZ ;  /* 0x0000008006047890 */ /* 0x000fe8000fffe03f */
        /* <DEDUP_REMOVED lines=101> */
[----:B------:R-:W-:Y:S01]  /*4610*/  @!P3 ISETP.GE.AND P0, PT, R8, R163, PT ;  /* 0x000000a30800b20c */ /* 0x000fe20003f06270 */
[C---:B------:R-:W-:Y:S01]  /*4620*/  HMMA.16816.F32.BF16 R24, R100.reuse, R4, R24 ;  /* 0x000000046418723c */ /* 0x040fe20000041818 */
[----:B--2---:R-:W-:Y:S03]  /*4630*/  @!P3 IADD3 R12, R0, 0x11, RZ ;  /* 0x00000011000cb810 */ /* 0x004fe60007ffe0ff */
[--C-:B------:R-:W-:Y:S01]  /*4640*/  FFMA.FTZ R16, R16, c[0x0][0x23c], -R164.reuse ;  /* 0x00008f0010107a23 */ /* 0x100fe200000108a4 */
[----:B------:R-:W-:Y:S02]  /*4650*/  @!P3 FSEL R17, R17, -INF , !P0 ;  /* 0xff8000001111b808 */ /* 0x000fe40004000000 */
[-C--:B------:R-:W-:Y:S01]  /*4660*/  @!P3 ISETP.GE.AND P0, PT, R9, R160.reuse, PT ;  /* 0x000000a00900b20c */ /* 0x080fe20003f06270 */
[-C--:B------:R-:W-:Y:S01]  /*4670*/  HMMA.16816.F32.BF16 R28, R100, R6.reuse, R28 ;  /* 0x00000006641c723c */ /* 0x080fe2000004181c */
[-C--:B------:R-:W-:Y:S01]  /*4680*/  @!P3 ISETP.GE.AND P2, PT, R12, R160.reuse, PT ;  /* 0x000000a00c00b20c */ /* 0x080fe20003f46270 */
[----:B------:R2:W-:Y:S02]  /*4690*/  MUFU.EX2 R225, R15 ;  /* 0x0000000f00e17308 */ /* 0x0005e40000000800 */
[----:B---3--:R-:W-:Y:S01]  /*46a0*/  @!P3 IADD3 R13, R0, 0x10, RZ ;  /* 0x00000010000db810 */ /* 0x008fe20007ffe0ff */
[----:B------:R-:W-:Y:S01]  /*46b0*/  FFMA.FTZ R17, R17, c[0x0][0x23c], -R164 ;  /* 0x00008f0011117a23 */ /* 0x000fe200000108a4 */
[----:B------:R-:W-:Y:S02]  /*46c0*/  @!P3 FSEL R18, R18, -INF , !P0 ;  /* 0xff8000001212b808 */ /* 0x000fe40004000000 */
[C---:B------:R-:W-:Y:S01]  /*46d0*/  @!P3 ISETP.GE.AND P4, PT, R13.reuse, R109, PT ;  /* 0x0000006d0d00b20c */ /* 0x040fe20003f86270 */
[C---:B------:R-:W-:Y:S01]  /*46e0*/  HMMA.16816.F32.BF16 R32, R104.reuse, R6, R32 ;  /* 0x000000066820723c */ /* 0x040fe20000041820 */
[-C--:B------:R-:W-:Y:S02]  /*46f0*/  @!P3 ISETP.GE.AND P0, PT, R8, R160.reuse, PT ;  /* 0x000000a00800b20c */ /* 0x080fe40003f06270 */
[----:B------:R-:W-:Y:S01]  /*4700*/  @!P3 ISETP.GE.AND P1, PT, R13, R159, PT ;  /* 0x0000009f0d00b20c */ /* 0x000fe20003f26270 */
[----:B------:R-:W3:Y:S01]  /*4710*/  LDSM.16.M88.4 R8, [R146+0x6800] ;  /* 0x006800009208783b */ /* 0x000ee20000000200 */
[----:B-1----:R-:W-:Y:S01]  /*4720*/  SHF.R.U32.HI R14, RZ, 0x18, R176 ;  /* 0x00000018ff0e7819 */ /* 0x002fe200000116b0 */
[--C-:B------:R-:W-:Y:S01]  /*4730*/  FFMA.FTZ R18, R18, c[0x0][0x23c], -R162.reuse ;  /* 0x00008f0012127a23 */ /* 0x100fe200000108a2 */
[----:B------:R-:W-:Y:S01]  /*4740*/  @!P3 FSEL R19, R19, -INF , !P0 ;  /* 0xff8000001313b808 */ /* 0x000fe20004000000 */
[----:B------:R1:W4:Y:S01]  /*4750*/  MUFU.EX2 R207, R16 ;  /* 0x0000001000cf7308 */ /* 0x0003220000000800 */
[----:B------:R-:W-:Y:S02]  /*4760*/  @!P3 ISETP.GE.AND P0, PT, R13, R163, PT ;  /* 0x000000a30d00b20c */ /* 0x000fe40003f06270 */
[----:B------:R-:W-:Y:S01]  /*4770*/  @!P3 ISETP.GE.AND P5, PT, R12, R159, PT ;  /* 0x0000009f0c00b20c */ /* 0x000fe20003fa6270 */
[----:B------:R-:W-:Y:S01]  /*4780*/  FFMA.FTZ R19, R19, c[0x0][0x23c], -R162 ;  /* 0x00008f0013137a23 */ /* 0x000fe200000108a2 */
[----:B------:R-:W-:Y:S02]  /*4790*/  @!P3 FSEL R20, R20, -INF , !P0 ;  /* 0xff8000001414b808 */ /* 0x000fe40004000000 */
[----:B------:R-:W-:Y:S02]  /*47a0*/  @!P3 ISETP.GE.AND P0, PT, R12, R163, PT ;  /* 0x000000a30c00b20c */ /* 0x000fe40003f06270 */
[----:B------:R-:W-:Y:S01]  /*47b0*/  @!P3 IADD3 R5, R0, 0x18, RZ ;  /* 0x000000180005b810 */ /* 0x000fe20007ffe0ff */
[----:B------:R-:W-:Y:S01]  /*47c0*/  FFMA.FTZ R20, R20, c[0x0][0x23c], -R164 ;  /* 0x00008f0014147a23 */ /* 0x000fe200000108a4 */
[----:B--2---:R-:W-:Y:S01]  /*47d0*/  LOP3.LUT R15, R182, 0xff, RZ, 0xc0, !PT ;  /* 0x000000ffb60f7812 */ /* 0x004fe200078ec0ff */
[----:B------:R2:W-:Y:S01]  /*47e0*/  MUFU.EX2 R204, R17 ;  /* 0x0000001100cc7308 */ /* 0x0005e20000000800 */
[----:B------:R-:W-:Y:S02]  /*47f0*/  @!P3 FSEL R21, R21, -INF , !P0 ;  /* 0xff8000001515b808 */ /* 0x000fe40004000000 */
[-C--:B------:R-:W-:Y:S02]  /*4800*/  @!P3 ISETP.GE.AND P0, PT, R13, R160.reuse, PT ;  /* 0x000000a00d00b20c */ /* 0x080fe40003f06270 */
[----:B------:R-:W-:Y:S01]  /*4810*/  SHF.R.U32.HI R13, RZ, 0x18, R168 ;  /* 0x00000018ff0d7819 */ /* 0x000fe200000116a8 */
[----:B------:R-:W-:Y:S01]  /*4820*/  FFMA.FTZ R21, R21, c[0x0][0x23c], -R164 ;  /* 0x00008f0015157a23 */ /* 0x000fe200000108a4 */
[----:B------:R-:W-:Y:S02]  /*4830*/  @!P3 IADD3 R4, R0, 0x19, RZ ;  /* 0x000000190004b810 */ /* 0x000fe40007ffe0ff */
[----:B------:R-:W-:Y:S01]  /*4840*/  @!P3 FSEL R22, R22, -INF , !P0 ;  /* 0xff8000001616b808 */ /* 0x000fe20004000000 */
[----:B------:R-:W-:Y:S01]  /*4850*/  MUFU.EX2 R201, R21 ;  /* 0x0000001500c97308 */ /* 0x000fe20000000800 */
[----:B------:R-:W-:Y:S02]  /*4860*/  @!P3 ISETP.GE.AND P6, PT, R5, R159, PT ;  /* 0x0000009f0500b20c */ /* 0x000fe40003fc6270 */
[----:B------:R-:W-:Y:S01]  /*4870*/  @!P3 ISETP.GE.AND P0, PT, R12, R109, PT ;  /* 0x0000006d0c00b20c */ /* 0x000fe20003f06270 */
[----:B------:R-:W-:Y:S01]  /*4880*/  FFMA.FTZ R22, R22, c[0x0][0x23c], -R162 ;  /* 0x00008f0016167a23 */ /* 0x000fe200000108a2 */
[----:B------:R-:W-:Y:S02]  /*4890*/  @!P3 FSEL R26, R26, -INF , !P4 ;  /* 0xff8000001a1ab808 */ /* 0x000fe40006000000 */
[----:B------:R-:W-:Y:S02]  /*48a0*/  LOP3.LUT R12, R174, 0xffff, RZ, 0xc0, !PT ;  /* 0x0000ffffae0c7812 */ /* 0x000fe400078ec0ff */
[----:B------:R-:W-:Y:S01]  /*48b0*/  @!P3 ISETP.GE.AND P4, PT, R4, R159, PT ;  /* 0x0000009f0400b20c */ /* 0x000fe20003f86270 */
[----:B------:R-:W-:Y:S01]  /*48c0*/  FFMA.FTZ R26, R26, c[0x0][0x23c], -R108 ;  /* 0x00008f001a1a7a23 */ /* 0x000fe2000001086c */
[----:B-1----:R-:W-:Y:S01]  /*48d0*/  SHF.R.U32.HI R16, RZ, 0x18, R182 ;  /* 0x00000018ff107819 */ /* 0x002fe200000116b6 */
[----:B------:R1:W-:Y:S01]  /*48e0*/  MUFU.EX2 R213, R18 ;  /* 0x0000001200d57308 */ /* 0x0003e20000000800 */
[----:B------:R-:W-:Y:S01]  /*48f0*/  @!P3 FSEL R23, R23, -INF , !P2 ;  /* 0xff8000001717b808 */ /* 0x000fe20005000000 */
[-C--:B---3--:R-:W-:Y:S01]  /*4900*/  HMMA.16816.F32.BF16 R36, R104, R8.reuse, R36 ;  /* 0x000000086824723c */ /* 0x088fe20000041824 */
[----:B--2---:R-:W-:Y:S02]  /*4910*/  LOP3.LUT R17, R176, 0xffff, RZ, 0xc0, !PT ;  /* 0x0000ffffb0117812 */ /* 0x004fe400078ec0ff */
[----:B------:R-:W-:Y:S01]  /*4920*/  @!P3 ISETP.GE.AND P2, PT, R5, R109, PT ;  /* 0x0000006d0500b20c */ /* 0x000fe20003f46270 */
[----:B------:R-:W-:Y:S01]  /*4930*/  FFMA.FTZ R23, R23, c[0x0][0x23c], -R162 ;  /* 0x00008f0017177a23 */ /* 0x000fe200000108a2 */
[----:B------:R-:W-:Y:S02]  /*4940*/  SHF.R.U32.HI R177, RZ, 0x10, R176 ;  /* 0x00000010ffb17819 */ /* 0x000fe400000116b0 */
[----:B------:R-:W-:Y:S01]  /*4950*/  @!P3 FSEL R24, R24, -INF , !P1 ;  /* 0xff8000001818b808 */ /* 0x000fe20004800000 */
[C---:B------:R-:W-:Y:S01]  /*4960*/  HMMA.16816.F32.BF16 R40, R100.reuse, R8, R40 ;  /* 0x000000086428723c */ /* 0x040fe20000041828 */
[----:B------:R-:W-:Y:S01]  /*4970*/  @!P3 FSEL R30, R30, -INF , !P2 ;  /* 0xff8000001e1eb808 */ /* 0x000fe20005000000 */
[----:B------:R-:W-:Y:S01]  /*4980*/  MUFU.EX2 R203, R23 ;  /* 0x0000001700cb7308 */ /* 0x000fe20000000800 */
[-C--:B------:R-:W-:Y:S01]  /*4990*/  @!P3 ISETP.GE.AND P1, PT, R5, R163.reuse, PT ;  /* 0x000000a30500b20c */ /* 0x080fe20003f26270 */
[--C-:B------:R-:W-:Y:S01]  /*49a0*/  FFMA.FTZ R24, R24, c[0x0][0x23c], -R161.reuse ;  /* 0x00008f0018187a23 */ /* 0x100fe200000108a1 */
[----:B------:R-:W-:Y:S01]  /*49b0*/  @!P3 FSEL R25, R25, -INF , !P5 ;  /* 0xff8000001919b808 */ /* 0x000fe20006800000 */
[--C-:B------:R-:W-:Y:S01]  /*49c0*/  FFMA.FTZ R30, R30, c[0x0][0x23c], -R108.reuse ;  /* 0x00008f001e1e7a23 */ /* 0x100fe2000001086c */
[----:B------:R-:W-:Y:S01]  /*49d0*/  @!P3 IADD3 R8, R0, 0x20, RZ ;  /* 0x000000200008b810 */ /* 0x000fe20007ffe0ff */
[-C--:B------:R-:W-:Y:S01]  /*49e0*/  HMMA.16816.F32.BF16 R44, R100, R10.reuse, R44 ;  /* 0x0000000a642c723c */ /* 0x080fe2000004182c */
[-C--:B------:R-:W-:Y:S02]  /*49f0*/  @!P3 ISETP.GE.AND P5, PT, R5, R160.reuse, PT ;  /* 0x000000a00500b20c */ /* 0x080fe40003fa6270 */
[----:B------:R-:W-:Y:S01]  /*4a00*/  @!P3 ISETP.GE.AND P2, PT, R8, R163, PT ;  /* 0x000000a30800b20c */ /* 0x000fe20003f46270 */
[--C-:B------:R-:W-:Y:S01]  /*4a10*/  FFMA.FTZ R25, R25, c[0x0][0x23c], -R161.reuse ;  /* 0x00008f0019197a23 */ /* 0x100fe200000108a1 */
[----:B------:R-:W-:Y:S01]  /*4a20*/  @!P3 IADD3 R9, R0, 0x21, RZ ;  /* 0x000000210009b810 */ /* 0x000fe20007ffe0ff */
[----:B------:R2:W-:Y:S01]  /*4a30*/  MUFU.EX2 R199, R20 ;  /* 0x0000001400c77308 */ /* 0x0005e20000000800 */
[----:B------:R-:W-:Y:S01]  /*4a40*/  @!P3 FSEL R27, R27, -INF , !P0 ;  /* 0xff8000001b1bb808 */ /* 0x000fe20004000000 */
[C---:B------:R-:W-:Y:S01]  /*4a50*/  HMMA.16816.F32.BF16 R48, R104.reuse, R10, R48 ;  /* 0x0000000a6830723c */ /* 0x040fe20000041830 */
[----:B-1----:R-:W-:Y:S02]  /*4a60*/  LOP3.LUT R18, R168, 0xffff, RZ, 0xc0, !PT ;  /* 0x0000ffffa8127812 */ /* 0x002fe400078ec0ff */
[----:B------:R-:W-:Y:S01]  /*4a70*/  @!P3 ISETP.GE.AND P0, PT, R4, R109, PT ;  /* 0x0000006d0400b20c */ /* 0x000fe20003f06270 */
[--C-:B------:R-:W-:Y:S01]  /*4a80*/  FFMA.FTZ R27, R27, c[0x0][0x23c], -R108.reuse ;  /* 0x00008f001b1b7a23 */ /* 0x100fe2000001086c */
[----:B------:R-:W-:Y:S02]  /*4a90*/  @!P3 FSEL R28, R28, -INF , !P6 ;  /* 0xff8000001c1cb808 */ /* 0x000fe40007000000 */
[----:B------:R-:W-:Y:S01]  /*4aa0*/  @!P3 FSEL R31, R31, -INF , !P0 ;  /* 0xff8000001f1fb808 */ /* 0x000fe20004000000 */
[----:B------:R-:W-:Y:S01]  /*4ab0*/  MUFU.EX2 R209, R24 ;  /* 0x0000001800d17308 */ /* 0x000fe20000000800 */
[----:B------:R-:W-:Y:S02]  /*4ac0*/  @!P3 ISETP.GE.AND P6, PT, R4, R163, PT ;  /* 0x000000a30400b20c */ /* 0x000fe40003fc6270 */
[-C--:B------:R-:W-:Y:S01]  /*4ad0*/  @!P3 ISETP.GE.AND P0, PT, R8, R160.reuse, PT ;  /* 0x000000a00800b20c */ /* 0x080fe20003f06270 */
[--C-:B------:R-:W-:Y:S01]  /*4ae0*/  FFMA.FTZ R28, R28, c[0x0][0x23c], -R161.reuse ;  /* 0x00008f001c1c7a23 */ /* 0x100fe200000108a1 */
[----:B------:R-:W-:Y:S01]  /*4af0*/  @!P3 FSEL R33, R33, -INF , !P6 ;  /* 0xff8000002121b808 */ /* 0x000fe20007000000 */
[----:B------:R-:W-:Y:S01]  /*4b00*/  FFMA.FTZ R31, R31, c[0x0][0x23c], -R108 ;  /* 0x00008f001f1f7a23 */ /* 0x000fe2000001086c */
[----:B------:R-:W-:Y:S02]  /*4b10*/  @!P3 FSEL R29, R29, -INF , !P4 ;  /* 0xff8000001d1db808 */ /* 0x000fe40006000000 */
[----:B------:R-:W-:Y:S01]  /*4b20*/  @!P3 ISETP.GE.AND P6, PT, R8, R109, PT ;  /* 0x0000006d0800b20c */ /* 0x000fe20003fc6270 */
[----:B------:R-:W-:Y:S01]  /*4b30*/  FFMA.FTZ R33, R33, c[0x0][0x23c], -R164 ;  /* 0x00008f0021217a23 */ /* 0x000fe200000108a4 */
[-C--:B------:R-:W-:Y:S01]  /*4b40*/  @!P3 ISETP.GE.AND P4, PT, R4, R160.reuse, PT ;  /* 0x000000a00400b20c */ /* 0x080fe20003f86270 */
[--C-:B------:R-:W-:Y:S01]  /*4b50*/  FFMA.FTZ R29, R29, c[0x0][0x23c], -R161.reuse ;  /* 0x00008f001d1d7a23 */ /* 0x100fe200000108a1 */
[----:B------:R-:W-:Y:S01]  /*4b60*/  @!P3 FSEL R42, R42, -INF , !P6 ;  /* 0xff8000002a2ab808 */ /* 0x000fe20007000000 */
[----:B------:R-:W1:Y:S01]  /*4b70*/  LDSM.16.M88.4 R4, [R146+0x6c00] ;  /* 0x006c00009204783b */ /* 0x000e620000000200 */
[----:B------:R-:W-:Y:S01]  /*4b80*/  @!P3 FSEL R34, R34, -INF , !P5 ;  /* 0xff8000002222b808 */ /* 0x000fe20006800000 */
[----:B------:R3:W1:Y:S01]  /*4b90*/  MUFU.EX2 R211, R19 ;  /* 0x0000001300d37308 */ /* 0x0006620000000800 */
[----:B------:R-:W-:Y:S01]  /*4ba0*/  LOP3.LUT R11, R168, 0xff, RZ, 0xc0, !PT ;  /* 0x000000ffa80b7812 */ /* 0x000fe200078ec0ff */
[----:B------:R-:W-:Y:S01]  /*4bb0*/  FFMA.FTZ R42, R42, c[0x0][0x23c], -R108 ;  /* 0x00008f002a2a7a23 */ /* 0x000fe2000001086c */
[----:B------:R-:W-:Y:S01]  /*4bc0*/  @!P3 ISETP.GE.AND P5, PT, R9, R163, PT ;  /* 0x000000a30900b20c */ /* 0x000fe20003fa6270 */
[----:B------:R-:W-:Y:S01]  /*4bd0*/  FFMA.FTZ R34, R34, c[0x0][0x23c], -R162 ;  /* 0x00008f0022227a23 */ /* 0x000fe200000108a2 */
[----:B------:R-:W-:Y:S02]  /*4be0*/  SHF.R.U32.HI R168, RZ, 0x10, R168 ;  /* 0x00000010ffa87819 */ /* 0x000fe400000116a8 */
[----:B------:R-:W-:Y:S02]  /*4bf0*/  @!P3 FSEL R32, R32, -INF , !P1 ;  /* 0xff8000002020b808 */ /* 0x000fe40004800000 */
[----:B------:R-:W-:Y:S01]  /*4c00*/  @!P3 FSEL R37, R37, -INF , !P5 ;  /* 0xff8000002525b808 */ /* 0x000fe20006800000 */
[----:B------:R-:W1:Y:S01]  /*4c10*/  MUFU.EX2 R205, R28 ;  /* 0x0000001c00cd7308 */ /* 0x000e620000000800 */
[----:B------:R-:W-:Y:S01]  /*4c20*/  @!P3 ISETP.GE.AND P1, PT, R8, R159, PT ;  /* 0x0000009f0800b20c */ /* 0x000fe20003f26270 */
[--C-:B------:R-:W-:Y:S01]  /*4c30*/  FFMA.FTZ R32, R32, c[0x0][0x23c], -R164.reuse ;  /* 0x00008f0020207a23 */ /* 0x100fe200000108a4 */
[----:B------:R-:W-:Y:S01]  /*4c40*/  @!P3 ISETP.GE.AND P5, PT, R9, R109, PT ;  /* 0x0000006d0900b20c */ /* 0x000fe20003fa6270 */
[----:B------:R-:W-:Y:S01]  /*4c50*/  FFMA.FTZ R37, R37, c[0x0][0x23c], -R164 ;  /* 0x00008f0025257a23 */ /* 0x000fe200000108a4 */
[----:B------:R-:W-:Y:S02]  /*4c60*/  @!P3 FSEL R35, R35, -INF , !P4 ;  /* 0xff8000002323b808 */ /* 0x000fe40006000000 */
[----:B------:R-:W-:Y:S02]  /*4c70*/  @!P3 IADD3 R8, R0, 0x29, RZ ;  /* 0x000000290008b810 */ /* 0x000fe40007ffe0ff */
[-C--:B------:R-:W-:Y:S01]  /*4c80*/  @!P3 ISETP.GE.AND P4, PT, R9, R160.reuse, PT ;  /* 0x000000a00900b20c */ /* 0x080fe20003f86270 */
[----:B------:R-:W-:Y:S01]  /*4c90*/  FFMA.FTZ R35, R35, c[0x0][0x23c], -R162 ;  /* 0x00008f0023237a23 */ /* 0x000fe200000108a2 */
[----:B------:R-:W-:Y:S01]  /*4ca0*/  @!P3 FSEL R43, R43, -INF , !P5 ;  /* 0xff8000002b2bb808 */ /* 0x000fe20006800000 */
[----:B------:R-:W-:Y:S01]  /*4cb0*/  MUFU.EX2 R192, R34 ;  /* 0x0000002200c07308 */ /* 0x000fe20000000800 */
[----:B------:R-:W-:Y:S02]  /*4cc0*/  @!P3 FSEL R36, R36, -INF , !P2 ;  /* 0xff8000002424b808 */ /* 0x000fe40005000000 */
[----:B------:R-:W-:Y:S01]  /*4cd0*/  @!P3 FSEL R39, R39, -INF , !P4 ;  /* 0xff8000002727b808 */ /* 0x000fe20006000000 */
[----:B------:R-:W-:Y:S01]  /*4ce0*/  FFMA.FTZ R43, R43, c[0x0][0x23c], -R108 ;  /* 0x00008f002b2b7a23 */ /* 0x000fe2000001086c */
[----:B------:R-:W-:Y:S01]  /*4cf0*/  @!P3 ISETP.GE.AND P2, PT, R9, R159, PT ;  /* 0x0000009f0900b20c */ /* 0x000fe20003f46270 */
[----:B------:R-:W-:Y:S01]  /*4d00*/  FFMA.FTZ R36, R36, c[0x0][0x23c], -R164 ;  /* 0x00008f0024247a23 */ /* 0x000fe200000108a4 */
[----:B------:R-:W-:Y:S01]  /*4d10*/  @!P3 IADD3 R9, R0, 0x28, RZ ;  /* 0x000000280009b810 */ /* 0x000fe20007ffe0ff */
[--C-:B------:R-:W-:Y:S01]  /*4d20*/  FFMA.FTZ R39, R39, c[0x0][0x23c], -R162.reuse ;  /* 0x00008f0027277a23 */ /* 0x100fe200000108a2 */
[----:B------:R-:W-:Y:S01]  /*4d30*/  @!P3 FSEL R38, R38, -INF , !P0 ;  /* 0xff8000002626b808 */ /* 0x000fe20004000000 */
[----:B------:R-:W-:Y:S01]  /*4d40*/  MUFU.EX2 R215, R27 ;  /* 0x0000001b00d77308 */ /* 0x000fe20000000800 */
[C---:B------:R-:W-:Y:S02]  /*4d50*/  @!P3 ISETP.GE.AND P4, PT, R9.reuse, R109, PT ;  /* 0x0000006d0900b20c */ /* 0x040fe40003f86270 */
[----:B------:R-:W-:Y:S01]  /*4d60*/  @!P3 ISETP.GE.AND P0, PT, R9, R159, PT ;  /* 0x0000009f0900b20c */ /* 0x000fe20003f06270 */
[----:B------:R-:W-:Y:S01]  /*4d70*/  FFMA.FTZ R38, R38, c[0x0][0x23c], -R162 ;  /* 0x00008f0026267a23 */ /* 0x000fe200000108a2 */
[C---:B------:R-:W-:Y:S01]  /*4d80*/  @!P3 ISETP.GE.AND P5, PT, R8.reuse, R109, PT ;  /* 0x0000006d0800b20c */ /* 0x040fe20003fa6270 */
[-C--:B-1----:R-:W-:Y:S01]  /*4d90*/  HMMA.16816.F32.BF16 R52, R104, R4.reuse, R52 ;  /* 0x000000046834723c */ /* 0x082fe20000041834 */
[----:B------:R-:W-:Y:S02]  /*4da0*/  @!P3 ISETP.GE.AND P6, PT, R8, R159, PT ;  /* 0x0000009f0800b20c */ /* 0x000fe40003fc6270 */
[----:B------:R-:W-:Y:S01]  /*4db0*/  @!P3 FSEL R46, R46, -INF , !P4 ;  /* 0xff8000002e2eb808 */ /* 0x000fe20006000000 */
[----:B------:R-:W-:Y:S01]  /*4dc0*/  MUFU.EX2 R189, R35 ;  /* 0x0000002300bd7308 */ /* 0x000fe20000000800 */
[----:B------:R-:W-:Y:S02]  /*4dd0*/  @!P3 FSEL R41, R41, -INF , !P2 ;  /* 0xff8000002929b808 */ /* 0x000fe40005000000 */
[----:B------:R-:W-:Y:S01]  /*4de0*/  @!P3 FSEL R47, R47, -INF , !P5 ;  /* 0xff8000002f2fb808 */ /* 0x000fe20006800000 */
[C---:B------:R-:W-:Y:S01]  /*4df0*/  HMMA.16816.F32.BF16 R56, R100.reuse, R4, R56 ;  /* 0x000000046438723c */ /* 0x040fe20000041838 */
[-C--:B------:R-:W-:Y:S03]  /*4e00*/  @!P3 ISETP.GE.AND P2, PT, R9, R160.reuse, PT ;  /* 0x000000a00900b20c */ /* 0x080fe60003f46270 */
[----:B--2---:R-:W-:Y:S01]  /*4e10*/  SHF.R.U32.HI R20, RZ, 0x10, R182 ;  /* 0x00000010ff147819 */ /* 0x004fe200000116b6 */
[--C-:B------:R-:W-:Y:S01]  /*4e20*/  FFMA.FTZ R47, R47, c[0x0][0x23c], -R108.reuse ;  /* 0x00008f002f2f7a23 */ /* 0x100fe2000001086c */
[----:B------:R-:W-:Y:S01]  /*4e30*/  @!P3 FSEL R44, R44, -INF , !P0 ;  /* 0xff8000002c2cb808 */ /* 0x000fe20004000000 */
[----:B------:R-:W-:Y:S01]  /*4e40*/  FFMA.FTZ R41, R41, c[0x0][0x23c], -R161 ;  /* 0x00008f0029297a23 */ /* 0x000fe200000108a1 */
[----:B------:R-:W-:Y:S01]  /*4e50*/  @!P3 IADD3 R4, R0, 0x31, RZ ;  /* 0x000000310004b810 */ /* 0x000fe20007ffe0ff */
[-C--:B------:R-:W-:Y:S01]  /*4e60*/  HMMA.16816.F32.BF16 R60, R100, R6.reuse, R60 ;  /* 0x00000006643c723c */ /* 0x080fe2000004183c */
[----:B------:R-:W-:Y:S01]  /*4e70*/  @!P3 ISETP.GE.AND P0, PT, R8, R163, PT ;  /* 0x000000a30800b20c */ /* 0x000fe20003f06270 */
[----:B------:R-:W-:Y:S01]  /*4e80*/  MUFU.EX2 R202, R29 ;  /* 0x0000001d00ca7308 */ /* 0x000fe20000000800 */
[----:B------:R-:W-:Y:S01]  /*4e90*/  SHF.R.U32.HI R5, RZ, 0x10, R167 ;  /* 0x00000010ff057819 */ /* 0x000fe200000116a7 */
[----:B------:R-:W-:Y:S01]  /*4ea0*/  FFMA.FTZ R46, R46, c[0x0][0x23c], -R108 ;  /* 0x00008f002e2e7a23 */ /* 0x000fe2000001086c */
[----:B------:R-:W-:Y:S01]  /*4eb0*/  @!P3 FSEL R45, R45, -INF , !P6 ;  /* 0xff8000002d2db808 */ /* 0x000fe20007000000 */
[--C-:B------:R-:W-:Y:S01]  /*4ec0*/  FFMA.FTZ R44, R44, c[0x0][0x23c], -R161.reuse ;  /* 0x00008f002c2c7a23 */ /* 0x100fe200000108a1 */
[----:B------:R-:W-:Y:S01]  /*4ed0*/  @!P3 FSEL R49, R49, -INF , !P0 ;  /* 0xff8000003131b808 */ /* 0x000fe20004000000 */
[----:B------:R-:W-:Y:S01]  /*4ee0*/  HMMA.16816.F32.BF16 R64, R104, R6, R64 ;  /* 0x000000066840723c */ /* 0x000fe20000041840 */
[-C--:B------:R-:W-:Y:S03]  /*4ef0*/  @!P3 ISETP.GE.AND P6, PT, R8, R160.reuse, PT ;  /* 0x000000a00800b20c */ /* 0x080fe60003fc6270 */
[----:B------:R-:W-:Y:S01]  /*4f00*/  @!P3 IADD3 R8, R0, 0x30, RZ ;  /* 0x000000300008b810 */ /* 0x000fe20007ffe0ff */
[--C-:B------:R-:W-:Y:S01]  /*4f10*/  FFMA.FTZ R45, R45, c[0x0][0x23c], -R161.reuse ;  /* 0x00008f002d2d7a23 */ /* 0x100fe200000108a1 */
[----:B------:R-:W-:Y:S01]  /*4f20*/  @!P3 FSEL R50, R50, -INF , !P2 ;  /* 0xff8000003232b808 */ /* 0x000fe20005000000 */
[----:B------:R-:W-:Y:S01]  /*4f30*/  FFMA.FTZ R49, R49, c[0x0][0x23c], -R164 ;  /* 0x00008f0031317a23 */ /* 0x000fe200000108a4 */
[C---:B------:R-:W-:Y:S01]  /*4f40*/  @!P3 ISETP.GE.AND P0, PT, R8.reuse, R109, PT ;  /* 0x0000006d0800b20c */ /* 0x040fe20003f06270 */
[----:B------:R-:W-:Y:S01]  /*4f50*/  MUFU.EX2 R193, R32 ;  /* 0x0000002000c17308 */ /* 0x000fe20000000800 */
[-C--:B------:R-:W-:Y:S02]  /*4f60*/  @!P3 ISETP.GE.AND P4, PT, R8, R163.reuse, PT ;  /* 0x000000a30800b20c */ /* 0x080fe40003f86270 */
[----:B------:R-:W-:Y:S01]  /*4f70*/  @!P3 FSEL R58, R58, -INF , !P0 ;  /* 0xff8000003a3ab808 */ /* 0x000fe20004000000 */
[----:B------:R-:W-:Y:S01]  /*4f80*/  FFMA.FTZ R50, R50, c[0x0][0x23c], -R162 ;  /* 0x00008f0032327a23 */ /* 0x000fe200000108a2 */
[-C--:B------:R-:W-:Y:S02]  /*4f90*/  @!P3 ISETP.GE.AND P2, PT, R4, R163.reuse, PT ;  /* 0x000000a30400b20c */ /* 0x080fe40003f46270 */
[----:B------:R-:W-:Y:S01]  /*4fa0*/  LOP3.LUT R6, R180, 0xffff, RZ, 0xc0, !PT ;  /* 0x0000ffffb4067812 */ /* 0x000fe200078ec0ff */
[----:B------:R-:W-:Y:S01]  /*4fb0*/  FFMA.FTZ R58, R58, c[0x0][0x23c], -R108 ;  /* 0x00008f003a3a7a23 */ /* 0x000fe2000001086c */
[----:B------:R-:W-:Y:S01]  /*4fc0*/  @!P3 FSEL R40, R40, -INF , !P1 ;  /* 0xff8000002828b808 */ /* 0x000fe20004800000 */
[----:B------:R-:W-:Y:S01]  /*4fd0*/  MUFU.EX2 R210, R30 ;  /* 0x0000001e00d27308 */ /* 0x000fe20000000800 */
[----:B------:R-:W-:Y:S02]  /*4fe0*/  @!P3 FSEL R53, R53, -INF , !P2 ;  /* 0xff8000003535b808 */ /* 0x000fe40005000000 */
[----:B------:R-:W-:Y:S01]  /*4ff0*/  @!P3 ISETP.GE.AND P1, PT, R9, R163, PT ;  /* 0x000000a30900b20c */ /* 0x000fe20003f26270 */
[--C-:B------:R-:W-:Y:S01]  /*5000*/  FFMA.FTZ R40, R40, c[0x0][0x23c], -R161.reuse ;  /* 0x00008f0028287a23 */ /* 0x100fe200000108a1 */
[----:B------:R-:W-:Y:S01]  /*5010*/  @!P3 ISETP.GE.AND P2, PT, R4, R109, PT ;  /* 0x0000006d0400b20c */ /* 0x000fe20003f46270 */
[----:B------:R-:W-:Y:S01]  /*5020*/  FFMA.FTZ R53, R53, c[0x0][0x23c], -R164 ;  /* 0x00008f0035357a23 */ /* 0x000fe200000108a4 */
[-C--:B------:R-:W-:Y:S02]  /*5030*/  @!P3 ISETP.GE.AND P5, PT, R8, R160.reuse, PT ;  /* 0x000000a00800b20c */ /* 0x080fe40003fa6270 */
[----:B------:R-:W-:Y:S01]  /*5040*/  @!P3 FSEL R59, R59, -INF , !P2 ;  /* 0xff8000003b3bb808 */ /* 0x000fe20005000000 */
[----:B------:R-:W-:Y:S01]  /*5050*/  MUFU.EX2 R191, R33 ;  /* 0x0000002100bf7308 */ /* 0x000fe20000000800 */
[----:B------:R-:W-:Y:S02]  /*5060*/  @!P3 FSEL R51, R51, -INF , !P6 ;  /* 0xff8000003333b808 */ /* 0x000fe40007000000 */
[----:B------:R-:W-:Y:S01]  /*5070*/  SHF.R.U32.HI R9, RZ, 0x18, R180 ;  /* 0x00000018ff097819 */ /* 0x000fe200000116b4 */
[----:B------:R-:W-:Y:S01]  /*5080*/  FFMA.FTZ R59, R59, c[0x0][0x23c], -R108 ;  /* 0x00008f003b3b7a23 */ /* 0x000fe2000001086c */
[-C--:B------:R-:W-:Y:S01]  /*5090*/  @!P3 ISETP.GE.AND P6, PT, R4, R160.reuse, PT ;  /* 0x000000a00400b20c */ /* 0x080fe20003fc6270 */
[----:B------:R-:W-:Y:S01]  /*50a0*/  FFMA.FTZ R51, R51, c[0x0][0x23c], -R162 ;  /* 0x00008f0033337a23 */ /* 0x000fe200000108a2 */
[----:B---3--:R-:W-:Y:S02]  /*50b0*/  LOP3.LUT R19, R182, 0xffff, RZ, 0xc0, !PT ;  /* 0x0000ffffb6137812 */ /* 0x008fe400078ec0ff */
[----:B------:R-:W-:Y:S01]  /*50c0*/  @!P3 FSEL R52, R52, -INF , !P4 ;  /* 0xff8000003434b808 */ /* 0x000fe20006000000 */
[----:B------:R-:W1:Y:S01]  /*50d0*/  MUFU.EX2 R206, R22 ;  /* 0x0000001600ce7308 */ /* 0x000e620000000800 */
[----:B------:R-:W-:Y:S02]  /*50e0*/  LOP3.LUT R10, R176, 0xff, RZ, 0xc0, !PT ;  /* 0x000000ffb00a7812 */ /* 0x000fe400078ec0ff */
[-C--:B------:R-:W-:Y:S01]  /*50f0*/  @!P3 ISETP.GE.AND P4, PT, R4, R159.reuse, PT ;  /* 0x0000009f0400b20c */ /* 0x080fe20003f86270 */
[--C-:B------:R-:W-:Y:S01]  /*5100*/  FFMA.FTZ R52, R52, c[0x0][0x23c], -R164.reuse ;  /* 0x00008f0034347a23 */ /* 0x100fe200000108a4 */
[----:B------:R-:W-:Y:S02]  /*5110*/  @!P3 IADD3 R4, R0, 0x38, RZ ;  /* 0x000000380004b810 */ /* 0x000fe40007ffe0ff */
[----:B------:R-:W-:Y:S02]  /*5120*/  @!P3 FSEL R48, R48, -INF , !P1 ;  /* 0xff8000003030b808 */ /* 0x000fe40004800000 */
[----:B------:R-:W-:Y:S01]  /*5130*/  @!P3 IADD3 R0, R0, 0x39, RZ ;  /* 0x000000390000b810 */ /* 0x000fe20007ffe0ff */
[----:B------:R-:W-:Y:S01]  /*5140*/  MUFU.EX2 R175, R49 ;  /* 0x0000003100af7308 */ /* 0x000fe20000000800 */
[-C--:B------:R-:W-:Y:S01]  /*5150*/  @!P3 ISETP.GE.AND P1, PT, R8, R159.reuse, PT ;  /* 0x0000009f0800b20c */ /* 0x080fe20003f26270 */
[----:B------:R-:W-:Y:S01]  /*5160*/  FFMA.FTZ R48, R48, c[0x0][0x23c], -R164 ;  /* 0x00008f0030307a23 */ /* 0x000fe200000108a4 */
[----:B------:R-:W-:Y:S02]  /*5170*/  @!P3 FSEL R57, R57, -INF , !P4 ;  /* 0xff8000003939b808 */ /* 0x000fe40006000000 */
[----:B------:R-:W-:Y:S02]  /*5180*/  @!P3 FSEL R54, R54, -INF , !P5 ;  /* 0xff8000003636b808 */ /* 0x000fe40006800000 */
[----:B------:R-:W-:Y:S01]  /*5190*/  @!P3 FSEL R56, R56, -INF , !P1 ;  /* 0xff8000003838b808 */ /* 0x000fe20004800000 */
[--C-:B------:R-:W-:Y:S01]  /*51a0*/  FFMA.FTZ R57, R57, c[0x0][0x23c], -R161.reuse ;  /* 0x00008f0039397a23 */ /* 0x100fe200000108a1 */
[----:B------:R-:W-:Y:S01]  /*51b0*/  @!P3 ISETP.GE.AND P5, PT, R4, R159, PT ;  /* 0x0000009f0400b20c */ /* 0x000fe20003fa6270 */
[--C-:B------:R-:W-:Y:S01]  /*51c0*/  FFMA.FTZ R54, R54, c[0x0][0x23c], -R162.reuse ;  /* 0x00008f0036367a23 */ /* 0x100fe200000108a2 */
[-C--:B------:R-:W-:Y:S01]  /*51d0*/  @!P3 ISETP.GE.AND P1, PT, R4, R109.reuse, PT ;  /* 0x0000006d0400b20c */ /* 0x080fe20003f26270 */
[--C-:B------:R-:W-:Y:S01]  /*51e0*/  FFMA.FTZ R56, R56, c[0x0][0x23c], -R161.reuse ;  /* 0x00008f0038387a23 */ /* 0x100fe200000108a1 */
[----:B------:R-:W-:Y:S01]  /*51f0*/  @!P3 FSEL R55, R55, -INF , !P6 ;  /* 0xff8000003737b808 */ /* 0x000fe20007000000 */
[----:B------:R-:W2:Y:S01]  /*5200*/  MUFU.EX2 R212, R31 ;  /* 0x0000001f00d47308 */ /* 0x000ea20000000800 */
[C---:B------:R-:W-:Y:S02]  /*5210*/  @!P3 ISETP.GE.AND P4, PT, R0.reuse, R109, PT ;  /* 0x0000006d0000b20c */ /* 0x040fe40003f86270 */
[----:B------:R-:W-:Y:S01]  /*5220*/  @!P3 ISETP.GE.AND P6, PT, R0, R159, PT ;  /* 0x0000009f0000b20c */ /* 0x000fe20003fc6270 */
[----:B------:R-:W-:Y:S01]  /*5230*/  FFMA.FTZ R55, R55, c[0x0][0x23c], -R162 ;  /* 0x00008f0037377a23 */ /* 0x000fe200000108a2 */
[----:B------:R-:W-:Y:S02]  /*5240*/  SHF.R.U32.HI R8, RZ, 0x10, R180 ;  /* 0x00000010ff087819 */ /* 0x000fe400000116b4 */
[-C--:B------:R-:W-:Y:S02]  /*5250*/  @!P3 ISETP.GE.AND P0, PT, R4, R163.reuse, PT ;  /* 0x000000a30400b20c */ /* 0x080fe40003f06270 */
[----:B------:R-:W-:Y:S01]  /*5260*/  @!P3 ISETP.GE.AND P2, PT, R0, R163, PT ;  /* 0x000000a30000b20c */ /* 0x000fe20003f46270 */
[----:B------:R-:W-:Y:S01]  /*5270*/  MUFU.EX2 R176, R48 ;  /* 0x0000003000b07308 */ /* 0x000fe20000000800 */
[----:B------:R-:W-:Y:S02]  /*5280*/  @!P3 FSEL R60, R60, -INF , !P5 ;  /* 0xff8000003c3cb808 */ /* 0x000fe40006800000 */
[-C--:B------:R-:W-:Y:S02]  /*5290*/  @!P3 ISETP.GE.AND P5, PT, R4, R160.reuse, PT ;  /* 0x000000a00400b20c */ /* 0x080fe40003fa6270 */
[----:B------:R-:W-:Y:S01]  /*52a0*/  LOP3.LUT R4, R174, 0xff, RZ, 0xc0, !PT ;  /* 0x000000ffae047812 */ /* 0x000fe200078ec0ff */
[--C-:B------:R-:W-:Y:S01]  /*52b0*/  FFMA.FTZ R60, R60, c[0x0][0x23c], -R161.reuse ;  /* 0x00008f003c3c7a23 */ /* 0x100fe200000108a1 */
[----:B------:R-:W-:Y:S02]  /*52c0*/  @!P3 FSEL R61, R61, -INF , !P6 ;  /* 0xff8000003d3db808 */ /* 0x000fe40007000000 */
[----:B------:R-:W-:Y:S01]  /*52d0*/  @!P3 ISETP.GE.AND P6, PT, R0, R160, PT ;  /* 0x000000a00000b20c */ /* 0x000fe20003fc6270 */
[----:B------:R-:W-:Y:S01]  /*52e0*/  MUFU.EX2 R182, R36 ;  /* 0x0000002400b67308 */ /* 0x000fe20000000800 */
[----:B------:R-:W-:Y:S01]  /*52f0*/  SHF.R.U32.HI R0, RZ, 0x18, R174 ;  /* 0x00000018ff007819 */ /* 0x000fe200000116ae */
[----:B------:R-:W-:Y:S01]  /*5300*/  FFMA.FTZ R161, R61, c[0x0][0x23c], -R161 ;  /* 0x00008f003da17a23 */ /* 0x000fe200000108a1 */
[----:B------:R-:W-:Y:S02]  /*5310*/  @!P3 FSEL R62, R62, -INF , !P1 ;  /* 0xff8000003e3eb808 */ /* 0x000fe40004800000 */
[----:B------:R-:W-:Y:S02]  /*5320*/  ISETP.LE.U32.AND P1, PT, R4, UR4, PT ;  /* 0x0000000404007c0c */ /* 0x000fe4000bf23070 */
[----:B------:R-:W-:Y:S01]  /*5330*/  LOP3.LUT R4, R167, 0xffff, RZ, 0xc0, !PT ;  /* 0x0000ffffa7047812 */ /* 0x000fe200078ec0ff */
[----:B------:R-:W-:Y:S01]  /*5340*/  FFMA.FTZ R62, R62, c[0x0][0x23c], -R108 ;  /* 0x00008f003e3e7a23 */ /* 0x000fe2000001086c */
[----:B------:R-:W-:Y:S01]  /*5350*/  @!P3 FSEL R63, R63, -INF , !P4 ;  /* 0xff8000003f3fb808 */ /* 0x000fe20006000000 */
[----:B------:R-:W-:Y:S01]  /*5360*/  MUFU.EX2 R160, R60 ;  /* 0x0000003c00a07308 */ /* 0x000fe20000000800 */
[----:B------:R-:W-:Y:S02]  /*5370*/  SHF.R.U32.HI R4, RZ, 0x8, R4 ;  /* 0x00000008ff047819 */ /* 0x000fe40000011604 */
[----:B------:R-:W-:Y:S01]  /*5380*/  ISETP.LE.U32.AND P4, PT, R0, UR4, PT ;  /* 0x0000000400007c0c */ /* 0x000fe2000bf83070 */
[----:B------:R-:W-:Y:S01]  /*5390*/  FFMA.FTZ R108, R63, c[0x0][0x23c], -R108 ;  /* 0x00008f003f6c7a23 */ /* 0x000fe2000001086c */
[----:B------:R-:W-:Y:S02]  /*53a0*/  LOP3.LUT R0, R167, 0xff, RZ, 0xc0, !PT ;  /* 0x000000ffa7007812 */ /* 0x000fe400078ec0ff */
[----:B------:R-:W-:Y:S01]  /*53b0*/  @!P3 FSEL R64, R64, -INF , !P0 ;  /* 0xff8000004040b808 */ /* 0x000fe20004000000 */
[----:B----4-:R-:W-:Y:S01]  /*53c0*/  @!P1 FADD.FTZ R207, -R207, -RZ ;  /* 0x800000ffcfcf9221 */ /* 0x010fe20000010100 */
[----:B------:R-:W-:Y:S01]  /*53d0*/  ISETP.LE.U32.AND P0, PT, R0, UR4, PT ;  /* 0x0000000400007c0c */ /* 0x000fe2000bf03070 */
[----:B------:R-:W-:Y:S01]  /*53e0*/  MUFU.EX2 R109, R108 ;  /* 0x0000006c006d7308 */ /* 0x000fe20000000800 */
        /* <DEDUP_REMOVED lines=57> */
[C---:B------:R-:W-:Y:S01]  /*5780*/  LOP3.LUT R4, R185.reuse, 0xffff, RZ, 0xc0, !PT ;  /* 0x0000ffffb9047812 */ /* 0x040fe200078ec0ff */
        /* <DEDUP_REMOVED lines=8> */
[----:B------:R-:W3:Y:S01]  /*5810*/  MUFU.EX2 R181, R39 ;  /* 0x0000002700b57308 */ /* 0x000ee20000000800 */
        /* <DEDUP_REMOVED lines=12> */
[----:B------:R-:W-:Y:S01]  /*58e0*/  @!P6 FADD.FTZ R205, -R205, -RZ ;  /* 0x800000ffcdcde221 */ /* 0x000fe20000010100 */
[----:B------:R-:W-:Y:S01]  /*58f0*/  SHF.R.U32.HI R0, RZ, 0x8, R0 ;  /* 0x00000008ff007819 */ /* 0x000fe20000011600 */
[----:B-1----:R-:W-:Y:S01]  /*5900*/  @!P5 FADD.FTZ R206, -R206, -RZ ;  /* 0x800000ffceced221 */ /* 0x002fe20000010100 */
        /* <DEDUP_REMOVED lines=9> */
[----:B------:R-:W-:Y:S01]  /*59a0*/  MUFU.EX2 R190, R40 ;  /* 0x0000002800be7308 */ /* 0x000fe20000000800 */
        /* <DEDUP_REMOVED lines=10> */
[----:B------:R-:W-:Y:S01]  /*5a50*/  MUFU.EX2 R196, R42 ;  /* 0x0000002a00c47308 */ /* 0x000fe20000000800 */
        /* <DEDUP_REMOVED lines=8> */
[----:B------:R-:W-:Y:S02]  /*5ae0*/  LOP3.LUT R10, R172, 0xffff, RZ, 0xc0, !PT ;  /* 0x0000ffffac0a7812 */ /* 0x000fe400078ec0ff */
[----:B------:R-:W-:Y:S02]  /*5af0*/  ISETP.LE.U32.AND P1, PT, R4, UR4, PT ;  /* 0x0000000404007c0c */ /* 0x000fe4000bf23070 */
[----:B------:R-:W-:Y:S02]  /*5b00*/  LOP3.LUT R4, R177, 0xff, RZ, 0xc0, !PT ;  /* 0x000000ffb1047812 */ /* 0x000fe400078ec0ff */
[----:B------:R-:W-:Y:S01]  /*5b10*/  LOP3.LUT R0, R0, 0xffff, RZ, 0xc0, !PT ;  /* 0x0000ffff00007812 */ /* 0x000fe200078ec0ff */
[----:B------:R-:W-:Y:S01]  /*5b20*/  @!P6 FADD.FTZ R202, -R202, -RZ ;  /* 0x800000ffcacae221 */ /* 0x000fe20000010100 */
[----:B------:R-:W-:Y:S01]  /*5b30*/  LOP3.LUT R13, R170, 0xffff, RZ, 0xc0, !PT ;  /* 0x0000ffffaa0d7812 */ /* 0x000fe200078ec0ff */
[----:B------:R-:W-:Y:S01]  /*5b40*/  MUFU.EX2 R173, R51 ;  /* 0x0000003300ad7308 */ /* 0x000fe20000000800 */
[----:B------:R-:W-:Y:S01]  /*5b50*/  ISETP.LE.U32.AND P6, PT, R4, UR4, PT ;  /* 0x0000000404007c0c */ /* 0x000fe2000bfc3070 */
[----:B---3--:R-:W-:Y:S01]  /*5b60*/  @!P3 FADD.FTZ R181, -R181, -RZ ;  /* 0x800000ffb5b5b221 */ /* 0x008fe20000010100 */
[----:B------:R-:W-:Y:S02]  /*5b70*/  LOP3.LUT R8, R172, 0xff, RZ, 0xc0, !PT ;  /* 0x000000ffac087812 */ /* 0x000fe400078ec0ff */
[----:B------:R-:W-:Y:S01]  /*5b80*/  LOP3.LUT R4, R194, 0xff, RZ, 0xc0, !PT ;  /* 0x000000ffc2047812 */ /* 0x000fe200078ec0ff */
[----:B------:R-:W-:Y:S01]  /*5b90*/  @!P1 FADD.FTZ R210, -R210, -RZ ;  /* 0x800000ffd2d29221 */ /* 0x000fe20000010100 */
[--C-:B------:R-:W-:Y:S02]  /*5ba0*/  SHF.R.U32.HI R11, RZ, 0x10, R170.reuse ;  /* 0x00000010ff0b7819 */ /* 0x100fe400000116aa */
[----:B------:R-:W-:Y:S01]  /*5bb0*/  ISETP.LE.U32.AND P1, PT, R0, UR4, PT ;  /* 0x0000000400007c0c */ /* 0x000fe2000bf23070 */
[----:B------:R-:W1:Y:S01]  /*5bc0*/  MUFU.EX2 R208, R25 ;  /* 0x0000001900d07308 */ /* 0x000e620000000800 */
[----:B------:R-:W-:Y:S02]  /*5bd0*/  LOP3.LUT R12, R170, 0xff, RZ, 0xc0, !PT ;  /* 0x000000ffaa0c7812 */ /* 0x000fe400078ec0ff */
[----:B------:R-:W-:Y:S01]  /*5be0*/  LOP3.LUT R0, R194, 0xffff, RZ, 0xc0, !PT ;  /* 0x0000ffffc2007812 */ /* 0x000fe200078ec0ff */
[----:B------:R-:W-:Y:S01]  /*5bf0*/  @!P6 FADD.FTZ R192, -R192, -RZ ;  /* 0x800000ffc0c0e221 */ /* 0x000fe20000010100 */
[----:B------:R-:W-:Y:S02]  /*5c00*/  SHF.R.U32.HI R14, RZ, 0x18, R170 ;  /* 0x00000018ff0e7819 */ /* 0x000fe400000116aa */
[----:B------:R-:W-:Y:S02]  /*5c10*/  SHF.R.U32.HI R0, RZ, 0x8, R0 ;  /* 0x00000008ff007819 */ /* 0x000fe40000011600 */
[----:B------:R-:W-:Y:S01]  /*5c20*/  ISETP.LE.U32.AND P2, PT, R4, UR4, PT ;  /* 0x0000000404007c0c */ /* 0x000fe2000bf43070 */
[----:B------:R-:W-:Y:S01]  /*5c30*/  MUFU.EX2 R183, R45 ;  /* 0x0000002d00b77308 */ /* 0x000fe20000000800 */
[----:B------:R-:W-:Y:S01]  /*5c40*/  LOP3.LUT R0, R0, 0xffff, RZ, 0xc0, !PT ;  /* 0x0000ffff00007812 */ /* 0x000fe200078ec0ff */
[----:B------:R-:W-:Y:S01]  /*5c50*/  @!P1 FADD.FTZ R191, -R191, -RZ ;  /* 0x800000ffbfbf9221 */ /* 0x000fe20000010100 */
[----:B------:R-:W-:Y:S02]  /*5c60*/  SHF.R.U32.HI R4, RZ, 0x10, R194 ;  /* 0x00000010ff047819 */ /* 0x000fe400000116c2 */
[----:B------:R-:W-:Y:S02]  /*5c70*/  ISETP.LE.U32.AND P6, PT, R0, UR4, PT ;  /* 0x0000000400007c0c */ /* 0x000fe4000bfc3070 */
[----:B------:R-:W-:Y:S02]  /*5c80*/  LOP3.LUT R4, R4, 0xff, RZ, 0xc0, !PT ;  /* 0x000000ff04047812 */ /* 0x000fe400078ec0ff */
[C---:B------:R-:W-:Y:S01]  /*5c90*/  LOP3.LUT R0, R197.reuse, 0xffff, RZ, 0xc0, !PT ;  /* 0x0000ffffc5007812 */ /* 0x040fe200078ec0ff */
[----:B------:R-:W2:Y:S01]  /*5ca0*/  MUFU.EX2 R186, R47 ;  /* 0x0000002f00ba7308 */ /* 0x000ea20000000800 */
[----:B------:R-:W-:Y:S01]  /*5cb0*/  ISETP.LE.U32.AND P5, PT, R4, UR4, PT ;  /* 0x0000000404007c0c */ /* 0x000fe2000bfa3070 */
[----:B------:R-:W-:Y:S01]  /*5cc0*/  @!P2 FADD.FTZ R182, -R182, -RZ ;  /* 0x800000ffb6b6a221 */ /* 0x000fe20000010100 */
[----:B------:R-:W-:Y:S01]  /*5cd0*/  LOP3.LUT R4, R197, 0xff, RZ, 0xc0, !PT ;  /* 0x000000ffc5047812 */ /* 0x000fe200078ec0ff */
[----:B-1----:R-:W-:Y:S01]  /*5ce0*/  @!P0 FADD.FTZ R208, -R208, -RZ ;  /* 0x800000ffd0d08221 */ /* 0x002fe20000010100 */
[----:B------:R-:W-:Y:S02]  /*5cf0*/  SHF.R.U32.HI R0, RZ, 0x8, R0 ;  /* 0x00000008ff007819 */ /* 0x000fe40000011600 */
[----:B------:R-:W-:Y:S01]  /*5d00*/  ISETP.LE.U32.AND P2, PT, R4, UR4, PT ;  /* 0x0000000404007c0c */ /* 0x000fe2000bf43070 */
[----:B------:R-:W-:Y:S01]  /*5d10*/  @!P6 FADD.FTZ R180, -R180, -RZ ;  /* 0x800000ffb4b4e221 */ /* 0x000fe20000010100 */
[----:B------:R-:W-:Y:S01]  /*5d20*/  LOP3.LUT R4, R0, 0xffff, RZ, 0xc0, !PT ;  /* 0x0000ffff00047812 */ /* 0x000fe200078ec0ff */
[----:B------:R-:W-:Y:S01]  /*5d30*/  MUFU.EX2 R185, R46 ;  /* 0x0000002e00b97308 */ /* 0x000fe20000000800 */
[----:B------:R-:W-:Y:S02]  /*5d40*/  ISETP.LE.U32.AND P0, PT, R15, UR4, PT ;  /* 0x000000040f007c0c */ /* 0x000fe4000bf03070 */
[--C-:B------:R-:W-:Y:S01]  /*5d50*/  SHF.R.U32.HI R5, RZ, 0x10, R197.reuse ;  /* 0x00000010ff057819 */ /* 0x100fe200000116c5 */
[----:B------:R-:W-:Y:S01]  /*5d60*/  @!P5 FADD.FTZ R187, -R187, -RZ ;  /* 0x800000ffbbbbd221 */ /* 0x000fe20000010100 */
[----:B------:R-:W-:Y:S02]  /*5d70*/  SHF.R.U32.HI R15, RZ, 0x18, R172 ;  /* 0x00000018ff0f7819 */ /* 0x000fe400000116ac */
[----:B------:R-:W-:Y:S02]  /*5d80*/  ISETP.LE.U32.AND P6, PT, R4, UR4, PT ;  /* 0x0000000404007c0c */ /* 0x000fe4000bfc3070 */
[----:B------:R-:W-:Y:S01]  /*5d90*/  LOP3.LUT R0, R5, 0xff, RZ, 0xc0, !PT ;  /* 0x000000ff05007812 */ /* 0x000fe200078ec0ff */
[----:B------:R-:W-:Y:S01]  /*5da0*/  @!P2 FADD.FTZ R190, -R190, -RZ ;  /* 0x800000ffbebea221 */ /* 0x000fe20000010100 */
[----:B------:R-:W-:Y:S01]  /*5db0*/  ISETP.LE.U32.AND P2, PT, R9, UR4, PT ;  /* 0x0000000409007c0c */ /* 0x000fe2000bf43070 */
[----:B------:R-:W1:Y:S01]  /*5dc0*/  MUFU.EX2 R217, R26 ;  /* 0x0000001a00d97308 */ /* 0x000e620000000800 */
[----:B------:R-:W-:Y:S01]  /*5dd0*/  ISETP.LE.U32.AND P5, PT, R0, UR4, PT ;  /* 0x0000000400007c0c */ /* 0x000fe2000bfa3070 */
[----:B------:R-:W-:Y:S01]  /*5de0*/  @!P0 FADD.FTZ R176, -R176, -RZ ;  /* 0x800000ffb0b08221 */ /* 0x000fe20000010100 */
[----:B------:R-:W-:Y:S02]  /*5df0*/  SHF.R.U32.HI R5, RZ, 0x10, R198 ;  /* 0x00000010ff057819 */ /* 0x000fe400000116c6 */
[----:B------:R-:W-:Y:S02]  /*5e00*/  SHF.R.U32.HI R4, RZ, 0x18, R197 ;  /* 0x00000018ff047819 */ /* 0x000fe400000116c5 */
[----:B------:R-:W-:Y:S01]  /*5e10*/  LOP3.LUT R5, R5, 0xff, RZ, 0xc0, !PT ;  /* 0x000000ff05057812 */ /* 0x000fe200078ec0ff */
[----:B------:R-:W-:Y:S01]  /*5e20*/  @!P6 FADD.FTZ R188, -R188, -RZ ;  /* 0x800000ffbcbce221 */ /* 0x000fe20000010100 */
[----:B------:R-:W-:Y:S01]  /*5e30*/  SHF.R.U32.HI R0, RZ, 0x8, R7 ;  /* 0x00000008ff007819 */ /* 0x000fe20000011607 */
[----:B------:R-:W-:Y:S01]  /*5e40*/  MUFU.EX2 R184, R44 ;  /* 0x0000002c00b87308 */ /* 0x000fe20000000800 */
[----:B------:R-:W-:Y:S01]  /*5e50*/  ISETP.LE.U32.AND P3, PT, R4, UR4, PT ;  /* 0x0000000404007c0c */ /* 0x000fe2000bf63070 */
[----:B--2---:R-:W-:Y:S01]  /*5e60*/  @!P2 FADD.FTZ R186, -R186, -RZ ;  /* 0x800000ffbabaa221 */ /* 0x004fe20000010100 */
[----:B------:R-:W-:Y:S01]  /*5e70*/  LOP3.LUT R0, R0, 0xffff, RZ, 0xc0, !PT ;  /* 0x0000ffff00007812 */ /* 0x000fe200078ec0ff */
[----:B------:R-:W-:Y:S01]  /*5e80*/  @!P5 FADD.FTZ R196, -R196, -RZ ;  /* 0x800000ffc4c4d221 */ /* 0x000fe20000010100 */
[----:B------:R-:W-:Y:S02]  /*5e90*/  LOP3.LUT R6, R178, 0xff, RZ, 0xc0, !PT ;  /* 0x000000ffb2067812 */ /* 0x000fe400078ec0ff */
[----:B------:R-:W-:Y:S02]  /*5ea0*/  SHF.R.U32.HI R178, RZ, 0x10, R178 ;  /* 0x00000010ffb27819 */ /* 0x000fe400000116b2 */
[----:B------:R-:W-:Y:S01]  /*5eb0*/  ISETP.LE.U32.AND P6, PT, R0, UR4, PT ;  /* 0x0000000400007c0c */ /* 0x000fe2000bfc3070 */
[----:B------:R-:W-:Y:S01]  /*5ec0*/  MUFU.EX2 R171, R53 ;  /* 0x0000003500ab7308 */ /* 0x000fe20000000800 */
[----:B------:R-:W-:Y:S02]  /*5ed0*/  LOP3.LUT R0, R20, 0xff, RZ, 0xc0, !PT ;  /* 0x000000ff14007812 */ /* 0x000fe400078ec0ff */
[----:B------:R-:W-:Y:S01]  /*5ee0*/  LOP3.LUT R4, R178, 0xff, RZ, 0xc0, !PT ;  /* 0x000000ffb2047812 */ /* 0x000fe200078ec0ff */
[----:B------:R-:W-:Y:S01]  /*5ef0*/  @!P3 FADD.FTZ R195, -R195, -RZ ;  /* 0x800000ffc3c3b221 */ /* 0x000fe20000010100 */
[----:B------:R-:W-:Y:S01]  /*5f00*/  ISETP.LE.U32.AND P3, PT, R0, UR4, PT ;  /* 0x0000000400007c0c */ /* 0x000fe2000bf63070 */
[----:B-1----:R-:W-:Y:S01]  /*5f10*/  @!P4 FADD.FTZ R217, -R217, -RZ ;  /* 0x800000ffd9d9c221 */ /* 0x002fe20000010100 */
[----:B------:R-:W-:Y:S02]  /*5f20*/  ISETP.LE.U32.AND P5, PT, R4, UR4, PT ;  /* 0x0000000404007c0c */ /* 0x000fe4000bfa3070 */
[----:B------:R-:W-:Y:S01]  /*5f30*/  SHF.R.U32.HI R4, RZ, 0x8, R19 ;  /* 0x00000008ff047819 */ /* 0x000fe20000011613 */
[----:B------:R-:W1:Y:S01]  /*5f40*/  MUFU.EX2 R169, R55 ;  /* 0x0000003700a97308 */ /* 0x000e620000000800 */
[----:B------:R-:W-:Y:S01]  /*5f50*/  ISETP.LE.U32.AND P4, PT, R16, UR4, PT ;  /* 0x0000000410007c0c */ /* 0x000fe2000bf83070 */
[----:B------:R-:W-:Y:S01]  /*5f60*/  @!P6 FADD.FTZ R183, -R183, -RZ ;  /* 0x800000ffb7b7e221 */ /* 0x000fe20000010100 */
[----:B------:R-:W-:Y:S02]  /*5f70*/  LOP3.LUT R0, R4, 0xffff, RZ, 0xc0, !PT ;  /* 0x0000ffff04007812 */ /* 0x000fe400078ec0ff */
[----:B------:R-:W-:Y:S02]  /*5f80*/  LOP3.LUT R4, R198, 0xff, RZ, 0xc0, !PT ;  /* 0x000000ffc6047812 */ /* 0x000fe400078ec0ff */
[----:B------:R-:W-:Y:S01]  /*5f90*/  ISETP.LE.U32.AND P6, PT, R0, UR4, PT ;  /* 0x0000000400007c0c */ /* 0x000fe2000bfc3070 */
[----:B------:R-:W-:Y:S01]  /*5fa0*/  @!P3 FADD.FTZ R174, -R174, -RZ ;  /* 0x800000ffaeaeb221 */ /* 0x000fe20000010100 */
[----:B------:R-:W-:Y:S01]  /*5fb0*/  ISETP.LE.U32.AND P3, PT, R5, UR4, PT ;  /* 0x0000000405007c0c */ /* 0x000fe2000bf63070 */
[----:B------:R-:W-:Y:S01]  /*5fc0*/  @!P5 FADD.FTZ R185, -R185, -RZ ;  /* 0x800000ffb9b9d221 */ /* 0x000fe20000010100 */
[----:B------:R-:W-:Y:S01]  /*5fd0*/  SHF.R.U32.HI R0, RZ, 0x18, R198 ;  /* 0x00000018ff007819 */ /* 0x000fe200000116c6 */
[----:B------:R-:W2:Y:S01]  /*5fe0*/  MUFU.EX2 R167, R57 ;  /* 0x0000003900a77308 */ /* 0x000ea20000000800 */
[----:B------:R-:W-:Y:S01]  /*5ff0*/  ISETP.LE.U32.AND P5, PT, R4, UR4, PT ;  /* 0x0000000404007c0c */ /* 0x000fe2000bfa3070 */
[----:B------:R-:W-:Y:S01]  /*6000*/  @!P4 FADD.FTZ R173, -R173, -RZ ;  /* 0x800000ffadadc221 */ /* 0x000fe20000010100 */
[----:B------:R-:W-:Y:S02]  /*6010*/  ISETP.LE.U32.AND P2, PT, R0, UR4, PT ;  /* 0x0000000400007c0c */ /* 0x000fe4000bf43070 */
[----:B------:R-:W-:Y:S02]  /*6020*/  LOP3.LUT R4, R200, 0xff, RZ, 0xc0, !PT ;  /* 0x000000ffc8047812 */ /* 0x000fe400078ec0ff */
[----:B------:R-:W-:Y:S01]  /*6030*/  LOP3.LUT R0, R198, 0xffff, RZ, 0xc0, !PT ;  /* 0x0000ffffc6007812 */ /* 0x000fe200078ec0ff */
[----:B------:R-:W-:Y:S01]  /*6040*/  @!P6 FADD.FTZ R175, -R175, -RZ ;  /* 0x800000ffafafe221 */ /* 0x000fe20000010100 */
[----:B------:R-:W-:Y:S01]  /*6050*/  ISETP.LE.U32.AND P0, PT, R4, UR4, PT ;  /* 0x0000000404007c0c */ /* 0x000fe2000bf03070 */
[----:B------:R-:W3:Y:S01]  /*6060*/  MUFU.EX2 R177, R58 ;  /* 0x0000003a00b17308 */ /* 0x000ee20000000800 */
[----:B------:R-:W-:Y:S02]  /*6070*/  SHF.R.U32.HI R0, RZ, 0x8, R0 ;  /* 0x00000008ff007819 */ /* 0x000fe40000011600 */
[----:B------:R-:W-:Y:S02]  /*6080*/  LOP3.LUT R4, R200, 0xffff, RZ, 0xc0, !PT ;  /* 0x0000ffffc8047812 */ /* 0x000fe400078ec0ff */
[----:B------:R-:W-:Y:S01]  /*6090*/  LOP3.LUT R0, R0, 0xffff, RZ, 0xc0, !PT ;  /* 0x0000ffff00007812 */ /* 0x000fe200078ec0ff */
[----:B-1----:R-:W-:Y:S01]  /*60a0*/  @!P2 FADD.FTZ R169, -R169, -RZ ;  /* 0x800000ffa9a9a221 */ /* 0x002fe20000010100 */
[----:B------:R-:W-:Y:S02]  /*60b0*/  SHF.R.U32.HI R4, RZ, 0x8, R4 ;  /* 0x00000008ff047819 */ /* 0x000fe40000011604 */
[----:B------:R-:W-:Y:S01]  /*60c0*/  ISETP.LE.U32.AND P1, PT, R6, UR4, PT ;  /* 0x0000000406007c0c */ /* 0x000fe2000bf23070 */
[----:B------:R-:W-:Y:S01]  /*60d0*/  MUFU.EX2 R164, R164 ;  /* 0x000000a400a47308 */ /* 0x000fe20000000800 */
[----:B------:R-:W-:Y:S02]  /*60e0*/  LOP3.LUT R4, R4, 0xffff, RZ, 0xc0, !PT ;  /* 0x0000ffff04047812 */ /* 0x000fe400078ec0ff */
[----:B------:R-:W-:Y:S02]  /*60f0*/  ISETP.LE.U32.AND P6, PT, R0, UR4, PT ;  /* 0x0000000400007c0c */ /* 0x000fe4000bfc3070 */
[----:B------:R-:W-:Y:S02]  /*6100*/  ISETP.LE.U32.AND P4, PT, R4, UR4, PT ;  /* 0x0000000404007c0c */ /* 0x000fe4000bf83070 */
[----:B------:R-:W-:Y:S02]  /*6110*/  SHF.R.U32.HI R0, RZ, 0x10, R200 ;  /* 0x00000010ff007819 */ /* 0x000fe400000116c8 */
[----:B------:R-:W-:Y:S01]  /*6120*/  SHF.R.U32.HI R4, RZ, 0x8, R10 ;  /* 0x00000008ff047819 */ /* 0x000fe2000001160a */
[----:B------:R-:W1:Y:S01]  /*6130*/  MUFU.EX2 R170, R54 ;  /* 0x0000003600aa7308 */ /* 0x000e620000000800 */
[----:B------:R-:W-:Y:S01]  /*6140*/  LOP3.LUT R0, R0, 0xff, RZ, 0xc0, !PT ;  /* 0x000000ff00007812 */ /* 0x000fe200078ec0ff */
[----:B------:R-:W-:Y:S01]  /*6150*/  @!P1 FADD.FTZ R184, -R184, -RZ ;  /* 0x800000ffb8b89221 */ /* 0x000fe20000010100 */
[----:B------:R-:W-:Y:S02]  /*6160*/  ISETP.LE.U32.AND P1, PT, R8, UR4, PT ;  /* 0x0000000408007c0c */ /* 0x000fe4000bf23070 */
[----:B------:R-:W-:Y:S01]  /*6170*/  SHF.R.U32.HI R16, RZ, 0x10, R172 ;  /* 0x00000010ff107819 */ /* 0x000fe200000116ac */
[----:B------:R-:W-:Y:S01]  /*6180*/  @!P6 FADD.FTZ R171, -R171, -RZ ;  /* 0x800000ffababe221 */ /* 0x000fe20000010100 */
[----:B------:R-:W-:Y:S01]  /*6190*/  LOP3.LUT R5, R11, 0xff, RZ, 0xc0, !PT ;  /* 0x000000ff0b057812 */ /* 0x000fe200078ec0ff */
[----:B--2---:R-:W-:Y:S01]  /*61a0*/  @!P4 FADD.FTZ R167, -R167, -RZ ;  /* 0x800000ffa7a7c221 */ /* 0x004fe20000010100 */
[----:B------:R-:W-:Y:S01]  /*61b0*/  ISETP.LE.U32.AND P6, PT, R0, UR4, PT ;  /* 0x0000000400007c0c */ /* 0x000fe2000bfc3070 */
[----:B------:R-:W2:Y:S01]  /*61c0*/  MUFU.EX2 R172, R52 ;  /* 0x0000003400ac7308 */ /* 0x000ea20000000800 */
[----:B------:R-:W-:Y:S02]  /*61d0*/  LOP3.LUT R0, R4, 0xffff, RZ, 0xc0, !PT ;  /* 0x0000ffff04007812 */ /* 0x000fe400078ec0ff */
[----:B------:R-:W-:Y:S02]  /*61e0*/  LOP3.LUT R4, R16, 0xff, RZ, 0xc0, !PT ;  /* 0x000000ff10047812 */ /* 0x000fe400078ec0ff */
[----:B------:R-:W-:Y:S01]  /*61f0*/  ISETP.LE.U32.AND P2, PT, R0, UR4, PT ;  /* 0x0000000400007c0c */ /* 0x000fe2000bf43070 */
[----:B------:R-:W-:Y:S01]  /*6200*/  @!P1 FADD.FTZ R165, -R165, -RZ ;  /* 0x800000ffa5a59221 */ /* 0x000fe20000010100 */
[----:B------:R-:W-:Y:S02]  /*6210*/  F2FP.RELU.BF16.PACK_AB R6, R214, R216 ;  /* 0x000000d8d606723e */ /* 0x000fe400000018ff */
[----:B------:R-:W-:Y:S01]  /*6220*/  SHF.R.U32.HI R0, RZ, 0x18, R200 ;  /* 0x00000018ff007819 */ /* 0x000fe200000116c8 */
[----:B------:R-:W4:Y:S01]  /*6230*/  MUFU.EX2 R168, R56 ;  /* 0x0000003800a87308 */ /* 0x000f220000000800 */
[----:B------:R-:W-:Y:S01]  /*6240*/  F2FP.RELU.BF16.PACK_AB R7, R201, R199 ;  /* 0x000000c7c907723e */ /* 0x000fe200000018ff */
[----:B------:R4:W-:Y:S01]  /*6250*/  STS [R234+0x10000], R6 ;  /* 0x01000006ea007388 */ /* 0x0009e20000000800 */
[----:B------:R-:W-:Y:S01]  /*6260*/  ISETP.LE.U32.AND P4, PT, R0, UR4, PT ;  /* 0x0000000400007c0c */ /* 0x000fe2000bf83070 */
[----:B---3--:R-:W-:Y:S01]  /*6270*/  @!P6 FADD.FTZ R177, -R177, -RZ ;  /* 0x800000ffb1b1e221 */ /* 0x008fe20000010100 */
[----:B------:R-:W-:Y:S01]  /*6280*/  ISETP.LE.U32.AND P6, PT, R4, UR4, PT ;  /* 0x0000000404007c0c */ /* 0x000fe2000bfc3070 */
[----:B-1----:R-:W-:Y:S01]  /*6290*/  @!P3 FADD.FTZ R170, -R170, -RZ ;  /* 0x800000ffaaaab221 */ /* 0x002fe20000010100 */
[----:B------:R-:W-:Y:S01]  /*62a0*/  SHF.R.U32.HI R0, RZ, 0x8, R13 ;  /* 0x00000008ff007819 */ /* 0x000fe2000001160d */
[----:B------:R-:W-:Y:S01]  /*62b0*/  @!P2 FADD.FTZ R164, -R164, -RZ ;  /* 0x800000ffa4a4a221 */ /* 0x000fe20000010100 */
[----:B------:R-:W-:Y:S01]  /*62c0*/  F2FP.RELU.BF16.PACK_AB R4, R204, R207 ;  /* 0x000000cfcc04723e */ /* 0x000fe200000018ff */
[----:B------:R-:W1:Y:S01]  /*62d0*/  MUFU.EX2 R166, R59 ;  /* 0x0000003b00a67308 */ /* 0x000e620000000800 */
[----:B------:R-:W-:Y:S02]  /*62e0*/  ISETP.LE.U32.AND P1, PT, R5, UR4, PT ;  /* 0x0000000405007c0c */ /* 0x000fe4000bf23070 */
[----:B------:R-:W-:Y:S01]  /*62f0*/  LOP3.LUT R0, R0, 0xffff, RZ, 0xc0, !PT ;  /* 0x0000ffff00007812 */ /* 0x000fe200078ec0ff */
[----:B--2---:R-:W-:Y:S01]  /*6300*/  @!P5 FADD.FTZ R172, -R172, -RZ ;  /* 0x800000ffacacd221 */ /* 0x004fe20000010100 */
[----:B------:R-:W-:Y:S02]  /*6310*/  ISETP.LE.U32.AND P5, PT, R15, UR4, PT ;  /* 0x000000040f007c0c */ /* 0x000fe4000bfa3070 */
[----:B------:R-:W-:Y:S01]  /*6320*/  F2FP.RELU.BF16.PACK_AB R5, R218, R219 ;  /* 0x000000dbda05723e */ /* 0x000fe200000018ff */
[----:B------:R-:W-:Y:S01]  /*6330*/  @!P6 FADD.FTZ R159, -R159, -RZ ;  /* 0x800000ff9f9fe221 */ /* 0x000fe20000010100 */
[----:B------:R-:W-:Y:S02]  /*6340*/  ISETP.LE.U32.AND P3, PT, R12, UR4, PT ;  /* 0x000000040c007c0c */ /* 0x000fe4000bf63070 */
[----:B------:R-:W-:Y:S01]  /*6350*/  ISETP.LE.U32.AND P2, PT, R0, UR4, PT ;  /* 0x0000000400007c0c */ /* 0x000fe2000bf43070 */
[----:B------:R2:W-:Y:S01]  /*6360*/  STS [R234+0x10400], R5 ;  /* 0x01040005ea007388 */ /* 0x0005e20000000800 */
[----:B------:R-:W-:Y:S01]  /*6370*/  F2FP.RELU.BF16.PACK_AB R0, R211, R213 ;  /* 0x000000d5d300723e */ /* 0x000fe200000018ff */
[----:B----4-:R-:W-:Y:S01]  /*6380*/  @!P0 FADD.FTZ R168, -R168, -RZ ;  /* 0x800000ffa8a88221 */ /* 0x010fe20000010100 */
[----:B------:R-:W-:Y:S01]  /*6390*/  ISETP.LE.U32.AND P0, PT, R14, UR4, PT ;  /* 0x000000040e007c0c */ /* 0x000fe2000bf03070 */
[----:B------:R3:W-:Y:S01]  /*63a0*/  STS [R233+0x10000], R4 ;  /* 0x01000004e9007388 */ /* 0x0007e20000000800 */
[----:B------:R-:W-:Y:S01]  /*63b0*/  F2FP.RELU.BF16.PACK_AB R6, R223, R222 ;  /* 0x000000dedf06723e */ /* 0x000fe200000018ff */
[----:B------:R-:W-:Y:S02]  /*63c0*/  @!P5 FADD.FTZ R162, -R162, -RZ ;  /* 0x800000ffa2a2d221 */ /* 0x000fe40000010100 */
[----:B------:R4:W-:Y:S01]  /*63d0*/  STS [R233+0x10400], R0 ;  /* 0x01040000e9007388 */ /* 0x0009e20000000800 */
[----:B------:R-:W-:Y:S01]  /*63e0*/  @!P1 FADD.FTZ R163, -R163, -RZ ;  /* 0x800000ffa3a39221 */ /* 0x000fe20000010100 */
[----:B------:R-:W-:Y:S01]  /*63f0*/  FSETP.GE.FTZ.AND P1, PT, R204, RZ, PT ;  /* 0x000000ffcc00720b */ /* 0x000fe20003f36000 */
[----:B------:R-:W-:Y:S01]  /*6400*/  @!P3 FADD.FTZ R160, -R160, -RZ ;  /* 0x800000ffa0a0b221 */ /* 0x000fe20000010100 */
[----:B------:R-:W-:Y:S01]  /*6410*/  FSETP.GE.FTZ.AND P3, PT, R214, RZ, PT ;  /* 0x000000ffd600720b */ /* 0x000fe20003f76000 */
[----:B------:R4:W-:Y:S01]  /*6420*/  STS [R234+0x12000], R6 ;  /* 0x01200006ea007388 */ /* 0x0009e20000000800 */
[----:B-1----:R-:W-:Y:S01]  /*6430*/  @!P4 FADD.FTZ R166, -R166, -RZ ;  /* 0x800000ffa6a6c221 */ /* 0x002fe20000010100 */
[----:B------:R-:W-:Y:S01]  /*6440*/  FSETP.GE.FTZ.AND P4, PT, R216, RZ, PT ;  /* 0x000000ffd800720b */ /* 0x000fe20003f96000 */
[----:B------:R-:W-:Y:S02]  /*6450*/  @!P0 FADD.FTZ R109, -R109, -RZ ;  /* 0x800000ff6d6d8221 */ /* 0x000fe40000010100 */
[----:B------:R-:W-:Y:S01]  /*6460*/  @!P2 FADD.FTZ R161, -R161, -RZ ;  /* 0x800000ffa1a1a221 */ /* 0x000fe20000010100 */
[----:B------:R-:W-:Y:S02]  /*6470*/  FSETP.GE.FTZ.AND P2, PT, R207, RZ, PT ;  /* 0x000000ffcf00720b */ /* 0x000fe40003f56000 */
[----:B--2---:R-:W-:Y:S02]  /*6480*/  F2FP.RELU.BF16.PACK_AB R5, R227, R226 ;  /* 0x000000e2e305723e */ /* 0x004fe400000018ff */
[----:B---3--:R-:W-:Y:S03]  /*6490*/  F2FP.RELU.BF16.PACK_AB R4, R220, R221 ;  /* 0x000000dddc04723e */ /* 0x008fe600000018ff */
[----:B------:R1:W-:Y:S01]  /*64a0*/  STS [R234+0x12400], R5 ;  /* 0x01240005ea007388 */ /* 0x0003e20000000800 */
[----:B----4-:R-:W-:Y:S03]  /*64b0*/  F2FP.RELU.BF16.PACK_AB R0, R225, R224 ;  /* 0x000000e0e100723e */ /* 0x010fe600000018ff */
[----:B------:R2:W-:Y:S01]  /*64c0*/  STS [R233+0x12000], R4 ;  /* 0x01200004e9007388 */ /* 0x0005e20000000800 */
[----:B------:R-:W-:Y:S03]  /*64d0*/  F2FP.RELU.BF16.PACK_AB R6, R203, R206 ;  /* 0x000000cecb06723e */ /* 0x000fe600000018ff */
[----:B------:R3:W-:Y:S04]  /*64e0*/  STS [R233+0x12400], R0 ;  /* 0x01240000e9007388 */ /* 0x0007e80000000800 */
[----:B------:R4:W-:Y:S04]  /*64f0*/  STS [R235+0x10000], R7 ;  /* 0x01000007eb007388 */ /* 0x0009e80000000800 */
[----:B------:R4:W-:Y:S01]  /*6500*/  STS [R235+0x10400], R6 ;  /* 0x01040006eb007388 */ /* 0x0009e20000000800 */
[----:B-1----:R-:W-:Y:S02]  /*6510*/  F2FP.RELU.BF16.PACK_AB R5, R208, R209 ;  /* 0x000000d1d005723e */ /* 0x002fe400000018ff */
[----:B--2---:R-:W-:Y:S02]  /*6520*/  F2FP.RELU.BF16.PACK_AB R4, R191, R193 ;  /* 0x000000c1bf04723e */ /* 0x004fe400000018ff */
[----:B---3--:R-:W-:Y:S03]  /*6530*/  F2FP.RELU.BF16.PACK_AB R0, R189, R192 ;  /* 0x000000c0bd00723e */ /* 0x008fe600000018ff */
[----:B------:R1:W-:Y:S01]  /*6540*/  STS [R232+0x10000], R4 ;  /* 0x01000004e8007388 */ /* 0x0003e20000000800 */
[----:B----4-:R-:W-:Y:S03]  /*6550*/  F2FP.RELU.BF16.PACK_AB R7, R181, R187 ;  /* 0x000000bbb507723e */ /* 0x010fe600000018ff */
[----:B------:R2:W-:Y:S01]  /*6560*/  STS [R232+0x10400], R0 ;  /* 0x01040000e8007388 */ /* 0x0005e20000000800 */
[----:B------:R-:W-:Y:S03]  /*6570*/  F2FP.RELU.BF16.PACK_AB R6, R215, R217 ;  /* 0x000000d9d706723e */ /* 0x000fe600000018ff */
[----:B------:R3:W-:Y:S04]  /*6580*/  STS [R235+0x12000], R5 ;  /* 0x01200005eb007388 */ /* 0x0007e80000000800 */
[----:B------:R4:W-:Y:S01]  /*6590*/  STS [R235+0x12400], R6 ;  /* 0x01240006eb007388 */ /* 0x0009e20000000800 */
[----:B-1----:R-:W-:Y:S02]  /*65a0*/  F2FP.RELU.BF16.PACK_AB R4, R212, R210 ;  /* 0x000000d2d404723e */ /* 0x002fe400000018ff */
[----:B--2---:R-:W-:Y:S03]  /*65b0*/  F2FP.RELU.BF16.PACK_AB R0, R180, R182 ;  /* 0x000000b6b400723e */ /* 0x004fe600000018ff */
[----:B------:R1:W-:Y:S01]  /*65c0*/  STS [R232+0x12400], R4 ;  /* 0x01240004e8007388 */ /* 0x0003e20000000800 */
[----:B---3--:R-:W-:Y:S02]  /*65d0*/  F2FP.RELU.BF16.PACK_AB R5, R202, R205 ;  /* 0x000000cdca05723e */ /* 0x008fe400000018ff */
[----:B----4-:R-:W-:Y:S03]  /*65e0*/  F2FP.RELU.BF16.PACK_AB R6, R188, R190 ;  /* 0x000000bebc06723e */ /* 0x010fe600000018ff */
[----:B------:R2:W-:Y:S04]  /*65f0*/  STS [R232+0x12000], R5 ;  /* 0x01200005e8007388 */ /* 0x0005e80000000800 */
[----:B------:R3:W-:Y:S04]  /*6600*/  STS [R229+0x10000], R0 ;  /* 0x01000000e5007388 */ /* 0x0007e80000000800 */
[----:B------:R4:W-:Y:S01]  /*6610*/  STS [R229+0x10400], R7 ;  /* 0x01040007e5007388 */ /* 0x0009e20000000800 */
[----:B-1----:R-:W-:Y:S05]  /*6620*/  F2FP.RELU.BF16.PACK_AB R4, R175, R176 ;  /* 0x000000b0af04723e */ /* 0x002fea00000018ff */
[----:B------:R1:W-:Y:S01]  /*6630*/  STS [R228+0x10000], R4 ;  /* 0x01000004e4007388 */ /* 0x0003e20000000800 */
[----:B--2---:R-:W-:Y:S02]  /*6640*/  F2FP.RELU.BF16.PACK_AB R5, R195, R196 ;  /* 0x000000c4c305723e */ /* 0x004fe400000018ff */
[----:B---3--:R-:W-:Y:S02]  /*6650*/  F2FP.RELU.BF16.PACK_AB R0, R173, R174 ;  /* 0x000000aead00723e */ /* 0x008fe400000018ff */
[----:B----4-:R-:W-:Y:S03]  /*6660*/  F2FP.RELU.BF16.PACK_AB R7, R183, R184 ;  /* 0x000000b8b707723e */ /* 0x010fe600000018ff */
[----:B------:R2:W-:Y:S04]  /*6670*/  STS [R228+0x10400], R0 ;  /* 0x01040000e4007388 */ /* 0x0005e80000000800 */
[----:B------:R3:W-:Y:S04]  /*6680*/  STS [R229+0x12000], R6 ;  /* 0x01200006e5007388 */ /* 0x0007e80000000800 */
[----:B------:R4:W-:Y:S04]  /*6690*/  STS [R229+0x12400], R5 ;  /* 0x01240005e5007388 */ /* 0x0009e80000000800 */
[----:B------:R4:W-:Y:S01]  /*66a0*/  STS [R228+0x12000], R7 ;  /* 0x01200007e4007388 */ /* 0x0009e20000000800 */
[----:B-1----:R-:W-:Y:S02]  /*66b0*/  F2FP.RELU.BF16.PACK_AB R4, R169, R170 ;  /* 0x000000aaa904723e */ /* 0x002fe400000018ff */
[----:B--2---:R-:W-:Y:S02]  /*66c0*/  F2FP.RELU.BF16.PACK_AB R0, R164, R165 ;  /* 0x000000a5a400723e */ /* 0x004fe400000018ff */
[----:B---3--:R-:W-:Y:S02]  /*66d0*/  F2FP.RELU.BF16.PACK_AB R6, R186, R185 ;  /* 0x000000b9ba06723e */ /* 0x008fe400000018ff */
        /* <DEDUP_REMOVED lines=11> */
[----:B------:R-:W-:Y:S04]  /*6790*/  STS [R231+0x12000], R7 ;  /* 0x01200007e7007388 */ /* 0x000fe80000000800 */
[----:B------:R-:W-:Y:S04]  /*67a0*/  STS [R231+0x12400], R6 ;  /* 0x01240006e7007388 */ /* 0x000fe80000000800 */
[----:B------:R-:W-:Y:S04]  /*67b0*/  STS [R230+0x12400], R0 ;  /* 0x01240000e6007388 */ /* 0x000fe80000000800 */
[----:B------:R2:W-:Y:S04]  /*67c0*/  STS [R230+0x12000], R4 ;  /* 0x01200004e6007388 */ /* 0x0005e80000000800 */
[----:B------:R-:W3:Y:S01]  /*67d0*/  LDSM.16.M88.4 R64, [R150+0x4000] ;  /* 0x004000009640783b */ /* 0x000ee20000000200 */
[----:B-1----:R-:W-:Y:S07]  /*67e0*/  IMAD.U32 R5, RZ, RZ, UR16 ;  /* 0x00000010ff057e24 */ /* 0x002fee000f8e00ff */
[----:B------:R-:W1:Y:S08]  /*67f0*/  LDSM.16.M88.4 R60, [R150+0x5000] ;  /* 0x00500000963c783b */ /* 0x000e700000000200 */
[----:B------:R-:W4:Y:S01]  /*6800*/  LDSM.16.M88.4 R100, [R151+0x4000] ;  /* 0x004000009764783b */ /* 0x000f220000000200 */
[----:B--2---:R-:W-:Y:S07]  /*6810*/  IMAD.U32 R4, RZ, RZ, UR17 ;  /* 0x00000011ff047e24 */ /* 0x004fee000f8e00ff */
[----:B------:R-:W4:Y:S01]  /*6820*/  LDSM.16.M88.4 R104, [R151+0x5000] ;  /* 0x005000009768783b */ /* 0x000f220000000200 */
[C---:B------:R-:W-:Y:S04]  /*6830*/  LEA R110, P0, R243.reuse, R4, 0x2 ;  /* 0x00000004f36e7211 */ /* 0x040fe800078010ff */
[----:B------:R-:W-:Y:S02]  /*6840*/  LEA.HI.X.SX32 R111, R243, R5, 0x2, P0 ;  /* 0x00000005f36f7211 */ /* 0x000fe400000f16ff */
[----:B------:R-:W-:Y:S03]  /*6850*/  FSETP.GE.FTZ.AND P0, PT, R199, RZ, PT ;  /* 0x000000ffc700720b */ /* 0x000fe60003f16000 */
[----:B------:R-:W2:Y:S04]  /*6860*/  LDG.E R108, [R110.64] ;  /* 0x0000000c6e6c7981 */ /* 0x000ea8000c1e1900 */
[----:B------:R-:W2:Y:S01]  /*6870*/  LDG.E R0, [R110.64+0x120] ;  /* 0x0001200c6e007981 */ /* 0x000ea2000c1e1900 */
[-C--:B---3--:R-:W-:Y:S08]  /*6880*/  HMMA.16816.F32.BF16 R4, R64, R112.reuse, RZ ;  /* 0x000000704004723c */ /* 0x088ff000000418ff */
[C---:B-1----:R-:W-:Y:S08]  /*6890*/  HMMA.16816.F32.BF16 R8, R60.reuse, R112, RZ ;  /* 0x000000703c08723c */ /* 0x042ff000000418ff */
        /* <DEDUP_REMOVED lines=29> */
[----:B------:R-:W3:Y:S04]  /*6a70*/  LDG.E R105, [R110.64+0x20] ;  /* 0x0000200c6e697981 */ /* 0x000ee8000c1e1900 */
[----:B------:R-:W4:Y:S03]  /*6a80*/  LDG.E R104, [R110.64+0x100] ;  /* 0x0001000c6e687981 */ /* 0x000f26000c1e1900 */
[----:B------:R-:W-:Y:S07]  /*6a90*/  HMMA.16816.F32.BF16 R64, R100, R142, R64 ;  /* 0x0000008e6440723c */ /* 0x000fee0000041840 */
[C---:B--2---:R-:W-:Y:S02]  /*6aa0*/  FADD.FTZ R101, -R108.reuse, R4 ;  /* 0x000000046c657221 */ /* 0x044fe40000010100 */
[C---:B------:R-:W-:Y:S03]  /*6ab0*/  FADD.FTZ R100, -R108.reuse, R5 ;  /* 0x000000056c647221 */ /* 0x040fe60000010100 */
        /* <DEDUP_REMOVED lines=13> */
[C---:B------:R-:W-:Y:S01]  /*6b90*/  FADD.FTZ R5, -R108.reuse, R36 ;  /* 0x000000246c057221 */ /* 0x040fe20000010100 */
[----:B------:R-:W-:Y:S01]  /*6ba0*/  FSETP.GE.FTZ.AND P3, PT, R193, RZ, PT ;  /* 0x000000ffc100720b */ /* 0x000fe20003f76000 */
[C---:B------:R-:W-:Y:S01]  /*6bb0*/  FADD.FTZ R4, -R108.reuse, R37 ;  /* 0x000000256c047221 */ /* 0x040fe20000010100 */
        /* <DEDUP_REMOVED lines=31> */
[----:B------:R-:W-:Y:S01]  /*6db0*/  FADD.FTZ R26, -R0, R26 ;  /* 0x0000001a001a7221 */ /* 0x000fe20000010100 */
[-C--:B------:R-:W-:Y:S01]  /*6dc0*/  FSEL R20, R20, R108.reuse, P4 ;  /* 0x0000006c14147208 */ /* 0x080fe20002000000 */
[----:B------:R-:W-:Y:S01]  /*6dd0*/  FADD.FTZ R42, -R0, R42 ;  /* 0x0000002a002a7221 */ /* 0x000fe20000010100 */
[----:B------:R-:W-:Y:S01]  /*6de0*/  FSEL R17, R17, R108, P3 ;  /* 0x0000006c11117208 */ /* 0x000fe20001800000 */
[----:B------:R-:W-:Y:S01]  /*6df0*/  FMUL.FTZ R48, R176, R48 ;  /* 0x00000030b0307220 */ /* 0x000fe20000410000 */
[----:B------:R-:W-:Y:S01]  /*6e00*/  FSEL R16, R16, R108, P1 ;  /* 0x0000006c10107208 */ /* 0x000fe20000800000 */
[----:B------:R-:W-:Y:S01]  /*6e10*/  @P0 FADD.FTZ R108, -R108, R65 ;  /* 0x000000416c6c0221 */ /* 0x000fe20000010100 */
[----:B------:R-:W-:Y:S01]  /*6e20*/  FSETP.GE.FTZ.AND P1, PT, R219, RZ, PT ;  /* 0x000000ffdb00720b */ /* 0x000fe20003f36000 */
[----:B------:R-:W-:Y:S01]  /*6e30*/  FMUL.FTZ R201, R201, R20 ;  /* 0x00000014c9c97220 */ /* 0x000fe20000410000 */
[----:B------:R-:W-:Y:S01]  /*6e40*/  FSETP.GE.FTZ.AND P0, PT, R218, RZ, PT ;  /* 0x000000ffda00720b */ /* 0x000fe20003f16000 */
[----:B------:R-:W-:Y:S01]  /*6e50*/  FMUL.FTZ R175, R175, R17 ;  /* 0x00000011afaf7220 */ /* 0x000fe20000410000 */
[----:B------:R-:W-:Y:S01]  /*6e60*/  FSETP.GE.FTZ.AND P3, PT, R169, RZ, PT ;  /* 0x000000ffa900720b */ /* 0x000fe20003f76000 */
[----:B------:R-:W-:Y:S01]  /*6e70*/  FMUL.FTZ R165, R165, R16 ;  /* 0x00000010a5a57220 */ /* 0x000fe20000410000 */
[----:B------:R-:W-:Y:S01]  /*6e80*/  FSETP.GE.FTZ.AND P2, PT, R159, RZ, PT ;  /* 0x000000ff9f00720b */ /* 0x000fe20003f56000 */
[----:B------:R-:W-:Y:S01]  /*6e90*/  FMUL.FTZ R108, R164, R108 ;  /* 0x0000006ca46c7220 */ /* 0x000fe20000410000 */
[----:B------:R-:W-:Y:S01]  /*6ea0*/  FSETP.GE.FTZ.AND P4, PT, R170, RZ, PT ;  /* 0x000000ffaa00720b */ /* 0x000fe20003f96000 */
[C---:B---3--:R-:W-:Y:S02]  /*6eb0*/  FADD.FTZ R5, -R105.reuse, R6 ;  /* 0x0000000669057221 */ /* 0x048fe40000010100 */
[C---:B------:R-:W-:Y:S02]  /*6ec0*/  FADD.FTZ R4, -R105.reuse, R7 ;  /* 0x0000000769047221 */ /* 0x040fe40000010100 */
[----:B------:R-:W-:Y:S01]  /*6ed0*/  FADD.FTZ R18, -R105, R18 ;  /* 0x0000001269127221 */ /* 0x000fe20000010100 */
[-C--:B------:R-:W-:Y:S01]  /*6ee0*/  FSEL R5, R5, R105.reuse, P1 ;  /* 0x0000006905057208 */ /* 0x080fe20000800000 */
[C---:B------:R-:W-:Y:S01]  /*6ef0*/  FADD.FTZ R19, -R105.reuse, R19 ;  /* 0x0000001369137221 */ /* 0x040fe20000010100 */
[-C--:B------:R-:W-:Y:S01]  /*6f00*/  FSEL R4, R4, R105.reuse, P0 ;  /* 0x0000006904047208 */ /* 0x080fe20000000000 */
[----:B------:R-:W-:Y:S01]  /*6f10*/  FADD.FTZ R22, -R105, R22 ;  /* 0x0000001669167221 */ /* 0x000fe20000010100 */
[----:B------:R-:W-:Y:S01]  /*6f20*/  FSETP.GE.FTZ.AND P1, PT, R213, RZ, PT ;  /* 0x000000ffd500720b */ /* 0x000fe20003f36000 */
[----:B------:R-:W-:Y:S01]  /*6f30*/  FADD.FTZ R23, -R105, R23 ;  /* 0x0000001769177221 */ /* 0x000fe20000010100 */
[----:B------:R-:W-:Y:S01]  /*6f40*/  FSETP.GE.FTZ.AND P0, PT, R211, RZ, PT ;  /* 0x000000ffd300720b */ /* 0x000fe20003f16000 */
[C---:B------:R-:W-:Y:S01]  /*6f50*/  FADD.FTZ R34, -R105.reuse, R34 ;  /* 0x0000002269227221 */ /* 0x040fe20000010100 */
[-C--:B------:R-:W-:Y:S01]  /*6f60*/  FSEL R18, R18, R105.reuse, P1 ;  /* 0x0000006912127208 */ /* 0x080fe20000800000 */
[----:B------:R-:W-:Y:S01]  /*6f70*/  FADD.FTZ R35, -R105, R35 ;  /* 0x0000002369237221 */ /* 0x000fe20000010100 */
[-C--:B------:R-:W-:Y:S01]  /*6f80*/  FSEL R19, R19, R105.reuse, P0 ;  /* 0x0000006913137208 */ /* 0x080fe20000000000 */
[C---:B------:R-:W-:Y:S01]  /*6f90*/  FADD.FTZ R38, -R105.reuse, R38 ;  /* 0x0000002669267221 */ /* 0x040fe20000010100 */
        /* <DEDUP_REMOVED lines=11> */
[C---:B------:R-:W-:Y:S01]  /*7050*/  FADD.FTZ R6, -R105.reuse, R55 ;  /* 0x0000003769067221 */ /* 0x040fe20000010100 */
        /* <DEDUP_REMOVED lines=9> */
[----:B----4-:R-:W-:Y:S01]  /*70f0*/  FADD.FTZ R56, -R104, R56 ;  /* 0x0000003868387221 */ /* 0x010fe20000010100 */
[-C--:B------:R-:W-:Y:S01]  /*7100*/  FSEL R39, R39, R105.reuse, P0 ;  /* 0x0000006927277208 */ /* 0x080fe20000000000 */
        /* <DEDUP_REMOVED lines=56> */
[----:B------:R-:W-:Y:S01]  /*7490*/  FADD.FTZ R6, -R104, R57 ;  /* 0x0000003968067221 */ /* 0x000fe20000010100 */
[----:B------:R-:W-:Y:S01]  /*74a0*/  FSEL R8, R8, R104, P4 ;  /* 0x0000006808087208 */ /* 0x000fe20002000000 */
[----:B------:R-:W-:Y:S01]  /*74b0*/  FADD.FTZ R5, -R104, R60 ;  /* 0x0000003c68057221 */ /* 0x000fe20000010100 */
[----:B------:R-:W-:Y:S01]  /*74c0*/  FSETP.GE.FTZ.AND P1, PT, R167, RZ, PT ;  /* 0x000000ffa700720b */ /* 0x000fe20003f36000 */
[----:B------:R-:W-:Y:S01]  /*74d0*/  FMUL.FTZ R184, R184, R4 ;  /* 0x00000004b8b87220 */ /* 0x000fe20000410000 */
[----:B------:R-:W-:Y:S01]  /*74e0*/  FSEL R56, R56, R104, P2 ;  /* 0x0000006838387208 */ /* 0x000fe20001000000 */
[----:B------:R-:W-:Y:S01]  /*74f0*/  FADD.FTZ R4, -R0, R10 ;  /* 0x0000000a00047221 */ /* 0x000fe20000010100 */
[----:B------:R-:W-:Y:S01]  /*7500*/  FSETP.GE.FTZ.AND P2, PT, R160, RZ, PT ;  /* 0x000000ffa000720b */ /* 0x000fe20003f56000 */
[----:B------:R-:W-:Y:S01]  /*7510*/  FMUL.FTZ R20, R223, R8 ;  /* 0x00000008df147220 */ /* 0x000fe20000410000 */
[-C--:B------:R-:W-:Y:S01]  /*7520*/  FSEL R7, R7, R104.reuse, P3 ;  /* 0x0000006807077208 */ /* 0x080fe20001800000 */
[----:B------:R-:W-:Y:S01]  /*7530*/  FADD.FTZ R8, -R104, R28 ;  /* 0x0000001c68087221 */ /* 0x000fe20000010100 */
        /* <DEDUP_REMOVED lines=11> */
[C---:B------:R-:W-:Y:S01]  /*75f0*/  FADD.FTZ R6, -R0.reuse, R11 ;  /* 0x0000000b00067221 */ /* 0x040fe20000010100 */
        /* <DEDUP_REMOVED lines=71> */
[----:B------:R-:W-:Y:S02]  /*7a70*/  IMAD.MOV.U32 R6, RZ, RZ, c[0x0][0x194] ;  /* 0x00006500ff067624 */ /* 0x000fe400078e00ff */
[C---:B------:R-:W-:Y:S01]  /*7a80*/  IMAD.U32 R0, R5.reuse, -0x80, RZ ;  /* 0xffffff8005007824 */ /* 0x040fe200078e00ff */
        /* <DEDUP_REMOVED lines=16> */
.L_x_266:
        /* <DEDUP_REMOVED lines=140> */
.L_x_267:
        /* <DEDUP_REMOVED lines=307> */
.L_x_269:
        /* <DEDUP_REMOVED lines=18> */
.L_x_270:
        /* <DEDUP_REMOVED lines=10> */
[----:B------:R-:W-:-:S03]  /*9940*/  UIMAD UR8, UR4, UR15, UR8 ;  /* 0x0000000f040872a4 */ /* 0x000fc6000f8e0208 */
[----:B------:R-:W-:-:S03]  /*9950*/  ULDC.64 UR14, c[0x0][0x3b8] ;  /* 0x0000ee00000e7ab9 */ /* 0x000fc60000000a00 */
[----:B------:R-:W-:Y:S01]  /*9960*/  IMAD.U32 R3, RZ, RZ, UR8 ;  /* 0x00000008ff037e24 */ /* 0x000fe2000f8e00ff */
        /* <DEDUP_REMOVED lines=31> */
.L_x_272:
[----:B-12---:R-:W-:Y:S05]  /*9b60*/  BSYNC B0 ;  /* 0x0000000000007941 */ /* 0x006fea0003800000 */
.L_x_271:
        /* <DEDUP_REMOVED lines=14> */
.L_x_274:
[----:B------:R-:W-:Y:S05]  /*9c50*/  BSYNC B0 ;  /* 0x0000000000007941 */ /* 0x000fea0003800000 */
.L_x_273:
        /* <DEDUP_REMOVED lines=25> */
.L_x_276:
[----:B------:R-:W-:Y:S05]  /*9df0*/  BSYNC B0 ;  /* 0x0000000000007941 */ /* 0x000fea0003800000 */
.L_x_275:
        /* <DEDUP_REMOVED lines=11> */
.L_x_265:
[----:B------:R-:W-:Y:S05]  /*9eb0*/  BSYNC B1 ;  /* 0x0000000000017941 */ /* 0x000fea0003800000 */
.L_x_251:
        /* <DEDUP_REMOVED lines=11> */
.L_x_277:
[----:B------:R-:W-:Y:S05]  /*9f70*/  EXIT ;  /* 0x000000000000794d */ /* 0x000fea0003800000 */
.L_x_279:
        /* <DEDUP_REMOVED lines=16> */
.L_x_693:


//--------------------- .text._ZN5flash44flash_bwd_dq_dk_dv_loop_seqk_parallel_kernelI23Flash_bwd_kernel_traitsILi32ELi128ELi128ELi8ELi4ELi4ELi4ELb1ELb0EN7cutlass10bfloat16_tE19Flash_kernel_traitsILi32ELi128ELi128ELi8ES3_EELb0ELb1ELb0ELb0ELb0ELb1ELb1EEEvNS_16Flash_bwd_paramsE --------------------------
	.section	.text._ZN5flash44flash_bwd_dq_dk_dv_loop_seqk_parallel_kernelI23Flash_bwd_kernel_traitsILi32ELi128ELi128ELi8ELi4ELi4ELi4ELb1ELb0EN7cutlass10bfloat16_tE19Flash_kernel_traitsILi32ELi128ELi128ELi8ES3_EELb0ELb1ELb0ELb0ELb0ELb1ELb1EEEvNS_16Flash_bwd_paramsE,"ax",@progbits
	.sectioninfo	@"SHI_REGISTERS=255"
	.align	128
        .global         _ZN5flash44flash_bwd_dq_dk_dv_loop_seqk_parallel_kernelI23Flash_bwd_kernel_traitsILi32ELi128ELi128ELi8ELi4ELi4ELi4ELb1ELb0EN7cutlass10bfloat16_tE19Flash_kernel_traitsILi32ELi128ELi128ELi8ES3_EELb0ELb1ELb0ELb0ELb0ELb1ELb1EEEvNS_16Flash_bwd_paramsE
        .type           _ZN5flash44flash_bwd_dq_dk_dv_loop_seqk_parallel_kernelI23Flash_bwd_kernel_traitsILi32ELi128ELi128ELi8ELi4ELi4ELi4ELb1ELb0EN7cutlass10bfloat16_tE19Flash_kernel_traitsILi32ELi128ELi128ELi8ES3_EELb0ELb1ELb0ELb0ELb0ELb1ELb1EEEvNS_16Flash_bwd_paramsE,@function
        .size           _ZN5flash44flash_bwd_dq_dk_dv_loop_seqk_parallel_kernelI23Flash_bwd_kernel_traitsILi32ELi128ELi128ELi8ELi4ELi4ELi4ELb1ELb0EN7cutlass10bfloat16_tE19Flash_kernel_traitsILi32ELi128ELi128ELi8ES3_EELb0ELb1ELb0ELb0ELb0ELb1ELb1EEEvNS_16Flash_bwd_paramsE,(.L_x_694 - _ZN5flash44flash_bwd_dq_dk_dv_loop_seqk_parallel_kernelI23Flash_bwd_kernel_traitsILi32ELi128ELi128ELi8ELi4ELi4ELi4ELb1ELb0EN7cutlass10bfloat16_tE19Flash_kernel_traitsILi32ELi128ELi128ELi8ES3_EELb0ELb1ELb0ELb0ELb0ELb1ELb1EEEvNS_16Flash_bwd_paramsE)
        .other          _ZN5flash44flash_bwd_dq_dk_dv_loop_seqk_parallel_kernelI23Flash_bwd_kernel_traitsILi32ELi128ELi128ELi8ELi4ELi4ELi4ELb1ELb0EN7cutlass10bfloat16_tE19Flash_kernel_traitsILi32ELi128ELi128ELi8ES3_EELb0ELb1ELb0ELb0ELb0ELb1ELb1EEEvNS_16Flash_bwd_paramsE,@"STO_CUDA_ENTRY STV_DEFAULT"
_ZN5flash44flash_bwd_dq_dk_dv_loop_seqk_parallel_kernelI23Flash_bwd_kernel_traitsILi32ELi128ELi128ELi8ELi4ELi4ELi4ELb1ELb0EN7cutlass10bfloat16_tE19Flash_kernel_traitsILi32ELi128ELi128ELi8ES3_EELb0ELb1ELb0ELb0ELb0ELb1ELb1EEEvNS_16Flash_bwd_paramsE:
.text._ZN5flash44flash_bwd_dq_dk_dv_loop_seqk_parallel_kernelI23Flash_bwd_kernel_traitsILi32ELi128ELi128ELi8ELi4ELi4ELi4ELb1ELb0EN7cutlass10bfloat16_tE19Flash_kernel_traitsILi32ELi128ELi128ELi8ES3_EELb0ELb1ELb0ELb0ELb0ELb1ELb1EEEvNS_16Flash_bwd_paramsE:
        /* <DEDUP_REMOVED lines=29> */
[----:B--2---:R-:W-:-:S02]  /*01d0*/  UIMAD UR19, UR54, UR5, URZ ;  /* 0x00000005361372a4 */ /* 0x004fc4000f8e023f */
        /* <DEDUP_REMOVED lines=62> */
[----:B------:R-:W-:Y:S01]  /*05c0*/  IMAD.SHL.U32 R9, R12, 0x2, RZ ;  /* 0x000000020c097824 */ /* 0x000fe200078e00ff */
[----:B------:R1:W-:Y:S01]  /*05d0*/  STL [R1+0x20], R2 ;  /* 0x0000200201007387 */ /* 0x0003e20000100800 */
[----:B------:R-:W-:Y:S01]  /*05e0*/  IMAD.IADD R5, R20, 0x1, -R0 ;  /* 0x0000000114057824 */ /* 0x000fe200078e0a00 */
[----:B------:R-:W-:Y:S01]  /*05f0*/  LOP3.LUT R0, R10, 0xfffffff0, RZ, 0xc0, !PT ;  /* 0xfffffff00a007812 */ /* 0x000fe200078ec0ff */
[----:B------:R-:W-:Y:S01]  /*0600*/  UIMAD UR4, UR4, UR18, URZ ;  /* 0x00000012040472a4 */ /* 0x000fe2000f8e023f */
[----:B------:R-:W-:Y:S01]  /*0610*/  SHF.R.S32.HI R10, RZ, 0x7, R3 ;  /* 0x00000007ff0a7819 */ /* 0x000fe20000011403 */
[----:B------:R2:W-:Y:S01]  /*0620*/  STL [R1+0x64], R6 ;  /* 0x0000640601007387 */ /* 0x0005e20000100800 */
[----:B------:R-:W-:Y:S01]  /*0630*/  LEA.HI R8, R5, R5, RZ, 0x1 ;  /* 0x0000000505087211 */ /* 0x000fe200078f08ff */
[----:B------:R-:W-:Y:S01]  /*0640*/  IMAD.IADD R0, R20, 0x1, -R0 ;  /* 0x0000000114007824 */ /* 0x000fe200078e0a00 */
[----:B------:R-:W-:Y:S01]  /*0650*/  LEA.HI R12, R7, R7, RZ, 0x1 ;  /* 0x00000007070c7211 */ /* 0x000fe200078f08ff */
[C---:B------:R-:W-:Y:S01]  /*0660*/  IMAD R3, R10.reuse, 0x8, R14 ;  /* 0x000000080a037824 */ /* 0x040fe200078e020e */
[----:B------:R-:W-:Y:S01]  /*0670*/  UIMAD.WIDE.U32 UR10, UR47, UR20, URZ ;  /* 0x000000142f0a72a5 */ /* 0x000fe2000f8e003f */
[----:B------:R-:W-:Y:S01]  /*0680*/  IMAD R18, R10, 0x2000, R9 ;  /* 0x000020000a127824 */ /* 0x000fe200078e0209 */
[----:B------:R-:W-:Y:S01]  /*0690*/  SHF.R.S32.HI R11, RZ, 0x1f, R0 ;  /* 0x0000001fff0b7819 */ /* 0x000fe20000011400 */
[----:B------:R-:W-:Y:S01]  /*06a0*/  UIMAD UR23, UR14, 0x48, URZ ;  /* 0x000000480e1778a4 */ /* 0x000fe2000f8e023f */
[----:B------:R-:W-:Y:S01]  /*06b0*/  SEL R176, R157, 0xffffffe0, !P5 ;  /* 0xffffffe09db07807 */ /* 0x000fe20006800000 */
[----:B------:R-:W-:Y:S01]  /*06c0*/  UIMAD.WIDE.U32 UR60, UR52, UR10, URZ ;  /* 0x0000000a343c72a5 */ /* 0x000fe2000f8e003f */
[----:B------:R-:W-:Y:S01]  /*06d0*/  LEA.HI R11, R11, R0, RZ, 0x3 ;  /* 0x000000000b0b7211 */ /* 0x000fe200078f18ff */
[----:B------:R-:W-:-:S02]  /*06e0*/  UIMAD UR22, UR14, 0x50, URZ ;  /* 0x000000500e1678a4 */ /* 0x000fc4000f8e023f */
[----:B------:R-:W-:Y:S02]  /*06f0*/  UIMAD UR21, UR14, 0x58, URZ ;  /* 0x000000580e1578a4 */ /* 0x000fe4000f8e023f */
[----:B------:R-:W-:Y:S02]  /*0700*/  UIMAD UR18, UR14, 0x70, URZ ;  /* 0x000000700e1278a4 */ /* 0x000fe4000f8e023f */
[----:B------:R-:W-:Y:S01]  /*0710*/  UMOV UR59, 0xffffe000 ;  /* 0xffffe000003b7882 */ /* 0x000fe20000000000 */
[----:B-1----:R-:W-:-:S05]  /*0720*/  LOP3.LUT R2, R8, 0x3fffffe, RZ, 0xc0, !PT ;  /* 0x03fffffe08027812 */ /* 0x002fca00078ec0ff */
[----:B------:R-:W-:Y:S01]  /*0730*/  IMAD.IADD R4, R5, 0x1, -R2 ;  /* 0x0000000105047824 */ /* 0x000fe200078e0a02 */
[----:B------:R-:W-:-:S03]  /*0740*/  LEA.HI R2, R0, R0, RZ, 0x1 ;  /* 0x0000000000027211 */ /* 0x000fc600078f08ff */
[----:B------:R-:W-:Y:S01]  /*0750*/  IMAD R150, R3, 0x8, R4 ;  /* 0x0000000803967824 */ /* 0x000fe200078e0204 */
[----:B--2---:R-:W-:Y:S02]  /*0760*/  LOP3.LUT R6, R2, 0x7fffffe, RZ, 0xc0, !PT ;  /* 0x07fffffe02067812 */ /* 0x004fe400078ec0ff */
[----:B------:R-:W-:Y:S02]  /*0770*/  LOP3.LUT R3, R11, 0xfffffff8, RZ, 0xc0, !PT ;  /* 0xfffffff80b037812 */ /* 0x000fe400078ec0ff */
[----:B------:R-:W-:Y:S01]  /*0780*/  SHF.R.S32.HI R4, RZ, 0x1, R2 ;  /* 0x00000001ff047819 */ /* 0x000fe20000011402 */
[C---:B------:R-:W-:Y:S01]  /*0790*/  IMAD.IADD R15, R0.reuse, 0x1, -R6 ;  /* 0x00000001000f7824 */ /* 0x040fe200078e0a06 */
[----:B------:R-:W-:Y:S01]  /*07a0*/  SHF.R.S32.HI R2, RZ, 0x1f, R2 ;  /* 0x0000001fff027819 */ /* 0x000fe20000011402 */
[----:B------:R-:W-:Y:S02]  /*07b0*/  IMAD.IADD R17, R0, 0x1, -R3 ;  /* 0x0000000100117824 */ /* 0x000fe400078e0a03 */
[----:B------:R-:W-:Y:S01]  /*07c0*/  IMAD.U32 R3, RZ, RZ, UR14 ;  /* 0x0000000eff037e24 */ /* 0x000fe2000f8e00ff */
[----:B------:R-:W-:-:S02]  /*07d0*/  LEA.HI R0, R2, R4, RZ, 0x2 ;  /* 0x0000000402007211 */ /* 0x000fc400078f10ff */
[----:B------:R-:W-:Y:S02]  /*07e0*/  LOP3.LUT R2, R7, 0x1, RZ, 0xc0, !PT ;  /* 0x0000000107027812 */ /* 0x000fe400078ec0ff */
[----:B------:R-:W-:Y:S02]  /*07f0*/  LOP3.LUT R0, R0, 0xfffffffc, RZ, 0xc0, !PT ;  /* 0xfffffffc00007812 */ /* 0x000fe400078ec0ff */
[----:B------:R-:W-:Y:S01]  /*0800*/  ISETP.NE.U32.AND P6, PT, R2, 0x1, PT ;  /* 0x000000010200780c */ /* 0x000fe20003fc5070 */
[----:B------:R-:W-:Y:S02]  /*0810*/  IMAD.U32 R2, RZ, RZ, UR19 ;  /* 0x00000013ff027e24 */ /* 0x000fe4000f8e00ff */
[----:B------:R-:W-:Y:S01]  /*0820*/  IMAD.IADD R16, R4, 0x1, -R0 ;  /* 0x0000000104107824 */ /* 0x000fe200078e0a00 */
[----:B------:R-:W-:Y:S01]  /*0830*/  SHF.R.S32.HI R4, RZ, 0x3, R11 ;  /* 0x00000003ff047819 */ /* 0x000fe2000001140b */
[----:B------:R-:W-:Y:S01]  /*0840*/  IMAD.SHL.U32 R0, R5, 0x40, RZ ;  /* 0x0000004005007824 */ /* 0x000fe200078e00ff */
[----:B------:R1:W-:Y:S01]  /*0850*/  STL [R1+0x60], R2 ;  /* 0x0000600201007387 */ /* 0x0003e20000100800 */
[----:B------:R-:W-:-:S02]  /*0860*/  SEL R175, R175, 0x10, !P6 ;  /* 0x00000010afaf7807 */ /* 0x000fc40007000000 */
[----:B------:R-:W-:Y:S01]  /*0870*/  IMAD R15, R4, 0x8, R15 ;  /* 0x00000008040f7824 */ /* 0x000fe200078e020f */
[----:B------:R2:W-:Y:S01]  /*0880*/  STL [R1+0x58], R3 ;  /* 0x0000580301007387 */ /* 0x0005e20000100800 */
[----:B-1----:R-:W-:Y:S01]  /*0890*/  IMAD.U32 R2, RZ, RZ, UR5 ;  /* 0x00000005ff027e24 */ /* 0x002fe2000f8e00ff */
[----:B------:R-:W-:Y:S02]  /*08a0*/  USHF.R.S32.HI UR5, URZ, 0x1f, UR20 ;  /* 0x0000001f3f057899 */ /* 0x000fe40008011414 */
[----:B------:R-:W-:Y:S01]  /*08b0*/  UIMAD UR20, UR14, 0x60, URZ ;  /* 0x000000600e1478a4 */ /* 0x000fe2000f8e023f */
[----:B--2---:R-:W-:Y:S01]  /*08c0*/  IMAD.SHL.U32 R3, R7, 0x40, RZ ;  /* 0x0000004007037824 */ /* 0x004fe200078e00ff */
[----:B------:R1:W-:Y:S01]  /*08d0*/  STL [R1+0x5c], R2 ;  /* 0x00005c0201007387 */ /* 0x0003e20000100800 */
[----:B------:R-:W-:Y:S01]  /*08e0*/  UIMAD UR5, UR5, UR47, URZ ;  /* 0x0000002f050572a4 */ /* 0x000fe2000f8e023f */
[----:B-1----:R-:W-:Y:S02]  /*08f0*/  SHF.R.S32.HI R2, RZ, 0x1, R8 ;  /* 0x00000001ff027819 */ /* 0x002fe40000011408 */
[----:B------:R-:W-:-:S02]  /*0900*/  LOP3.LUT R8, R0, 0x1c0, RZ, 0xc0, !PT ;  /* 0x000001c000087812 */ /* 0x000fc400078ec0ff */
[----:B------:R-:W-:Y:S01]  /*0910*/  LOP3.LUT R0, R12, 0x3fffffe, RZ, 0xc0, !PT ;  /* 0x03fffffe0c007812 */ /* 0x000fe200078ec0ff */
[C---:B------:R-:W-:Y:S01]  /*0920*/  IMAD.SHL.U32 R6, R2.reuse, 0x40, RZ ;  /* 0x0000004002067824 */ /* 0x040fe200078e00ff */
[----:B------:R-:W-:Y:S02]  /*0930*/  LOP3.LUT P0, RZ, R2, 0x2, RZ, 0xc0, !PT ;  /* 0x0000000202ff7812 */ /* 0x000fe4000780c0ff */
        /* <DEDUP_REMOVED lines=33> */
[C---:B------:R-:W-:Y:S01]  /*0b50*/  IADD3 R174, R181.reuse, 0x40, RZ ;  /* 0x00000040b5ae7810 */ /* 0x040fe20007ffe0ff */
[C---:B------:R-:W-:Y:S01]  /*0b60*/  IMAD.IADD R179, R181.reuse, 0x1, R175 ;  /* 0x00000001b5b37824 */ /* 0x040fe200078e02af */
[----:B------:R-:W-:Y:S01]  /*0b70*/  @P4 IADD3 R174, R181, -0x40, RZ ;  /* 0xffffffc0b5ae4810 */ /* 0x000fe20007ffe0ff */
[----:B------:R-:W-:Y:S01]  /*0b80*/  IMAD.U32 R3, RZ, RZ, UR12 ;  /* 0x0000000cff037e24 */ /* 0x000fe2000f8e00ff */
[----:B------:R-:W-:Y:S01]  /*0b90*/  UIMAD UR17, UR14, 0x78, URZ ;  /* 0x000000780e1178a4 */ /* 0x000fe2000f8e023f */
[----:B------:R-:W-:Y:S01]  /*0ba0*/  IMAD R13, R13, 0x20, R0 ;  /* 0x000000200d0d7824 */ /* 0x000fe200078e0200 */
[----:B------:R-:W-:Y:S01]  /*0bb0*/  SHF.R.S32.HI R0, RZ, 0x1f, R2 ;  /* 0x0000001fff007819 */ /* 0x000fe20000011402 */
[----:B------:R-:W-:Y:S01]  /*0bc0*/  IMAD.IADD R175, R175, 0x1, R174 ;  /* 0x00000001afaf7824 */ /* 0x000fe200078e02ae */
[----:B------:R1:W-:Y:S01]  /*0bd0*/  STL [R1+0x54], R3 ;  /* 0x0000540301007387 */ /* 0x0003e20000100800 */
[----:B------:R-:W-:Y:S01]  /*0be0*/  IMAD R149, R150, 0x2, R149 ;  /* 0x0000000296957824 */ /* 0x000fe200078e0295 */
[----:B------:R-:W-:Y:S01]  /*0bf0*/  SHF.L.U64.HI R2, R2, 0x2, R0 ;  /* 0x0000000202027819 */ /* 0x000fe20000010200 */
[----:B------:R-:W-:Y:S01]  /*0c00*/  IMAD.U32 R0, RZ, RZ, UR5 ;  /* 0x00000005ff007e24 */ /* 0x000fe2000f8e00ff */
[----:B------:R-:W-:Y:S01]  /*0c10*/  UIMAD UR5, UR53, UR10, URZ ;  /* 0x0000000a350572a4 */ /* 0x000fe2000f8e023f */
[----:B------:R-:W-:-:S02]  /*0c20*/  IMAD.IADD R180, R181, 0x1, R176 ;  /* 0x00000001b5b47824 */ /* 0x000fc400078e02b0 */
[----:B------:R-:W-:Y:S02]  /*0c30*/  IMAD.IADD R178, R179, 0x1, R176 ;  /* 0x00000001b3b27824 */ /* 0x000fe400078e02b0 */
[----:B------:R-:W-:Y:S02]  /*0c40*/  IMAD.IADD R177, R176, 0x1, R174 ;  /* 0x00000001b0b17824 */ /* 0x000fe400078e02ae */
[----:B------:R-:W-:Y:S02]  /*0c50*/  IMAD.SHL.U32 R150, R150, 0x2, RZ ;  /* 0x0000000296967824 */ /* 0x000fe400078e00ff */
[----:B------:R-:W-:Y:S02]  /*0c60*/  IMAD.IADD R176, R176, 0x1, R175 ;  /* 0x00000001b0b07824 */ /* 0x000fe400078e02af */
[----:B-1----:R-:W-:Y:S01]  /*0c70*/  IMAD.U32 R3, RZ, RZ, UR4 ;  /* 0x00000004ff037e24 */ /* 0x002fe2000f8e00ff */
[----:B------:R-:W-:Y:S02]  /*0c80*/  USHF.R.S32.HI UR4, URZ, 0x1f, UR19 ;  /* 0x0000001f3f047899 */ /* 0x000fe40008011413 */
[----:B------:R-:W-:-:S02]  /*0c90*/  UIMAD UR19, UR14, 0x68, URZ ;  /* 0x000000680e1378a4 */ /* 0x000fc4000f8e023f */
        /* <DEDUP_REMOVED lines=66> */
.L_x_308:
        /* <DEDUP_REMOVED lines=54> */
.L_x_280:
        /* <DEDUP_REMOVED lines=59> */
.L_x_282:
        /* <DEDUP_REMOVED lines=18> */
.L_x_283:
        /* <DEDUP_REMOVED lines=84> */
.L_x_284:
[----:B------:R-:W2:Y:S02]  /*1e30*/  LDL R0, [R1+0x50] ;  /* 0x0000500001007983 */ /* 0x000ea40000100800 */
[----:B--2---:R1:W2:Y:S01]  /*1e40*/  R2UR UR33, R0 ;  /* 0x00000000002173c2 */ /* 0x0042a200000e0000 */
[----:B------:R-:W-:-:S07]  /*1e50*/  DEPBAR.LE SB1, 0x0, {2} ;  /* 0x000090040000791a */ /* 0x000fce0000000000 */
.L_x_285:
        /* <DEDUP_REMOVED lines=111> */
.L_x_287:
        /* <DEDUP_REMOVED lines=16> */
.L_x_288:
        /* <DEDUP_REMOVED lines=28> */
.L_x_290:
[----:B------:R-:W-:Y:S05]  /*2810*/  BSYNC B0 ;  /* 0x0000000000007941 */ /* 0x000fea0003800000 */
.L_x_289:
        /* <DEDUP_REMOVED lines=14> */
.L_x_292:
[----:B------:R-:W-:Y:S05]  /*2900*/  BSYNC B0 ;  /* 0x0000000000007941 */ /* 0x000fea0003800000 */
.L_x_291:
        /* <DEDUP_REMOVED lines=25> */
.L_x_294:
[----:B------:R-:W-:Y:S05]  /*2aa0*/  BSYNC B0 ;  /* 0x0000000000007941 */ /* 0x000fea0003800000 */
.L_x_293:
        /* <DEDUP_REMOVED lines=12> */
.L_x_286:
[----:B------:R-:W2:Y:S01]  /*2b70*/  LDL R23, [R1+0x2c] ;  /* 0x00002c0001177983 */ /* 0x000ea20000100800 */
[----:B------:R-:W-:-:S03]  /*2b80*/  ULDC.64 UR38, c[0x0][0x198] ;  /* 0x0000660000267ab9 */ /* 0x000fc60000000a00 */
[----:B------:R-:W3:Y:S01]  /*2b90*/  LDL R24, [R1+0x20] ;  /* 0x0000200001187983 */ /* 0x000ee20000100800 */
[----:B------:R-:W-:Y:S01]  /*2ba0*/  UIMAD UR14, UR42, UR38, URZ ;  /* 0x000000262a0e72a4 */ /* 0x000fe2000f8e023f */
[----:B------:R-:W-:Y:S01]  /*2bb0*/  IMAD.U32 R3, RZ, RZ, UR8 ;  /* 0x00000008ff037e24 */ /* 0x000fe2000f8e00ff */
[----:B------:R-:W-:Y:S02]  /*2bc0*/  ULDC.64 UR40, c[0x0][0x1a0] ;  /* 0x0000680000287ab9 */ /* 0x000fe40000000a00 */
[----:B------:R-:W-:Y:S01]  /*2bd0*/  UIMAD UR14, UR8, UR39, UR14 ;  /* 0x00000027080e72a4 */ /* 0x000fe2000f8e020e */
[----:B------:R-:W-:-:S04]  /*2be0*/  IMAD.WIDE.U32 R8, R3, c[0x0][0x1a0], R4 ;  /* 0x0000680003087a25 */ /* 0x000fc800078e0004 */
[----:B------:R-:W-:-:S04]  /*2bf0*/  IMAD.WIDE.U32 R4, R3, c[0x0][0x198], R4 ;  /* 0x0000660003047a25 */ /* 0x000fc800078e0004 */
[----:B------:R-:W-:Y:S01]  /*2c00*/  IMAD.U32 R3, RZ, RZ, UR14 ;  /* 0x0000000eff037e24 */ /* 0x000fe2000f8e00ff */
[----:B------:R-:W-:-:S04]  /*2c10*/  ULEA.HI UR14, UR4, UR4, URZ, 0x1 ;  /* 0x00000004040e7291 */ /* 0x000fc8000f8f083f */
[----:B------:R-:W-:Y:S02]  /*2c20*/  ULOP3.LUT UR14, UR14, 0xfffffffe, URZ, 0xc0, !UPT ;  /* 0xfffffffe0e0e7892 */ /* 0x000fe4000f8ec03f */
[----:B------:R-:W-:Y:S01]  /*2c30*/  UIMAD UR40, UR42, UR40, URZ ;  /* 0x000000282a2872a4 */ /* 0x000fe2000f8e023f */
[----:B------:R-:W-:Y:S01]  /*2c40*/  IADD3 R14, P0, R4, UR51, RZ ;  /* 0x00000033040e7c10 */ /* 0x000fe2000ff1e0ff */
[----:B------:R-:W-:Y:S02]  /*2c50*/  UIADD3 UR14, UR4, -UR14, URZ ;  /* 0x8000000e040e7290 */ /* 0x000fe4000fffe03f */
[----:B------:R-:W-:Y:S02]  /*2c60*/  UIMAD UR41, UR8, UR41, UR40 ;  /* 0x00000029082972a4 */ /* 0x000fe4000f8e0228 */
[----:B------:R-:W-:Y:S01]  /*2c70*/  UIADD3 UR33, UR43, 0x80, UR8 ;  /* 0x000000802b217890 */ /* 0x000fe2000fffe008 */
[----:B------:R-:W-:Y:S01]  /*2c80*/  IADD3.X R15, R5, UR55, R3, P0, !PT ;  /* 0x00000037050f7c10 */ /* 0x000fe200087fe403 */
[----:B------:R-:W-:-:S02]  /*2c90*/  UISETP.NE.AND UP0, UPT, UR14, 0x1, UPT ;  /* 0x000000010e00788c */ /* 0x000fc4000bf05270 */
[----:B------:R-:W-:Y:S01]  /*2ca0*/  UIMAD UR8, UR4, -0x80, UR43 ;  /* 0xffffff80040878a4 */ /* 0x000fe2000f8e022b */
[----:B------:R-:W-:Y:S01]  /*2cb0*/  IADD3 R3, R0, 0x40, RZ ;  /* 0x0000004000037810 */ /* 0x000fe20007ffe0ff */
[----:B------:R-:W-:Y:S01]  /*2cc0*/  UIMAD UR14, UR9, -0x80, UR5 ;  /* 0xffffff80090e78a4 */ /* 0x000fe2000f8e0205 */
[----:B------:R-:W-:-:S03]  /*2cd0*/  IMAD.MOV.U32 R18, RZ, RZ, 0x80 ;  /* 0x00000080ff127424 */ /* 0x000fc600078e00ff */
[C---:B------:R-:W-:Y:S02]  /*2ce0*/  ISETP.GE.AND P2, PT, R3.reuse, UR8, PT ;  /* 0x0000000803007c0c */ /* 0x040fe4000bf46270 */
[----:B------:R-:W-:Y:S02]  /*2cf0*/  ISETP.GE.AND P4, PT, R0, UR14, PT ;  /* 0x0000000e00007c0c */ /* 0x000fe4000bf86270 */
[----:B------:R-:W-:Y:S01]  /*2d00*/  ISETP.GE.AND P3, PT, R3, UR14, PT ;  /* 0x0000000e03007c0c */ /* 0x000fe2000bf66270 */
[----:B------:R-:W-:Y:S01]  /*2d10*/  IMAD.U32 R7, RZ, RZ, UR41 ;  /* 0x00000029ff077e24 */ /* 0x000fe2000f8e00ff */
[----:B------:R-:W-:Y:S01]  /*2d20*/  IADD3 R8, P1, R8, UR48, RZ ;  /* 0x0000003008087c10 */ /* 0x000fe2000ff3e0ff */
[C---:B------:R-:W-:Y:S02]  /*2d30*/  IMAD R17, R18.reuse, c[0x0][0x374], RZ ;  /* 0x0000dd0012117a24 */ /* 0x040fe400078e02ff */
[C---:B------:R-:W-:Y:S02]  /*2d40*/  IMAD R11, R18.reuse, c[0x0][0x194], RZ ;  /* 0x00006500120b7a24 */ /* 0x040fe400078e02ff */
[----:B------:R-:W-:-:S04]  /*2d50*/  IMAD.WIDE.U32 R12, R18, c[0x0][0x370], RZ ;  /* 0x0000dc00120c7a25 */ /* 0x000fc800078e00ff */
[----:B------:R-:W-:Y:S01]  /*2d60*/  IMAD.WIDE.U32 R18, R18, c[0x0][0x190], RZ ;  /* 0x0000640012127a25 */ /* 0x000fe200078e00ff */
[----:B------:R-:W-:-:S03]  /*2d70*/  IADD3.X R9, R9, UR49, R7, P1, !PT ;  /* 0x0000003109097c10 */ /* 0x000fc60008ffe407 */
[----:B------:R-:W-:Y:S01]  /*2d80*/  IMAD R3, R20, c[0x0][0x1b8], RZ ;  /* 0x00006e0014037a24 */ /* 0x000fe200078e02ff */
[----:B------:R-:W-:Y:S01]  /*2d90*/  @!P2 IADD3 R18, P1, R184, R18, RZ ;  /* 0x00000012b812a210 */ /* 0x000fe20007f3e0ff */
[----:B------:R-:W-:Y:S02]  /*2da0*/  @!P4 IMAD R7, R22, c[0x0][0x1a0], RZ ;  /* 0x000068001607ca24 */ /* 0x000fe400078e02ff */
[----:B------:R-:W-:Y:S01]  /*2db0*/  IMAD R10, R6, c[0x0][0x1bc], R3 ;  /* 0x00006f00060a7a24 */ /* 0x000fe200078e0203 */
[C---:B------:R-:W-:Y:S02]  /*2dc0*/  @!P3 IADD3 R3, P0, R0.reuse, 0x40, RZ ;  /* 0x000000400003b810 */ /* 0x040fe40007f1e0ff */
[----:B------:R-:W-:Y:S01]  /*2dd0*/  @!P2 IADD3.X R19, R185, R19, R11, P1, !PT ;  /* 0x00000013b913a210 */ /* 0x000fe20000ffe40b */
[----:B------:R-:W-:Y:S02]  /*2de0*/  @!P4 IMAD R11, R0, c[0x0][0x1a4], R7 ;  /* 0x00006900000bca24 */ /* 0x000fe400078e0207 */
[----:B------:R-:W-:Y:S01]  /*2df0*/  @!P3 IMAD.X R7, RZ, RZ, R22, P0 ;  /* 0x000000ffff07b224 */ /* 0x000fe200000e0616 */
[----:B------:R-:W-:Y:S01]  /*2e00*/  PLOP3.LUT P0, PT, PT, PT, UP6, 0x80, 0x0 ;  /* 0x000000000000781c */ /* 0x000fe20003f0f068 */
[----:B------:R-:W-:-:S04]  /*2e10*/  IMAD.WIDE.U32 R4, R6, c[0x0][0x1b8], R8 ;  /* 0x00006e0006047a25 */ /* 0x000fc800078e0008 */
[----:B------:R-:W-:Y:S02]  /*2e20*/  IMAD.IADD R5, R5, 0x1, R10 ;  /* 0x0000000105057824 */ /* 0x000fe400078e020a */
[----:B------:R-:W-:Y:S02]  /*2e30*/  @!P3 IMAD R7, R7, c[0x0][0x1a0], RZ ;  /* 0x000068000707ba24 */ /* 0x000fe400078e02ff */
[----:B------:R-:W-:-:S04]  /*2e40*/  @!P4 IMAD.WIDE.U32 R8, R0, c[0x0][0x1a0], R4 ;  /* 0x000068000008ca25 */ /* 0x000fc800078e0004 */
[----:B------:R-:W-:Y:S01]  /*2e50*/  @P0 BAR.SYNC.DEFER_BLOCKING 0x0 ;  /* 0x0000000000000b1d */ /* 0x000fe20000010000 */
[----:B------:R-:W-:Y:S01]  /*2e60*/  @!P2 IADD3 R16, P5, R182, R12, RZ ;  /* 0x0000000cb610a210 */ /* 0x000fe20007fbe0ff */
[----:B------:R-:W-:Y:S01]  /*2e70*/  @!P4 IMAD.IADD R9, R9, 0x1, R11 ;  /* 0x000000010909c824 */ /* 0x000fe200078e020b */
[C---:B------:R-:W-:Y:S01]  /*2e80*/  @!P4 LEA R12, P1, R8.reuse, c[0x0][0x170], 0x1 ;  /* 0x00005c00080cca11 */ /* 0x040fe200078208ff */
[C---:B------:R-:W-:Y:S02]  /*2e90*/  @!P3 IMAD R11, R3.reuse, c[0x0][0x1a4], R7 ;  /* 0x00006900030bba24 */ /* 0x040fe400078e0207 */
[----:B------:R-:W-:Y:S01]  /*2ea0*/  @!P3 IMAD.WIDE.U32 R4, R3, c[0x0][0x1a0], R4 ;  /* 0x000068000304ba25 */ /* 0x000fe200078e0004 */
[----:B------:R-:W-:Y:S02]  /*2eb0*/  @!P2 IADD3.X R17, R183, R13, R17, P5, !PT ;  /* 0x0000000db711a210 */ /* 0x000fe40002ffe411 */
[----:B------:R-:W-:Y:S02]  /*2ec0*/  @!P4 LEA.HI.X R13, R8, c[0x0][0x174], R9, 0x1, P1 ;  /* 0x00005d00080dca11 */ /* 0x000fe400008f0c09 */
[----:B------:R-:W-:-:S02]  /*2ed0*/  @!P3 IADD3 R5, R5, R11, RZ ;  /* 0x0000000b0505b210 */ /* 0x000fc40007ffe0ff */
[----:B------:R-:W-:Y:S01]  /*2ee0*/  PLOP3.LUT P0, PT, PT, PT, UP0, 0x80, 0x0 ;  /* 0x000000000000781c */ /* 0x000fe20003f0f008 */
[----:B------:R-:W-:Y:S02]  /*2ef0*/  IMAD R7, R20, c[0x0][0x1b0], RZ ;  /* 0x00006c0014077a24 */ /* 0x000fe400078e02ff */
[----:B------:R-:W-:-:S04]  /*2f00*/  IMAD.WIDE.U32 R8, R6, c[0x0][0x1b0], R14 ;  /* 0x00006c0006087a25 */ /* 0x000fc800078e000e */
[----:B------:R-:W-:Y:S02]  /*2f10*/  IMAD R7, R6, c[0x0][0x1b4], R7 ;  /* 0x00006d0006077a24 */ /* 0x000fe400078e0207 */
[----:B------:R-:W-:Y:S02]  /*2f20*/  @!P4 IMAD R6, R22, c[0x0][0x198], RZ ;  /* 0x000066001606ca24 */ /* 0x000fe400078e02ff */
[----:B------:R-:W-:Y:S02]  /*2f30*/  IMAD.MOV.U32 R20, RZ, RZ, 0x7f800000 ;  /* 0x7f800000ff147424 */ /* 0x000fe400078e00ff */
[----:B------:R-:W-:Y:S02]  /*2f40*/  IMAD.MOV.U32 R15, RZ, RZ, 0x7f800000 ;  /* 0x7f800000ff0f7424 */ /* 0x000fe400078e00ff */
[----:B------:R-:W-:Y:S01]  /*2f50*/  IMAD.MOV.U32 R14, RZ, RZ, 0x7f800000 ;  /* 0x7f800000ff0e7424 */ /* 0x000fe200078e00ff */
[----:B--2---:R-:W-:-:S04]  /*2f60*/  IADD3 R10, R23, 0x8, RZ ;  /* 0x00000008170a7810 */ /* 0x004fc80007ffe0ff */
[----:B------:R-:W-:Y:S02]  /*2f70*/  ISETP.GE.AND P6, PT, R10, UR8, PT ;  /* 0x000000080a007c0c */ /* 0x000fe4000bfc6270 */
[----:B------:R-:W-:-:S04]  /*2f80*/  @!P3 LEA R10, P1, R4, c[0x0][0x170], 0x1 ;  /* 0x00005c00040aba11 */ /* 0x000fc800078208ff */
[----:B------:R-:W-:Y:S02]  /*2f90*/  @!P3 LEA.HI.X R11, R4, c[0x0][0x174], R5, 0x1, P1 ;  /* 0x00005d00040bba11 */ /* 0x000fe400008f0c05 */
[----:B---3--:R-:W-:Y:S02]  /*2fa0*/  IADD3 R4, R24, 0x1000, RZ ;  /* 0x0000100018047810 */ /* 0x008fe40007ffe0ff */
[----:B------:R-:W-:Y:S01]  /*2fb0*/  ISETP.GE.AND P1, PT, R0, UR8, PT ;  /* 0x0000000800007c0c */ /* 0x000fe2000bf26270 */
[----:B------:R-:W-:Y:S01]  /*2fc0*/  IMAD.SHL.U32 R3, R24, 0x2, RZ ;  /* 0x0000000218037824 */ /* 0x000fe200078e00ff */
[----:B------:R-:W-:Y:S01]  /*2fd0*/  SEL R4, R4, R24, !P0 ;  /* 0x0000001804047207 */ /* 0x000fe20004000000 */
[----:B------:R-:W-:-:S03]  /*2fe0*/  IMAD.IADD R5, R9, 0x1, R7 ;  /* 0x0000000109057824 */ /* 0x000fc600078e0207 */
[----:B------:R-:W-:Y:S01]  /*2ff0*/  @P4 STS [R3+0x8000], RZ ;  /* 0x008000ff03004388 */ /* 0x000fe20000000800 */
[----:B------:R-:W-:-:S03]  /*3000*/  IMAD.SHL.U32 R210, R4, 0x2, RZ ;  /* 0x0000000204d27824 */ /* 0x000fc600078e00ff */
[----:B------:R-:W-:Y:S01]  /*3010*/  @P4 STS [R3+0x8004], RZ ;  /* 0x008004ff03004388 */ /* 0x000fe20000000800 */
[----:B------:R-:W-:-:S03]  /*3020*/  @!P4 IMAD.MOV.U32 R4, RZ, RZ, R8 ;  /* 0x000000ffff04c224 */ /* 0x000fc600078e0008 */
[----:B------:R-:W-:Y:S04]  /*3030*/  @P4 STS.64 [R3+0x8008], RZ ;  /* 0x008008ff03004388 */ /* 0x000fe80000000a00 */
[----:B------:R-:W-:Y:S01]  /*3040*/  @!PT LDS RZ, [RZ] ;  /* 0x00000000fffff984 */ /* 0x000fe20000000800 */
[----:B------:R-:W-:Y:S01]  /*3050*/  @!PT LDS RZ, [RZ] ;  /* 0x00000000fffff984 */ /* 0x000fe20000000800 */
[----:B------:R-:W-:Y:S01]  /*3060*/  @!PT LDS RZ, [RZ] ;  /* 0x00000000fffff984 */ /* 0x000fe20000000800 */
[----:B------:R1:W-:Y:S01]  /*3070*/  @!P4 LDGSTS.E.BYPASS.LTC128B.128 [R3+0x8000], [R12.64] ;  /* 0x080000000c03cfae */ /* 0x0003e2000b901d62 */
[----:B------:R-:W-:-:S03]  /*3080*/  @!P4 IMAD R9, R0, c[0x0][0x19c], R6 ;  /* 0x000067000009ca24 */ /* 0x000fc600078e0206 */
[----:B------:R-:W-:Y:S01]  /*3090*/  @P3 STS.128 [R3+0x9000], RZ ;  /* 0x009000ff03003388 */ /* 0x000fe20000000c00 */
[----:B------:R-:W-:-:S03]  /*30a0*/  @!P4 IMAD.WIDE.U32 R6, R0, c[0x0][0x198], R4 ;  /* 0x000066000006ca25 */ /* 0x000fc600078e0004 */
[----:B------:R-:W-:Y:S01]  /*30b0*/  @!PT LDS RZ, [RZ] ;  /* 0x00000000fffff984 */ /* 0x000fe20000000800 */
[----:B------:R-:W-:Y:S01]  /*30c0*/  @!PT LDS RZ, [RZ] ;  /* 0x00000000fffff984 */ /* 0x000fe20000000800 */
[----:B------:R-:W-:Y:S01]  /*30d0*/  @!PT LDS RZ, [RZ] ;  /* 0x00000000fffff984 */ /* 0x000fe20000000800 */
[----:B------:R2:W-:Y:S04]  /*30e0*/  @!P3 LDGSTS.E.BYPASS.LTC128B.128 [R3+0x9000], [R10.64] ;  /* 0x090000000a03bfae */ /* 0x0005e8000b901d62 */
[----:B------:R-:W0:Y:S04]  /*30f0*/  LDGDEPBAR ;  /* 0x00000000000079af */ /* 0x000e280000000000 */
[----:B------:R-:W-:Y:S04]  /*3100*/  @P1 STS [R3+0x4000], RZ ;  /* 0x004000ff03001388 */ /* 0x000fe80000000800 */
[----:B------:R-:W-:Y:S04]  /*3110*/  @P1 STS [R3+0x4004], RZ ;  /* 0x004004ff03001388 */ /* 0x000fe80000000800 */
[----:B------:R-:W-:Y:S04]  /*3120*/  @P1 STS.64 [R3+0x4008], RZ ;  /* 0x004008ff03001388 */ /* 0x000fe80000000a00 */
[----:B------:R-:W-:Y:S01]  /*3130*/  @!PT LDS RZ, [RZ] ;  /* 0x00000000fffff984 */ /* 0x000fe20000000800 */
[----:B------:R-:W-:Y:S01]  /*3140*/  @!PT LDS RZ, [RZ] ;  /* 0x00000000fffff984 */ /* 0x000fe20000000800 */
[----:B------:R-:W-:Y:S01]  /*3150*/  @!PT LDS RZ, [RZ] ;  /* 0x00000000fffff984 */ /* 0x000fe20000000800 */
[----:B------:R3:W-:Y:S01]  /*3160*/  @!P1 LDGSTS.E.BYPASS.LTC128B.128 [R3+0x4000], [R182.64] ;  /* 0x04000000b6039fae */ /* 0x0007e2000b901d62 */
[----:B------:R-:W-:-:S03]  /*3170*/  @!P4 IMAD.IADD R9, R7, 0x1, R9 ;  /* 0x000000010709c824 */ /* 0x000fc600078e0209 */
[----:B------:R-:W-:Y:S04]  /*3180*/  @P2 STS.128 [R3+0x5000], RZ ;  /* 0x005000ff03002388 */ /* 0x000fe80000000c00 */
[----:B------:R-:W-:Y:S01]  /*3190*/  @!PT LDS RZ, [RZ] ;  /* 0x00000000fffff984 */ /* 0x000fe20000000800 */
[----:B------:R-:W-:Y:S01]  /*31a0*/  @!PT LDS RZ, [RZ] ;  /* 0x00000000fffff984 */ /* 0x000fe20000000800 */
[----:B------:R-:W-:Y:S01]  /*31b0*/  @!PT LDS RZ, [RZ] ;  /* 0x00000000fffff984 */ /* 0x000fe20000000800 */
[----:B------:R3:W-:Y:S01]  /*31c0*/  @!P2 LDGSTS.E.BYPASS.LTC128B.128 [R3+0x5000], [R16.64] ;  /* 0x050000001003afae */ /* 0x0007e2000b901d62 */
[----:B--2---:R-:W-:-:S03]  /*31d0*/  @!P4 LEA R10, P5, R6, c[0x0][0x168], 0x1 ;  /* 0x00005a00060aca11 */ /* 0x004fc600078a08ff */
        /* <DEDUP_REMOVED lines=9> */
[----:B------:R-:W-:-:S03]  /*3270*/  @!P4 LEA.HI.X R11, R6, c[0x0][0x16c], R9, 0x1, P5 ;  /* 0x00005b00060bca11 */ /* 0x000fc600028f0c09 */
[----:B------:R-:W-:Y:S02]  /*3280*/  @!P3 IMAD.X R6, RZ, RZ, R22, P1 ;  /* 0x000000ffff06b224 */ /* 0x000fe400008e0616 */
[----:B------:R-:W-:Y:S02]  /*3290*/  @!P3 IMAD.MOV.U32 R9, RZ, RZ, R5 ;  /* 0x000000ffff09b224 */ /* 0x000fe400078e0005 */
[----:B------:R-:W-:Y:S01]  /*32a0*/  @!P3 IMAD R6, R6, c[0x0][0x198], RZ ;  /* 0x000066000606ba24 */ /* 0x000fe200078e02ff */
[----:B------:R-:W-:-:S03]  /*32b0*/  IADD3 R0, R23, 0x48, RZ ;  /* 0x0000004817007810 */ /* 0x000fc60007ffe0ff */
[C---:B------:R-:W-:Y:S02]  /*32c0*/  @!P3 IMAD R6, R4.reuse, c[0x0][0x19c], R6 ;  /* 0x000067000406ba24 */ /* 0x040fe400078e0206 */
[----:B------:R-:W-:Y:S01]  /*32d0*/  @!P3 IMAD.WIDE.U32 R4, R4, c[0x0][0x198], R8 ;  /* 0x000066000404ba25 */ /* 0x000fe200078e0008 */
[----:B------:R-:W-:Y:S04]  /*32e0*/  @P2 STS [R210+0x1000], RZ ;  /* 0x001000ffd2002388 */ /* 0x000fe80000000800 */
[----:B------:R-:W-:Y:S01]  /*32f0*/  @P2 STS [R210+0x1004], RZ ;  /* 0x001004ffd2002388 */ /* 0x000fe20000000800 */
[----:B------:R-:W-:-:S03]  /*3300*/  @!P3 IADD3 R5, R5, R6, RZ ;  /* 0x000000060505b210 */ /* 0x000fc60007ffe0ff */
[----:B------:R-:W-:Y:S04]  /*3310*/  @P2 STS [R210+0x1008], RZ ;  /* 0x001008ffd2002388 */ /* 0x000fe80000000800 */
[----:B------:R-:W-:Y:S01]  /*3320*/  @P2 STS [R210+0x100c], RZ ;  /* 0x00100cffd2002388 */ /* 0x000fe20000000800 */
[----:B------:R-:W-:-:S03]  /*3330*/  ISETP.GE.AND P1, PT, R0, UR8, PT ;  /* 0x0000000800007c0c */ /* 0x000fc6000bf26270 */
        /* <DEDUP_REMOVED lines=11> */
[----:B------:R-:W-:-:S02]  /*33f0*/  @!P3 LEA R6, P4, R4, c[0x0][0x168], 0x1 ;  /* 0x00005a000406ba11 */ /* 0x000fc400078808ff */
[C---:B-1----:R-:W-:Y:S02]  /*3400*/  IADD3 R12, R23.reuse, 0x40, RZ ;  /* 0x00000040170c7810 */ /* 0x042fe40007ffe0ff */
[----:B------:R-:W-:Y:S01]  /*3410*/  @!P3 LEA.HI.X R7, R4, c[0x0][0x16c], R5, 0x1, P4 ;  /* 0x00005b000407ba11 */ /* 0x000fe200020f0c05 */
[C---:B------:R-:W-:Y:S01]  /*3420*/  IMAD.SHL.U32 R4, R23.reuse, 0x4, RZ ;  /* 0x0000000417047824 */ /* 0x040fe200078e00ff */
[----:B------:R-:W-:Y:S02]  /*3430*/  ISETP.GE.AND P2, PT, R23, UR8, PT ;  /* 0x0000000817007c0c */ /* 0x000fe4000bf46270 */
[----:B------:R-:W-:Y:S02]  /*3440*/  SHF.R.S32.HI R8, RZ, 0x1f, R23 ;  /* 0x0000001fff087819 */ /* 0x000fe40000011417 */
[----:B------:R-:W-:Y:S01]  /*3450*/  ISETP.GE.AND P5, PT, R12, UR8, PT ;  /* 0x000000080c007c0c */ /* 0x000fe2000bfa6270 */
[----:B------:R3:W-:Y:S01]  /*3460*/  @P3 STS.128 [R3+0x7000], RZ ;  /* 0x007000ff03003388 */ /* 0x0007e20000000c00 */
[----:B------:R-:W-:-:S02]  /*3470*/  IADD3 R4, P4, R4, UR11, RZ ;  /* 0x0000000b04047c10 */ /* 0x000fc4000ff9e0ff */
[----:B------:R-:W-:Y:S01]  /*3480*/  SHF.L.U64.HI R5, R23, 0x2, R8 ;  /* 0x0000000217057819 */ /* 0x000fe20000010208 */
[----:B------:R-:W-:Y:S01]  /*3490*/  @!PT LDS RZ, [RZ] ;  /* 0x00000000fffff984 */ /* 0x000fe20000000800 */
[----:B------:R-:W-:Y:S01]  /*34a0*/  @!PT LDS RZ, [RZ] ;  /* 0x00000000fffff984 */ /* 0x000fe20000000800 */
[----:B------:R-:W-:Y:S01]  /*34b0*/  @!PT LDS RZ, [RZ] ;  /* 0x00000000fffff984 */ /* 0x000fe20000000800 */
[----:B------:R3:W-:Y:S01]  /*34c0*/  @!P3 LDGSTS.E.BYPASS.LTC128B.128 [R3+0x7000], [R6.64] ;  /* 0x070000000603bfae */ /* 0x0007e2000b901d62 */
[----:B------:R-:W-:Y:S02]  /*34d0*/  IMAD.MOV.U32 R13, RZ, RZ, 0x7f800000 ;  /* 0x7f800000ff0d7424 */ /* 0x000fe400078e00ff */
[----:B------:R-:W-:Y:S01]  /*34e0*/  IADD3.X R5, R5, UR10, RZ, P4, !PT ;  /* 0x0000000a05057c10 */ /* 0x000fe2000a7fe4ff */
[----:B------:R-:W0:Y:S04]  /*34f0*/  LDGDEPBAR ;  /* 0x00000000000079af */ /* 0x000e280000000000 */
[----:B------:R1:W4:Y:S04]  /*3500*/  @!P2 LDG.E R20, [R4.64] ;  /* 0x000000220414a981 */ /* 0x000328000c1e1900 */
[----:B------:R1:W5:Y:S04]  /*3510*/  @!P6 LDG.E R15, [R4.64+0x20] ;  /* 0x00002022040fe981 */ /* 0x000368000c1e1900 */
[----:B------:R1:W2:Y:S01]  /*3520*/  @!P5 LDG.E R14, [R4.64+0x100] ;  /* 0x00010022040ed981 */ /* 0x0002a2000c1e1900 */
[----:B---3--:R-:W-:Y:S01]  /*3530*/  SHF.R.S32.HI R3, RZ, 0x1f, R0 ;  /* 0x0000001fff037819 */ /* 0x008fe20000011400 */
[----:B------:R-:W-:-:S04]  /*3540*/  DEPBAR.LE SB0, 0x1 ;  /* 0x000080400000791a */ /* 0x000fc80000000000 */
[----:B------:R-:W-:-:S04]  /*3550*/  @!P1 LEA R6, P3, R0, UR11, 0x2 ;  /* 0x0000000b00069c11 */ /* 0x000fc8000f8610ff */
[----:B------:R-:W-:-:S05]  /*3560*/  @!P1 LEA.HI.X R7, R0, UR10, R3, 0x2, P3 ;  /* 0x0000000a00079c11 */ /* 0x000fca00098f1403 */
[----:B------:R-:W3:Y:S04]  /*3570*/  @!P1 LDG.E R13, [R6.64] ;  /* 0x00000022060d9981 */ /* 0x000ee8000c1e1900 */
[----:B------:R-:W-:Y:S01]  /*3580*/  BAR.SYNC.DEFER_BLOCKING 0x0 ;  /* 0x0000000000007b1d */ /* 0x000fe20000010000 */
[----:B------:R-:W-:Y:S01]  /*3590*/  IMAD.U32 R21, RZ, RZ, UR43 ;  /* 0x0000002bff157e24 */ /* 0x000fe2000f8e00ff */
[----:B------:R-:W-:Y:S02]  /*35a0*/  IADD3 R0, R23, 0x1, RZ ;  /* 0x0000000117007810 */ /* 0x000fe40007ffe0ff */
[----:B------:R-:W-:Y:S02]  /*35b0*/  IADD3 R3, R162, 0x1000, RZ ;  /* 0x00001000a2037810 */ /* 0x000fe40007ffe0ff */
[----:B-1----:R-:W-:-:S02]  /*35c0*/  IADD3 R4, R0, UR5, -R21 ;  /* 0x0000000500047c10 */ /* 0x002fc4000fffe815 */
[----:B------:R-:W-:Y:S02]  /*35d0*/  IADD3 R0, R156, 0x1000, RZ ;  /* 0x000010009c007810 */ /* 0x000fe40007ffe0ff */
[----:B------:R-:W-:Y:S02]  /*35e0*/  SEL R3, R3, R162, !P0 ;  /* 0x000000a203037207 */ /* 0x000fe40004000000 */
[----:B------:R-:W-:-:S03]  /*35f0*/  SEL R0, R0, R156, !P0 ;  /* 0x0000009c00007207 */ /* 0x000fc60004000000 */
[----:B------:R-:W-:Y:S01]  /*3600*/  IMAD.SHL.U32 R148, R3, 0x2, RZ ;  /* 0x0000000203947824 */ /* 0x000fe200078e00ff */
[----:B------:R-:W-:Y:S02]  /*3610*/  SHF.L.U32 R3, R0, 0x1, RZ ;  /* 0x0000000100037819 */ /* 0x000fe400000006ff */
[C---:B------:R-:W-:Y:S01]  /*3620*/  IADD3 R0, R23.reuse, -0x80, RZ ;  /* 0xffffff8017007810 */ /* 0x040fe20007ffe0ff */
[----:B------:R-:W1:Y:S04]  /*3630*/  LDSM.16.M88.4 R116, [R150+0x8000] ;  /* 0x008000009674783b */ /* 0x000e680000000200 */
[----:B------:R-:W1:Y:S04]  /*3640*/  LDSM.16.M88.4 R120, [R150+0x8400] ;  /* 0x008400009678783b */ /* 0x000e680000000200 */
[----:B------:R-:W1:Y:S04]  /*3650*/  LDSM.16.M88.4 R124, [R150+0x8800] ;  /* 0x00880000967c783b */ /* 0x000e680000000200 */
[----:B------:R-:W1:Y:S04]  /*3660*/  LDSM.16.M88.4 R128, [R150+0x8c00] ;  /* 0x008c00009680783b */ /* 0x000e680000000200 */
[----:B------:R-:W1:Y:S04]  /*3670*/  LDSM.16.M88.4 R132, [R149+0x8000] ;  /* 0x008000009584783b */ /* 0x000e680000000200 */
[----:B------:R-:W1:Y:S04]  /*3680*/  LDSM.16.M88.4 R136, [R149+0x8400] ;  /* 0x008400009588783b */ /* 0x000e680000000200 */
[----:B------:R-:W1:Y:S04]  /*3690*/  LDSM.16.M88.4 R140, [R149+0x8800] ;  /* 0x00880000958c783b */ /* 0x000e680000000200 */
[----:B------:R-:W1:Y:S01]  /*36a0*/  LDSM.16.M88.4 R144, [R149+0x8c00] ;  /* 0x008c00009590783b */ /* 0x000e620000000200 */
[----:B------:R-:W-:Y:S01]  /*36b0*/  SHF.L.U64.HI R5, R23, 0x2, R8 ;  /* 0x0000000217057819 */ /* 0x000fe20000010208 */
[----:B------:R-:W-:-:S02]  /*36c0*/  IMAD.SHL.U32 R0, R0, 0x4, RZ ;  /* 0x0000000400007824 */ /* 0x000fc400078e00ff */
[----:B------:R1:W-:Y:S01]  /*36d0*/  STL [R1+0x1c], R4 ;  /* 0x00001c0401007387 */ /* 0x0003e20000100800 */
[----:B------:R-:W-:Y:S02]  /*36e0*/  IMAD.SHL.U32 R154, R162, 0x2, RZ ;  /* 0x00000002a29a7824 */ /* 0x000fe400078e00ff */
[----:B-1----:R-:W-:Y:S01]  /*36f0*/  IMAD.SHL.U32 R4, R23, 0x4, RZ ;  /* 0x0000000417047824 */ /* 0x002fe200078e00ff */
        /* <DEDUP_REMOVED lines=18> */
[----:B----4-:R1:W-:Y:S04]  /*3820*/  STL [R1+0x8], R20 ;  /* 0x0000081401007387 */ /* 0x0103e80000100800 */
[----:B-----5:R1:W-:Y:S04]  /*3830*/  STL [R1+0xc], R15 ;  /* 0x00000c0f01007387 */ /* 0x0203e80000100800 */
[----:B--2---:R1:W-:Y:S04]  /*3840*/  STL [R1], R14 ;  /* 0x0000000e01007387 */ /* 0x0043e80000100800 */
[----:B---3--:R1:W-:Y:S04]  /*3850*/  STL [R1+0x4], R13 ;  /* 0x0000040d01007387 */ /* 0x0083e80000100800 */
[----:B------:R1:W-:Y:S04]  /*3860*/  STL [R1+0x18], R5 ;  /* 0x0000180501007387 */ /* 0x0003e80000100800 */
[----:B------:R1:W-:Y:S04]  /*3870*/  STL [R1+0x14], R4 ;  /* 0x0000140401007387 */ /* 0x0003e80000100800 */
[----:B------:R1:W-:Y:S02]  /*3880*/  STL [R1+0x10], R0 ;  /* 0x0000100001007387 */ /* 0x0003e40000100800 */
.L_x_298:
[----:B-1----:R-:W4:Y:S01]  /*3890*/  LDL R0, [R1+0x1c] ;  /* 0x00001c0001007983 */ /* 0x002f220000100800 */
        /* <DEDUP_REMOVED lines=57> */
[----:B-1----:R-:W2:Y:S04]  /*3c30*/  LDL R68, [R1+0x24] ;  /* 0x0000240001447983 */ /* 0x002ea80000100800 */
[----:B---3--:R-:W3:Y:S04]  /*3c40*/  LDL R3, [R1+0x8] ;  /* 0x0000080001037983 */ /* 0x008ee80000100800 */
[----:B----4-:R-:W4:Y:S01]  /*3c50*/  LDL R2, [R1+0xc] ;  /* 0x00000c0001027983 */ /* 0x010f220000100800 */
        /* <DEDUP_REMOVED lines=9> */
[----:B------:R-:W-:Y:S01]  /*3cf0*/  LDSM.16.M88.4 R104, [R112] ;  /* 0x000000007068783b */ /* 0x000fe20000000200 */
[----:B------:R-:W-:Y:S02]  /*3d00*/  @!P0 IADD3 R163, R0, UR8, RZ ;  /* 0x0000000800a38c10 */ /* 0x000fe4000fffe0ff */
[----:B------:R-:W-:Y:S01]  /*3d10*/  MOV R0, UR9 ;  /* 0x0000000900007c02 */ /* 0x000fe20008000f00 */
[C---:B------:R-:W-:Y:S04]  /*3d20*/  HMMA.16816.F32.BF16 R8, R60.reuse, R16, RZ ;  /* 0x000000103c08723c */ /* 0x040fe800000418ff */
[----:B------:R-:W1:Y:S04]  /*3d30*/  LDSM.16.M88.4 R108, [R149+0x6000] ;  /* 0x00600000956c783b */ /* 0x000e680000000200 */
[-C--:B------:R-:W-:Y:S04]  /*3d40*/  HMMA.16816.F32.BF16 R12, R60, R18.reuse, RZ ;  /* 0x000000123c0c723c */ /* 0x080fe800000418ff */
[----:B------:R-:W1:Y:S04]  /*3d50*/  LDSM.16.M88.4 R112, [R112+0x1000] ;  /* 0x001000007070783b */ /* 0x000e680000000200 */
        /* <DEDUP_REMOVED lines=14> */
[C---:B------:R-:W-:Y:S08]  /*3e40*/  HMMA.16816.F32.BF16 R8, R112.reuse, R108, R8 ;  /* 0x0000006c7008723c */ /* 0x040ff00000041808 */
        /* <DEDUP_REMOVED lines=25> */
[----:B--2---:R-:W-:Y:S09]  /*3fe0*/  @!P0 LEA R0, R0, R68, 0x7 ;  /* 0x0000004400008211 */ /* 0x004ff200078e38ff */
        /* <DEDUP_REMOVED lines=9> */
[----:B----4-:R-:W-:Y:S04]  /*4080*/  FMUL.FTZ R12, R2, 1.4426950216293334961 ;  /* 0x3fb8aa3b020c7820 */ /* 0x010fe80000410000 */
[--C-:B------:R-:W-:Y:S02]  /*4090*/  FFMA.FTZ R9, R8, c[0x0][0x23c], -R13.reuse ;  /* 0x00008f0008097a23 */ /* 0x100fe4000001080d */
[----:B------:R-:W4:Y:S01]  /*40a0*/  MUFU.TANH R245, R6 ;  /* 0x0000000600f57308 */ /* 0x000f220000002400 */
[----:B--2---:R-:W-:Y:S04]  /*40b0*/  @!P0 IADD3 R16, R0, 0x1, RZ ;  /* 0x0000000100108810 */ /* 0x004fe80007ffe0ff */
        /* <DEDUP_REMOVED lines=9> */
[----:B--2---:R-:W2:Y:S09]  /*4150*/  LDSM.16.M88.4 R4, [R149+0x6400] ;  /* 0x006400009504783b */ /* 0x004eb20000000200 */
[----:B------:R-:W-:Y:S01]  /*4160*/  MUFU.EX2 R210, R9 ;  /* 0x0000000900d27308 */ /* 0x000fe20000000800 */
[C---:B-1----:R-:W-:Y:S04]  /*4170*/  @!P0 IADD3 R14, R163.reuse, 0x8, RZ ;  /* 0x00000008a30e8810 */ /* 0x042fe80007ffe0ff */
[----:B------:R-:W-:Y:S05]  /*4180*/  @!P0 IMNMX R14, R14, UR5, PT ;  /* 0x000000050e0e8c17 */ /* 0x000fea000b800200 */
[----:B------:R1:W1:Y:S01]  /*4190*/  MUFU.TANH R86, R10 ;  /* 0x0000000a00567308 */ /* 0x0002620000002400 */
[-C--:B------:R-:W-:Y:S02]  /*41a0*/  @!P0 ISETP.GE.AND P2, PT, R0, R14.reuse, PT ;  /* 0x0000000e0000820c */ /* 0x080fe40003f46270 */
[----:B------:R-:W-:Y:S02]  /*41b0*/  @!P0 ISETP.GE.AND P1, PT, R16, R14, PT ;  /* 0x0000000e1000820c */ /* 0x000fe40003f26270 */
[----:B----4-:R-:W-:Y:S05]  /*41c0*/  @!P0 IADD3 R11, R163, 0x40, RZ ;  /* 0x00000040a30b8810 */ /* 0x010fea0007ffe0ff */
[----:B------:R4:W3:Y:S01]  /*41d0*/  MUFU.TANH R170, R17 ;  /* 0x0000001100aa7308 */ /* 0x0008e20000002400 */
[----:B------:R-:W-:Y:S09]  /*41e0*/  @!P0 IMNMX R11, R11, UR5, PT ;  /* 0x000000050b0b8c17 */ /* 0x000ff2000b800200 */
[----:B------:R4:W3:Y:S01]  /*41f0*/  MUFU.TANH R242, R18 ;  /* 0x0000001200f27308 */ /* 0x0008e20000002400 */
[-C--:B--2---:R-:W-:Y:S01]  /*4200*/  HMMA.16816.F32.BF16 R20, R104, R4.reuse, R20 ;  /* 0x000000046814723c */ /* 0x084fe20000041814 */
[----:B-1----:R-:W-:Y:S04]  /*4210*/  @!P0 IADD3 R10, R163, 0x48, RZ ;  /* 0x00000048a30a8810 */ /* 0x002fe80007ffe0ff */
[----:B------:R-:W-:Y:S04]  /*4220*/  @!P0 IMNMX R10, R10, UR5, PT ;  /* 0x000000050a0a8c17 */ /* 0x000fe8000b800200 */
[----:B------:R-:W1:Y:S01]  /*4230*/  MUFU.TANH R240, R19 ;  /* 0x0000001300f07308 */ /* 0x000e620000002400 */
[C---:B------:R-:W-:Y:S02]  /*4240*/  HMMA.16816.F32.BF16 R24, R112.reuse, R4, R24 ;  /* 0x000000047018723c */ /* 0x040fe40000041818 */
[----:B----4-:R-:W-:Y:S05]  /*4250*/  @!P0 IADD3 R17, R0, 0x9, RZ ;  /* 0x0000000900118810 */ /* 0x010fea0007ffe0ff */
        /* <DEDUP_REMOVED lines=95> */
[CC--:B------:R-:W-:Y:S03]  /*4850*/  @!P0 ISETP.GE.AND P1, PT, R17.reuse, R15.reuse, PT ;  /* 0x0000000f1100820c */ /* 0x0c0fe60003f26270 */
        /* <DEDUP_REMOVED lines=20> */
[----:B------:R-:W-:Y:S01]  /*49a0*/  @!P0 ISETP.GE.AND P1, PT, R16, R15, PT ;  /* 0x0000000f1000820c */ /* 0x000fe20003f26270 */
        /* <DEDUP_REMOVED lines=10> */
[-C--:B------:R-:W-:Y:S03]  /*4a50*/  @!P0 ISETP.GE.AND P1, PT, R16, R14.reuse, PT ;  /* 0x0000000e1000820c */ /* 0x080fe60003f26270 */
        /* <DEDUP_REMOVED lines=49> */
[----:B------:R-:W-:Y:S02]  /*4d70*/  @!P0 ISETP.GE.AND P1, PT, R17, R10, PT ;  /* 0x0000000a1100820c */ /* 0x000fe40003f26270 */
[----:B------:R-:W-:Y:S01]  /*4d80*/  @!P0 IADD3 R17, R0, 0x19, RZ ;  /* 0x0000001900118810 */ /* 0x000fe20007ffe0ff */
[--C-:B------:R-:W-:Y:S02]  /*4d90*/  FFMA.FTZ R5, R5, c[0x0][0x23c], -R8.reuse ;  /* 0x00008f0005057a23 */ /* 0x100fe40000010808 */
[----:B------:R-:W-:Y:S01]  /*4da0*/  MUFU.TANH R234, R40 ;  /* 0x0000002800ea7308 */ /* 0x000fe20000002400 */
[----:B--2---:R-:W-:Y:S02]  /*4db0*/  MOV R4, R77 ;  /* 0x0000004d00047202 */ /* 0x004fe40000000f00 */
[----:B------:R-:W-:Y:S02]  /*4dc0*/  @!P0 FSEL R4, R77, -INF , !P1 ;  /* 0xff8000004d048808 */ /* 0x000fe40004800000 */
[-C--:B------:R-:W-:Y:S03]  /*4dd0*/  @!P0 ISETP.GE.AND P1, PT, R16, R11.reuse, PT ;  /* 0x0000000b1000820c */ /* 0x080fe60003f26270 */
[--C-:B------:R-:W-:Y:S02]  /*4de0*/  FFMA.FTZ R4, R4, c[0x0][0x23c], -R8.reuse ;  /* 0x00008f0004047a23 */ /* 0x100fe40000010808 */
[----:B------:R-:W-:Y:S10]  /*4df0*/  MUFU.EX2 R82, R5 ;  /* 0x0000000500527308 */ /* 0x000ff40000000800 */
        /* <DEDUP_REMOVED lines=20> */
[----:B------:R-:W-:Y:S01]  /*4f40*/  MUFU.TANH R203, R50 ;  /* 0x0000003200cb7308 */ /* 0x000fe20000002400 */
        /* <DEDUP_REMOVED lines=34> */
[C---:B------:R-:W-:Y:S03]  /*5170*/  @!P0 ISETP.GE.AND P1, PT, R17.reuse, R15, PT ;  /* 0x0000000f1100820c */ /* 0x040fe60003f26270 */
        /* <DEDUP_REMOVED lines=108> */
[----:B------:R-:W-:Y:S02]  /*5840*/  MOV R6, R203 ;  /* 0x000000cb00067202 */ /* 0x000fe40000000f00 */
        /* <DEDUP_REMOVED lines=8> */
[----:B------:R-:W-:Y:S03]  /*58d0*/  @!P0 ISETP.GE.AND P1, PT, R6, R15, PT ;  /* 0x0000000f0600820c */ /* 0x000fe60003f26270 */
[--C-:B------:R-:W-:Y:S01]  /*58e0*/  FFMA.FTZ R17, R7, c[0x0][0x23c], -R12.reuse ;  /* 0x00008f0007117a23 */ /* 0x100fe2000001080c */
[----:B------:R-:W-:Y:S02]  /*58f0*/  @!P0 IADD3 R7, R0, 0x31, RZ ;  /* 0x0000003100078810 */ /* 0x000fe40007ffe0ff */
[----:B-1----:R-:W-:Y:S01]  /*5900*/  MOV R16, R187 ;  /* 0x000000bb00107202 */ /* 0x002fe20000000f00 */
[----:B------:R1:W4:Y:S01]  /*5910*/  MUFU.EX2 R207, R17 ;  /* 0x0000001100cf7308 */ /* 0x0003220000000800 */
        /* <DEDUP_REMOVED lines=15> */
[----:B------:R1:W-:Y:S01]  /*5a10*/  MUFU.EX2 R206, R17 ;  /* 0x0000001100ce7308 */ /* 0x0003e20000000800 */
[----:B------:R-:W-:Y:S01]  /*5a20*/  @!P0 ISETP.GE.AND P1, PT, R6, R11, PT ;  /* 0x0000000b0600820c */ /* 0x000fe20003f26270 */
[----:B-1----:R-:W-:Y:S01]  /*5a30*/  FFMA.FTZ R17, R16, c[0x0][0x23c], -R12 ;  /* 0x00008f0010117a23 */ /* 0x002fe2000001080c */
[----:B---3--:R-:W-:Y:S02]  /*5a40*/  MOV R16, R215 ;  /* 0x000000d700107202 */ /* 0x008fe40000000f00 */
[----:B------:R-:W-:Y:S05]  /*5a50*/  @!P0 FSEL R16, R215, -INF , !P1 ;  /* 0xff800000d7108808 */ /* 0x000fea0004800000 */
[----:B------:R1:W3:Y:S01]  /*5a60*/  MUFU.EX2 R205, R17 ;  /* 0x0000001100cd7308 */ /* 0x0002e20000000800 */
[----:B------:R-:W-:Y:S01]  /*5a70*/  @!P0 ISETP.GE.AND P1, PT, R7, R11, PT ;  /* 0x0000000b0700820c */ /* 0x000fe20003f26270 */
        /* <DEDUP_REMOVED lines=19> */
[C---:B------:R-:W-:Y:S02]  /*5bb0*/  @!P0 ISETP.GE.AND P5, PT, R6.reuse, R15, PT ;  /* 0x0000000f0600820c */ /* 0x040fe40003fa6270 */
[-C--:B------:R-:W-:Y:S02]  /*5bc0*/  @!P0 ISETP.GE.AND P3, PT, R6, R14.reuse, PT ;  /* 0x0000000e0600820c */ /* 0x080fe40003f66270 */
[----:B---3--:R-:W-:Y:S02]  /*5bd0*/  MOV R7, R211 ;  /* 0x000000d300077202 */ /* 0x008fe40000000f00 */
[C---:B------:R-:W-:Y:S02]  /*5be0*/  @!P0 ISETP.GE.AND P4, PT, R0.reuse, R15, PT ;  /* 0x0000000f0000820c */ /* 0x040fe40003f86270 */
[----:B------:R-:W-:Y:S02]  /*5bf0*/  @!P0 ISETP.GE.AND P2, PT, R0, R14, PT ;  /* 0x0000000e0000820c */ /* 0x000fe40003f46270 */
        /* <DEDUP_REMOVED lines=365> */
[C---:B------:R-:W-:Y:S02]  /*72d0*/  FADD.FTZ R8, -R108.reuse, R61 ;  /* 0x0000003d6c087221 */ /* 0x040fe40000010100 */
        /* <DEDUP_REMOVED lines=144> */
[C---:B------:R-:W-:Y:S01]  /*7be0*/  IMAD.U32 R0, R5.reuse, -0x80, RZ ;  /* 0xffffff8005007824 */ /* 0x040fe200078e00ff */
        /* <DEDUP_REMOVED lines=16> */
.L_x_296:
        /* <DEDUP_REMOVED lines=141> */
.L_x_297:
        /* <DEDUP_REMOVED lines=297> */
.L_x_299:
        /* <DEDUP_REMOVED lines=17> */
.L_x_300:
        /* <DEDUP_REMOVED lines=44> */
.L_x_302:
[----:B-12---:R-:W-:Y:S05]  /*9c20*/  BSYNC B0 ;  /* 0x0000000000007941 */ /* 0x006fea0003800000 */
.L_x_301:
        /* <DEDUP_REMOVED lines=14> */
.L_x_304:
[----:B------:R-:W-:Y:S05]  /*9d10*/  BSYNC B0 ;  /* 0x0000000000007941 */ /* 0x000fea0003800000 */
.L_x_303:
        /* <DEDUP_REMOVED lines=25> */
.L_x_306:
[----:B------:R-:W-:Y:S05]  /*9eb0*/  BSYNC B0 ;  /* 0x0000000000007941 */ /* 0x000fea0003800000 */
.L_x_305:
        /* <DEDUP_REMOVED lines=11> */
.L_x_295:
[----:B------:R-:W-:Y:S05]  /*9f70*/  BSYNC B1 ;  /* 0x0000000000017941 */ /* 0x000fea0003800000 */
.L_x_281:
        /* <DEDUP_REMOVED lines=11> */
.L_x_307:
[----:B------:R-:W-:Y:S05]  /*a030*/  EXIT ;  /* 0x000000000000794d */ /* 0x000fea0003800000 */
.L_x_309:
        /* <DEDUP_REMOVED lines=12> */
.L_x_694:


//--------------------- .text._ZN5flash44flash_bwd_dq_dk_dv_loop_seqk_parallel_kernelI23Flash_bwd_kernel_traitsILi32ELi128ELi128ELi8ELi4ELi4ELi4ELb1ELb0EN7cutlass10bfloat16_tE19Flash_kernel_traitsILi32ELi128ELi128ELi8ES3_EELb1ELb1ELb0ELb1ELb0ELb0ELb0EEEvNS_16Flash_bwd_paramsE --------------------------
	.section	.text._ZN5flash44flash_bwd_dq_dk_dv_loop_seqk_parallel_kernelI23Flash_bwd_kernel_traitsILi32ELi128ELi128ELi8ELi4ELi4ELi4ELb1ELb0EN7cutlass10bfloat16_tE19Flash_kernel_traitsILi32ELi128ELi128ELi8ES3_EELb1ELb1ELb0ELb1ELb0ELb0ELb0EEEvNS_16Flash_bwd_paramsE,"ax",@progbits
	.sectioninfo	@"SHI_REGISTERS=255"
	.align	128
        .global         _ZN5flash44flash_bwd_dq_dk_dv_loop_seqk_parallel_kernelI23Flash_bwd_kernel_traitsILi32ELi128ELi128ELi8ELi4ELi4ELi4ELb1ELb0EN7cutlass10bfloat16_tE19Flash_kernel_traitsILi32ELi128ELi128ELi8ES3_EELb1ELb1ELb0ELb1ELb0ELb0ELb0EEEvNS_16Flash_bwd_paramsE
        .type           _ZN5flash44flash_bwd_dq_dk_dv_loop_seqk_parallel_kernelI23Flash_bwd_kernel_traitsILi32ELi128ELi128ELi8ELi4ELi4ELi4ELb1ELb0EN7cutlass10bfloat16_tE19Flash_kernel_traitsILi32ELi128ELi128ELi8ES3_EELb1ELb1ELb0ELb1ELb0ELb0ELb0EEEvNS_16Flash_bwd_paramsE,@function
        .size           _ZN5flash44flash_bwd_dq_dk_dv_loop_seqk_parallel_kernelI23Flash_bwd_kernel_traitsILi32ELi128ELi128ELi8ELi4ELi4ELi4ELb1ELb0EN7cutlass10bfloat16_tE19Flash_kernel_traitsILi32ELi128ELi128ELi8ES3_EELb1ELb1ELb0ELb1ELb0ELb0ELb0EEEvNS_16Flash_bwd_paramsE,(.L_x_695 - _ZN5flash44flash_bwd_dq_dk_dv_loop_seqk_parallel_kernelI23Flash_bwd_kernel_traitsILi32ELi128ELi128ELi8ELi4ELi4ELi4ELb1ELb0EN7cutlass10bfloat16_tE19Flash_kernel_traitsILi32ELi128ELi128ELi8ES3_EELb1ELb1ELb0ELb1ELb0ELb0ELb0EEEvNS_16Flash_bwd_paramsE)
        .other          _ZN5flash44flash_bwd_dq_dk_dv_loop_seqk_parallel_kernelI23Flash_bwd_kernel_traitsILi32ELi128ELi128ELi8ELi4ELi4ELi4ELb1ELb0EN7cutlass10bfloat16_tE19Flash_kernel_traitsILi32ELi128ELi128ELi8ES3_EELb1ELb1ELb0ELb1ELb0ELb0ELb0EEEvNS_16Flash_bwd_paramsE,@"STO_CUDA_ENTRY STV_DEFAULT"
_ZN5flash44flash_bwd_dq_dk_dv_loop_seqk_parallel_kernelI23Flash_bwd_kernel_traitsILi32ELi128ELi128ELi8ELi4ELi4ELi4ELb1ELb0EN7cutlass10bfloat16_tE19Flash_kernel_traitsILi32ELi128ELi128ELi8ES3_EELb1ELb1ELb0ELb1ELb0ELb0ELb0EEEvNS_16Flash_bwd_paramsE:
.text._ZN5flash44flash_bwd_dq_dk_dv_loop_seqk_parallel_kernelI23Flash_bwd_kernel_traitsILi32ELi128ELi128ELi8ELi4ELi4ELi4ELb1ELb0EN7cutlass10bfloat16_tE19Flash_kernel_traitsILi32ELi128ELi128ELi8ES3_EELb1ELb1ELb0ELb1ELb0ELb0ELb0EEEvNS_16Flash_bwd_paramsE:
        /* <DEDUP_REMOVED lines=25> */
[----:B------:R-:W-:Y:S02]  /*0190*/  ULDC.U8 UR9, c[0x0][0x328] ;  /* 0x0000ca0000097ab9 */ /* 0x000fe40000000000 */
[----:B------:R4:W-:Y:S01]  /*01a0*/  STL [R1+0xa0], R12 ;  /* 0x0000a00c01007387 */ /* 0x0009e20000100800 */
[----:B------:R-:W-:Y:S02]  /*01b0*/  UISETP.NE.AND UP5, UPT, UR9, URZ, UPT ;  /* 0x0000003f0900728c */ /* 0x000fe4000bfa5270 */
[----:B------:R-:W-:Y:S01]  /*01c0*/  ULDC UR56, c[0x0][0x1c0] ;  /* 0x0000700000387ab9 */ /* 0x000fe20000000800 */
[----:B-1----:R-:W-:Y:S01]  /*01d0*/  SHF.R.S32.HI R6, RZ, 0x1f, R11 ;  /* 0x0000001fff067819 */ /* 0x002fe2000001140b */
[----:B--2---:R-:W-:-:S02]  /*01e0*/  UIMAD UR19, UR54, UR59, URZ ;  /* 0x0000003b361372a4 */ /* 0x004fc4000f8e023f */
[----:B------:R-:W-:Y:S01]  /*01f0*/  ULOP3.LUT UR4, UR54, UR14, URZ, 0x3c, !UPT ;  /* 0x0000000e36047292 */ /* 0x000fe2000f8e3c3f */
[CC--:B------:R-:W-:Y:S01]  /*0200*/  LEA.HI R7, R6.reuse, R11.reuse, RZ, 0x2 ;  /* 0x0000000b06077211 */ /* 0x0c0fe200078f10ff */
[----:B------:R-:W-:Y:S01]  /*0210*/  ULDC.U8 UR12, c[0x0][0x3d0] ;  /* 0x0000f400000c7ab9 */ /* 0x000fe20000000000 */
[CC--:B------:R-:W-:Y:S01]  /*0220*/  LEA.HI R5, R6.reuse, R11.reuse, RZ, 0x5 ;  /* 0x0000000b06057211 */ /* 0x0c0fe200078f28ff */
[----:B------:R-:W-:Y:S01]  /*0230*/  ULDC UR13, c[0x0][0x1c0] ;  /* 0x00007000000d7ab9 */ /* 0x000fe20000000800 */
[--C-:B------:R-:W-:Y:S01]  /*0240*/  SHF.R.S32.HI R0, RZ, 0x2, R7.reuse ;  /* 0x00000002ff007819 */ /* 0x100fe20000011407 */
[----:B---3--:R-:W-:Y:S01]  /*0250*/  UIMAD UR6, UR53, UR8, UR54 ;  /* 0x00000008350672a4 */ /* 0x008fe2000f8e0236 */
[----:B------:R-:W-:Y:S01]  /*0260*/  SHF.R.S32.HI R2, RZ, 0x1f, R7 ;  /* 0x0000001fff027819 */ /* 0x000fe20000011407 */
[----:B------:R-:W-:Y:S01]  /*0270*/  USHF.R.S32.HI UR8, URZ, 0x1f, UR54 ;  /* 0x0000001f3f087899 */ /* 0x000fe20008011436 */
[CC--:B------:R-:W-:Y:S01]  /*0280*/  LEA.HI R14, R6.reuse, R11.reuse, RZ, 0x7 ;  /* 0x0000000b060e7211 */ /* 0x0c0fe200078f38ff */
[----:B------:R-:W-:Y:S01]  /*0290*/  USHF.L.U32 UR9, UR53, 0x7, URZ ;  /* 0x0000000735097899 */ /* 0x000fe2000800063f */
[-C--:B------:R-:W-:Y:S01]  /*02a0*/  LEA.HI R149, R6, R11.reuse, RZ, 0x3 ;  /* 0x0000000b06957211 */ /* 0x080fe200078f18ff */
[----:B------:R-:W-:Y:S01]  /*02b0*/  ULDC UR20, c[0x0][0x224] ;  /* 0x0000890000147ab9 */ /* 0x000fe20000000800 */
[-C--:B------:R-:W-:Y:S01]  /*02c0*/  LEA.HI R2, R2, R0.reuse, RZ, 0x3 ;  /* 0x0000000002027211 */ /* 0x080fe200078f18ff */
[----:B------:R-:W-:Y:S01]  /*02d0*/  UIMAD.WIDE UR56, UR59, UR56, URZ ;  /* 0x000000383b3872a5 */ /* 0x000fe2000f8e023f */
[----:B------:R-:W-:Y:S01]  /*02e0*/  LEA.HI R6, R6, R11, RZ, 0x4 ;  /* 0x0000000b06067211 */ /* 0x000fe200078f20ff */
[----:B------:R-:W-:Y:S01]  /*02f0*/  UISETP.NE.AND UP6, UPT, UR12, URZ, UPT ;  /* 0x0000003f0c00728c */ /* 0x000fe2000bfc5270 */
[----:B------:R-:W-:Y:S01]  /*0300*/  LOP3.LUT R3, R7, 0xfffffffc, RZ, 0xc0, !PT ;  /* 0xfffffffc07037812 */ /* 0x000fe200078ec0ff */
[----:B------:R-:W-:Y:S01]  /*0310*/  UIMAD UR59, UR59, UR13, URZ ;  /* 0x0000000d3b3b72a4 */ /* 0x000fe2000f8e023f */
        /* <DEDUP_REMOVED lines=21> */
[----:B------:R-:W-:Y:S01]  /*0470*/  UIMAD UR6, UR6, UR18, URZ ;  /* 0x00000012060672a4 */ /* 0x000fe2000f8e023f */
[----:B------:R-:W-:Y:S01]  /*0480*/  LEA.HI R5, R6, R2, RZ, 0x1 ;  /* 0x0000000206057211 */ /* 0x000fe200078f08ff */
[----:B------:R-:W-:Y:S01]  /*0490*/  IMAD.U32 R6, RZ, RZ, UR8 ;  /* 0x00000008ff067e24 */ /* 0x000fe2000f8e00ff */
[----:B------:R-:W-:Y:S01]  /*04a0*/  LEA.HI R18, R10, R4, RZ, 0x2 ;  /* 0x000000040a127211 */ /* 0x000fe200078f10ff */
[----:B------:R-:W-:Y:S01]  /*04b0*/  USHF.R.S32.HI UR8, URZ, 0x1f, UR53 ;  /* 0x0000001f3f087899 */ /* 0x000fe20008011435 */
[----:B------:R-:W-:Y:S01]  /*04c0*/  LEA.HI R4, R3, R0, RZ, 0x2 ;  /* 0x0000000003047211 */ /* 0x000fe200078f10ff */
[----:B------:R-:W-:Y:S01]  /*04d0*/  IMAD.SHL.U32 R6, R13, 0x2, RZ ;  /* 0x000000020d067824 */ /* 0x000fe200078e00ff */
[----:B------:R-:W-:Y:S01]  /*04e0*/  LOP3.LUT R3, R5, 0xfffffffe, RZ, 0xc0, !PT ;  /* 0xfffffffe05037812 */ /* 0x000fe200078ec0ff */
[----:B------:R-:W-:Y:S01]  /*04f0*/  ULDC UR16, c[0x0][0x1c0] ;  /* 0x0000700000107ab9 */ /* 0x000fe20000000800 */
[----:B------:R-:W-:Y:S01]  /*0500*/  SHF.R.S32.HI R5, RZ, 0x3, R149 ;  /* 0x00000003ff057819 */ /* 0x000fe20000011495 */
[----:B------:R-:W-:Y:S01]  /*0510*/  USHF.R.S32.HI UR7, URZ, 0x1f, UR20 ;  /* 0x0000001f3f077899 */ /* 0x000fe20008011414 */
        /* <DEDUP_REMOVED lines=13> */
[----:B------:R-:W-:Y:S01]  /*05f0*/  UIMAD UR7, UR7, UR53, URZ ;  /* 0x00000035070772a4 */ /* 0x000fe2000f8e023f */
[----:B------:R-:W-:Y:S01]  /*0600*/  LOP3.LUT R3, R0, 0x18, R16, 0xf8, !PT ;  /* 0x0000001800037812 */ /* 0x000fe200078ef810 */
[----:B------:R-:W-:Y:S01]  /*0610*/  IMAD R0, R20, 0x8, R12 ;  /* 0x0000000814007824 */ /* 0x000fe200078e020c */
[----:B------:R-:W-:Y:S01]  /*0620*/  LOP3.LUT R2, R9, 0x7fffffe, RZ, 0xc0, !PT ;  /* 0x07fffffe09027812 */ /* 0x000fe200078ec0ff */
[----:B------:R-:W-:Y:S01]  /*0630*/  STL [R1+0x40], R16 ;  /* 0x0000401001007387 */ /* 0x000fe20000100800 */
[----:B------:R-:W-:Y:S01]  /*0640*/  LOP3.LUT R3, R3, R4, RZ, 0x3c, !PT ;  /* 0x0000000403037212 */ /* 0x000fe200078e3cff */
[----:B------:R-:W-:Y:S01]  /*0650*/  IMAD.U32 R4, RZ, RZ, UR19 ;  /* 0x00000013ff047e24 */ /* 0x000fe2000f8e00ff */
[----:B------:R-:W-:Y:S01]  /*0660*/  LOP3.LUT P4, RZ, R7, 0x4, RZ, 0xc0, !PT ;  /* 0x0000000407ff7812 */ /* 0x000fe2000788c0ff */
[----:B------:R-:W-:Y:S01]  /*0670*/  IMAD.IADD R2, R11, 0x1, -R2 ;  /* 0x000000010b027824 */ /* 0x000fe200078e0a02 */
[----:B------:R-:W-:Y:S01]  /*0680*/  ULDC UR17, c[0x0][0x1c0] ;  /* 0x0000700000117ab9 */ /* 0x000fe20000000800 */
[----:B------:R-:W-:Y:S01]  /*0690*/  SEL R224, R157, 0xffffffe0, !P5 ;  /* 0xffffffe09de07807 */ /* 0x000fe20006800000 */
[----:B------:R1:W-:Y:S01]  /*06a0*/  STL [R1+0x9c], R4 ;  /* 0x00009c0401007387 */ /* 0x0003e20000100800 */
[----:B------:R-:W-:Y:S01]  /*06b0*/  IMAD R17, R0, 0x8, R2 ;  /* 0x0000000800117824 */ /* 0x000fe200078e0202 */
[----:B------:R-:W-:Y:S01]  /*06c0*/  LEA.HI R0, R8, R8, RZ, 0x1 ;  /* 0x0000000808007211 */ /* 0x000fe200078f08ff */
[----:B------:R-:W-:Y:S01]  /*06d0*/  IMAD.U32 R2, R5, 0x20, R3 ;  /* 0x0000002005027824 */ /* 0x000fe200078e0003 */
[----:B------:R-:W-:Y:S01]  /*06e0*/  ULDC.U8 UR5, c[0x0][0x2d8] ;  /* 0x0000b60000057ab9 */ /* 0x000fe20000000000 */
[----:B------:R-:W-:Y:S01]  /*06f0*/  IMAD.U32 R5, RZ, RZ, UR13 ;  /* 0x0000000dff057e24 */ /* 0x000fe2000f8e00ff */
[----:B------:R-:W-:Y:S01]  /*0700*/  SHF.R.S32.HI R3, RZ, 0x1, R0 ;  /* 0x00000001ff037819 */ /* 0x000fe20000011400 */
[----:B------:R-:W-:-:S02]  /*0710*/  ULDC.64 UR10, c[0x0][0x118] ;  /* 0x00004600000a7ab9 */ /* 0x000fc40000000a00 */
[----:B------:R-:W-:Y:S02]  /*0720*/  UIMAD.WIDE.U32 UR60, UR56, UR12, URZ ;  /* 0x0000000c383c72a5 */ /* 0x000fe4000f8e003f */
[----:B------:R-:W-:Y:S02]  /*0730*/  USHF.L.U32 UR47, UR59, 0x3, URZ ;  /* 0x000000033b2f7899 */ /* 0x000fe4000800063f */
[----:B------:R-:W-:Y:S02]  /*0740*/  USHF.L.U32 UR46, UR59, 0x4, URZ ;  /* 0x000000043b2e7899 */ /* 0x000fe4000800063f */
[----:B------:R-:W-:Y:S02]  /*0750*/  UIMAD UR45, UR59, 0x18, URZ ;  /* 0x000000183b2d78a4 */ /* 0x000fe4000f8e023f */
[----:B------:R-:W-:Y:S02]  /*0760*/  USHF.L.U32 UR44, UR59, 0x5, URZ ;  /* 0x000000053b2c7899 */ /* 0x000fe4000800063f */
[----:B------:R-:W-:-:S02]  /*0770*/  UIMAD UR43, UR59, 0x28, URZ ;  /* 0x000000283b2b78a4 */ /* 0x000fc4000f8e023f */
[----:B------:R-:W-:Y:S02]  /*0780*/  UIMAD UR42, UR59, 0x30, URZ ;  /* 0x000000303b2a78a4 */ /* 0x000fe4000f8e023f */
[----:B------:R-:W-:Y:S01]  /*0790*/  UIMAD UR41, UR59, 0x38, URZ ;  /* 0x000000383b2978a4 */ /* 0x000fe2000f8e023f */
[----:B-1----:R-:W-:Y:S01]  /*07a0*/  IMAD.U32 R4, RZ, RZ, UR4 ;  /* 0x00000004ff047e24 */ /* 0x002fe2000f8e00ff */
[----:B------:R-:W-:Y:S02]  /*07b0*/  UIMAD UR4, UR53, UR16, UR54 ;  /* 0x00000010350472a4 */ /* 0x000fe4000f8e0236 */
[----:B------:R-:W-:Y:S02]  /*07c0*/  USHF.L.U32 UR40, UR59, 0x6, URZ ;  /* 0x000000063b287899 */ /* 0x000fe4000800063f */
[----:B------:R1:W-:Y:S01]  /*07d0*/  STL [R1+0x98], R4 ;  /* 0x0000980401007387 */ /* 0x0003e20000100800 */
[----:B------:R-:W-:Y:S02]  /*07e0*/  UIMAD UR39, UR59, 0x48, URZ ;  /* 0x000000483b2778a4 */ /* 0x000fe4000f8e023f */
[----:B------:R-:W-:Y:S01]  /*07f0*/  UIMAD UR38, UR59, 0x50, URZ ;  /* 0x000000503b2678a4 */ /* 0x000fe2000f8e023f */
[----:B------:R2:W-:Y:S01]  /*0800*/  STL [R1+0x64], R2 ;  /* 0x0000640201007387 */ /* 0x0005e20000100800 */
[----:B------:R-:W-:-:S02]  /*0810*/  UIMAD UR37, UR59, 0x58, URZ ;  /* 0x000000583b2578a4 */ /* 0x000fc4000f8e023f */
[----:B------:R-:W-:Y:S02]  /*0820*/  UIMAD UR36, UR59, 0x60, URZ ;  /* 0x000000603b2478a4 */ /* 0x000fe4000f8e023f */
[----:B------:R-:W-:Y:S02]  /*0830*/  UIMAD UR35, UR59, 0x68, URZ ;  /* 0x000000683b2378a4 */ /* 0x000fe4000f8e023f */
[----:B------:R-:W-:Y:S02]  /*0840*/  UIMAD UR34, UR59, 0x70, URZ ;  /* 0x000000703b2278a4 */ /* 0x000fe4000f8e023f */
[----:B------:R-:W-:Y:S02]  /*0850*/  UIMAD UR33, UR59, 0x78, URZ ;  /* 0x000000783b2178a4 */ /* 0x000fe4000f8e023f */
[----:B------:R-:W-:Y:S01]  /*0860*/  UMOV UR58, 0xffffe000 ;  /* 0xffffe000003a7882 */ /* 0x000fe20000000000 */
[----:B-1----:R-:W-:Y:S02]  /*0870*/  LOP3.LUT R4, R0, 0x7fffffe, RZ, 0xc0, !PT ;  /* 0x07fffffe00047812 */ /* 0x002fe400078ec0ff */
[----:B------:R-:W-:-:S02]  /*0880*/  SHF.R.S32.HI R0, RZ, 0x1f, R0 ;  /* 0x0000001fff007819 */ /* 0x000fc40000011400 */
[----:B--2---:R-:W-:Y:S01]  /*0890*/  LOP3.LUT R2, R10, 0xfffffff8, RZ, 0xc0, !PT ;  /* 0xfffffff80a027812 */ /* 0x004fe200078ec0ff */
[----:B------:R-:W-:Y:S01]  /*08a0*/  IMAD.IADD R16, R8, 0x1, -R4 ;  /* 0x0000000108107824 */ /* 0x000fe200078e0a04 */
[----:B------:R-:W-:Y:S01]  /*08b0*/  LEA.HI R0, R0, R3, RZ, 0x2 ;  /* 0x0000000300007211 */ /* 0x000fe200078f10ff */
[----:B------:R-:W-:Y:S02]  /*08c0*/  IMAD.U32 R4, RZ, RZ, UR12 ;  /* 0x0000000cff047e24 */ /* 0x000fe4000f8e00ff */
[----:B------:R-:W-:Y:S01]  /*08d0*/  IMAD.IADD R15, R8, 0x1, -R2 ;  /* 0x00000001080f7824 */ /* 0x000fe200078e0a02 */
[C---:B------:R-:W-:Y:S01]  /*08e0*/  LOP3.LUT R2, R7.reuse, 0x1, RZ, 0xc0, !PT ;  /* 0x0000000107027812 */ /* 0x040fe200078ec0ff */
[----:B------:R-:W-:Y:S01]  /*08f0*/  IMAD.SHL.U32 R4, R7, 0x40, RZ ;  /* 0x0000004007047824 */ /* 0x000fe200078e00ff */
[----:B------:R-:W-:Y:S02]  /*0900*/  LOP3.LUT R0, R0, 0xfffffffc, RZ, 0xc0, !PT ;  /* 0xfffffffc00007812 */ /* 0x000fe400078ec0ff */
[----:B------:R-:W-:Y:S01]  /*0910*/  ISETP.NE.U32.AND P6, PT, R2, 0x1, PT ;  /* 0x000000010200780c */ /* 0x000fe20003fc5070 */
[----:B------:R-:W-:Y:S01]  /*0920*/  IMAD.U32 R2, RZ, RZ, UR9 ;  /* 0x00000009ff027e24 */ /* 0x000fe2000f8e00ff */
[----:B------:R-:W-:Y:S01]  /*0930*/  USHF.R.S32.HI UR9, URZ, 0x1f, UR54 ;  /* 0x0000001f3f097899 */ /* 0x000fe20008011436 */
[----:B------:R-:W-:Y:S01]  /*0940*/  IMAD.IADD R14, R3, 0x1, -R0 ;  /* 0x00000001030e7824 */ /* 0x000fe200078e0a00 */
[----:B------:R-:W-:Y:S01]  /*0950*/  LOP3.LUT R4, R4, 0x1c0, RZ, 0xc0, !PT ;  /* 0x000001c004047812 */ /* 0x000fe200078ec0ff */
[----:B------:R-:W-:Y:S01]  /*0960*/  IMAD.U32 R0, RZ, RZ, UR8 ;  /* 0x00000008ff007e24 */ /* 0x000fe2000f8e00ff */
[----:B------:R-:W-:Y:S01]  /*0970*/  SHF.R.S32.HI R0, RZ, 0x1, R9 ;  /* 0x00000001ff007819 */ /* 0x000fe20000011409 */
[----:B------:R-:W-:Y:S01]  /*0980*/  IMAD.SHL.U32 R2, R11, 0x40, RZ ;  /* 0x000000400b027824 */ /* 0x000fe200078e00ff */
[----:B------:R-:W-:Y:S01]  /*0990*/  LEA.HI R9, R7, R7, RZ, 0x1 ;  /* 0x0000000707097211 */ /* 0x000fe200078f08ff */
[----:B------:R-:W-:Y:S01]  /*09a0*/  IMAD.U32 R3, RZ, RZ, UR9 ;  /* 0x00000009ff037e24 */ /* 0x000fe2000f8e00ff */
[C---:B------:R-:W-:Y:S01]  /*09b0*/  LOP3.LUT P0, RZ, R0.reuse, 0x2, RZ, 0xc0, !PT ;  /* 0x0000000200ff7812 */ /* 0x040fe2000780c0ff */
[----:B------:R-:W-:Y:S01]  /*09c0*/  IMAD.SHL.U32 R11, R0, 0x40, RZ ;  /* 0x00000040000b7824 */ /* 0x000fe200078e00ff */
[----:B------:R-:W-:Y:S01]  /*09d0*/  LOP3.LUT R8, R2, 0x1c0, RZ, 0xc0, !PT ;  /* 0x000001c002087812 */ /* 0x000fe200078ec0ff */
[----:B------:R-:W-:Y:S01]  /*09e0*/  IMAD.SHL.U32 R0, R19, 0x10, RZ ;  /* 0x0000001013007824 */ /* 0x000fe200078e00ff */
[----:B------:R-:W-:Y:S01]  /*09f0*/  LOP3.LUT R2, R9, 0x3fffffe, RZ, 0xc0, !PT ;  /* 0x03fffffe09027812 */ /* 0x000fe200078ec0ff */
[----:B------:R-:W-:Y:S01]  /*0a00*/  @UP5 UIMAD UR9, UR53, UR15, URZ ;  /* 0x0000000f350952a4 */ /* 0x000fe2000f8e023f */
[----:B------:R-:W-:Y:S01]  /*0a10*/  SHF.R.S32.HI R3, RZ, 0x3, R10 ;  /* 0x00000003ff037819 */ /* 0x000fe2000001140a */
[----:B------:R-:W-:Y:S01]  /*0a20*/  @!UP5 UIMAD UR8, UR53, UR17, UR54 ;  /* 0x000000113508d2a4 */ /* 0x000fe2000f8e0236 */
[----:B------:R-:W-:Y:S01]  /*0a30*/  LOP3.LUT R5, R8, 0x30, R0, 0xf8, !PT ;  /* 0x0000003008057812 */ /* 0x000fe200078ef800 */
[----:B------:R-:W-:Y:S01]  /*0a40*/  IMAD.IADD R13, R7, 0x1, -R2 ;  /* 0x00000001070d7824 */ /* 0x000fe200078e0a02 */
[----:B------:R-:W-:Y:S01]  /*0a50*/  LEA.HI.SX32 R7, R18, R0, 0x1e ;  /* 0x0000000012077211 */ /* 0x000fe200078ff2ff */
[----:B------:R-:W-:Y:S01]  /*0a60*/  IMAD.SHL.U32 R2, R19, 0x400, RZ ;  /* 0x0000040013027824 */ /* 0x000fe200078e00ff */
[----:B------:R-:W-:Y:S01]  /*0a70*/  LOP3.LUT R0, R11, 0xc0, RZ, 0xc0, !PT ;  /* 0x000000c00b007812 */ /* 0x000fe200078ec0ff */
[----:B------:R-:W-:Y:S01]  /*0a80*/  IMAD R16, R3, 0x8, R16 ;  /* 0x0000000803107824 */ /* 0x000fe200078e0210 */
[--C-:B------:R-:W-:Y:S01]  /*0a90*/  LOP3.LUT R5, R5, 0x8, R149.reuse, 0xf8, !PT ;  /* 0x0000000805057812 */ /* 0x100fe200078ef895 */
[----:B------:R-:W-:Y:S01]  /*0aa0*/  IMAD R151, R3, 0x200, R2 ;  /* 0x0000020003977824 */ /* 0x000fe200078e0202 */
[----:B------:R-:W-:Y:S01]  /*0ab0*/  LOP3.LUT R149, R0, 0x8, R149, 0xf8, !PT ;  /* 0x0000000800957812 */ /* 0x000fe200078ef895 */
[----:B------:R-:W-:Y:S01]  /*0ac0*/  STL [R1+0x3c], R7 ;  /* 0x00003c0701007387 */ /* 0x000fe20000100800 */
[----:B------:R-:W-:Y:S01]  /*0ad0*/  SHF.R.U32.HI R0, RZ, 0x3, R0 ;  /* 0x00000003ff007819 */ /* 0x000fe20000011600 */
[----:B------:R-:W-:Y:S01]  /*0ae0*/  IMAD.U32 R3, RZ, RZ, UR6 ;  /* 0x00000006ff037e24 */ /* 0x000fe2000f8e00ff */
[----:B------:R-:W-:Y:S01]  /*0af0*/  LEA.HI R4, R4, R4, RZ, 0x1d ;  /* 0x0000000404047211 */ /* 0x000fe200078fe8ff */
[----:B------:R-:W-:Y:S01]  /*0b00*/  USHF.L.U32 UR6, UR4, 0x5, URZ ;  /* 0x0000000504067899 */ /* 0x000fe2000800063f */
[----:B------:R-:W-:Y:S01]  /*0b10*/  LOP3.LUT R149, R149, R0, RZ, 0x3c, !PT ;  /* 0x0000000095957212 */ /* 0x000fe200078e3cff */
[----:B------:R-:W-:Y:S01]  /*0b20*/  IMAD.U32 R0, RZ, RZ, UR9 ;  /* 0x00000009ff007e24 */ /* 0x000fe2000f8e00ff */
[----:B------:R-:W-:Y:S01]  /*0b30*/  IADD3 R227, R4, R227, R2 ;  /* 0x000000e304e37210 */ /* 0x000fe20007ffe002 */
[----:B------:R-:W-:Y:S01]  /*0b40*/  UIMAD UR4, UR57, UR12, URZ ;  /* 0x0000000c390472a4 */ /* 0x000fe2000f8e023f */
[----:B------:R-:W-:Y:S01]  /*0b50*/  SHF.R.U32.HI R2, RZ, 0x3, R8 ;  /* 0x00000003ff027819 */ /* 0x000fe20000011608 */
[----:B------:R-:W-:Y:S01]  /*0b60*/  IMAD.SHL.U32 R4, R12, 0x10, RZ ;  /* 0x000000100c047824 */ /* 0x000fe200078e00ff */
[----:B------:R1:W-:Y:S01]  /*0b70*/  STL [R1+0x94], R0 ;  /* 0x0000940001007387 */ /* 0x0003e20000100800 */
[----:B------:R-:W-:Y:S01]  /*0b80*/  @!UP5 UIMAD UR8, UR8, UR15, URZ ;  /* 0x0000000f0808d2a4 */ /* 0x000fe2000f8e023f */
[----:B------:R-:W-:Y:S01]  /*0b90*/  LOP3.LUT R5, R5, R2, RZ, 0x3c, !PT ;  /* 0x0000000205057212 */ /* 0x000fe200078e3cff */
[----:B------:R-:W-:Y:S01]  /*0ba0*/  IMAD.U32 R2, RZ, RZ, UR4 ;  /* 0x00000004ff027e24 */ /* 0x000fe2000f8e00ff */
[----:B------:R2:W-:Y:S01]  /*0bb0*/  STL [R1+0x90], R3 ;  /* 0x0000900301007387 */ /* 0x0005e20000100800 */
[----:B------:R-:W-:Y:S01]  /*0bc0*/  USHF.L.U32 UR4, UR59, 0x7, URZ ;  /* 0x000000073b047899 */ /* 0x000fe2000800063f */
[----:B------:R-:W-:Y:S01]  /*0bd0*/  IMAD.SHL.U32 R227, R227, 0x2, RZ ;  /* 0x00000002e3e37824 */ /* 0x000fe200078e00ff */
[----:B------:R-:W-:Y:S01]  /*0be0*/  SEL R223, R223, 0x10, !P6 ;  /* 0x00000010dfdf7807 */ /* 0x000fe20007000000 */
[----:B------:R-:W-:Y:S01]  /*0bf0*/  IMAD.U32 R149, R17, 0x20, R149 ;  /* 0x0000002011957824 */ /* 0x000fe200078e0095 */
[----:B------:R-:W-:Y:S01]  /*0c00*/  SEL R150, R157, 0xffffffe0, !P0 ;  /* 0xffffffe09d967807 */ /* 0x000fe20004000000 */
[C-C-:B------:R-:W-:Y:S01]  /*0c10*/  IMAD.IADD R229, R227.reuse, 0x1, R224.reuse ;  /* 0x00000001e3e57824 */ /* 0x140fe200078e02e0 */
[C---:B------:R-:W-:Y:S01]  /*0c20*/  IADD3 R222, R227.reuse, 0x40, RZ ;  /* 0x00000040e3de7810 */ /* 0x040fe20007ffe0ff */
[C---:B------:R-:W-:Y:S01]  /*0c30*/  IMAD.IADD R228, R227.reuse, 0x1, R223 ;  /* 0x00000001e3e47824 */ /* 0x040fe200078e02df */
[----:B------:R-:W-:Y:S01]  /*0c40*/  @P4 IADD3 R222, R227, -0x40, RZ ;  /* 0xffffffc0e3de4810 */ /* 0x000fe20007ffe0ff */
[----:B------:R-:W-:Y:S01]  /*0c50*/  IMAD.SHL.U32 R149, R149, 0x2, RZ ;  /* 0x0000000295957824 */ /* 0x000fe200078e00ff */
[----:B------:R-:W-:Y:S01]  /*0c60*/  UIADD3 UR32, -UR4, URZ, URZ ;  /* 0x0000003f04207290 */ /* 0x000fe2000fffe13f */
[----:B------:R-:W-:-:S02]  /*0c70*/  IMAD.IADD R226, R228, 0x1, R224 ;  /* 0x00000001e4e27824 */ /* 0x000fc400078e02e0 */
[--C-:B------:R-:W-:Y:S02]  /*0c80*/  IMAD.IADD R223, R223, 0x1, R222.reuse ;  /* 0x00000001dfdf7824 */ /* 0x100fe400078e02de */
[C---:B------:R-:W-:Y:S02]  /*0c90*/  IMAD.IADD R225, R224.reuse, 0x1, R222 ;  /* 0x00000001e0e17824 */ /* 0x040fe400078e02de */
[----:B------:R-:W-:Y:S02]  /*0ca0*/  IMAD.IADD R150, R149, 0x1, R150 ;  /* 0x0000000195967824 */ /* 0x000fe400078e0296 */
[----:B------:R-:W-:Y:S02]  /*0cb0*/  IMAD.IADD R224, R224, 0x1, R223 ;  /* 0x00000001e0e07824 */ /* 0x000fe400078e02df */
[----:B-1----:R-:W-:Y:S02]  /*0cc0*/  IMAD R0, R19, 0x200, R6 ;  /* 0x0000020013007824 */ /* 0x002fe400078e0206 */
[----:B--2---:R-:W-:Y:S01]  /*0cd0*/  IMAD.U32 R3, RZ, RZ, UR7 ;  /* 0x00000007ff037e24 */ /* 0x004fe2000f8e00ff */
[----:B------:R-:W-:Y:S01]  /*0ce0*/  USHF.R.S32.HI UR7, URZ, 0x1f, UR19 ;  /* 0x0000001f3f077899 */ /* 0x000fe20008011413 */
[----:B------:R-:W-:-:S02]  /*0cf0*/  IMAD R13, R13, 0x20, R0 ;  /* 0x000000200d0d7824 */ /* 0x000fc400078e0200 */
[----:B------:R-:W-:Y:S01]  /*0d00*/  IMAD.U32 R0, RZ, RZ, UR6 ;  /* 0x00000006ff007e24 */ /* 0x000fe2000f8e00ff */
[----:B------:R-:W-:Y:S01]  /*0d10*/  STL [R1+0x78], R3 ;  /* 0x0000780301007387 */ /* 0x000fe20000100800 */
[----:B------:R-:W-:-:S03]  /*0d20*/  USHF.R.S32.HI UR6, URZ, 0x1f, UR6 ;  /* 0x0000001f3f067899 */ /* 0x000fc60008011406 */
        /* <DEDUP_REMOVED lines=14> */
[----:B-1----:R-:W-:Y:S02]  /*0e10*/  IMAD.U32 R2, RZ, RZ, UR4 ;  /* 0x00000004ff027e24 */ /* 0x002fe4000f8e00ff */
[----:B------:R-:W-:-:S05]  /*0e20*/  IMAD.SHL.U32 R2, R20, 0x8, RZ ;  /* 0x0000000814027824 */ /* 0x000fca00078e00ff */
        /* <DEDUP_REMOVED lines=24> */
[----:B------:R-:W-:Y:S01]  /*0fb0*/  IMAD.IADD R162, R162, 0x1, R5 ;  /* 0x00000001a2a27824 */ /* 0x000fe200078e0205 */
[----:B------:R1:W-:Y:S01]  /*0fc0*/  STL [R1+0x80], R2 ;  /* 0x0000800201007387 */ /* 0x0003e20000100800 */
[C---:B------:R-:W-:Y:S01]  /*0fd0*/  IADD3 R158, R151.reuse, 0x20, RZ ;  /* 0x00000020979e7810 */ /* 0x040fe20007ffe0ff */
[C---:B------:R-:W-:Y:S01]  /*0fe0*/  IMAD.IADD R153, R151.reuse, 0x1, R152 ;  /* 0x0000000197997824 */ /* 0x040fe200078e0298 */
[----:B------:R-:W-:Y:S01]  /*0ff0*/  @P1 IADD3 R158, R151, -0x20, RZ ;  /* 0xffffffe0979e1810 */ /* 0x000fe20007ffe0ff */
[----:B------:R2:W-:Y:S03]  /*1000*/  STL [R1+0x7c], R0 ;  /* 0x00007c0001007387 */ /* 0x0005e60000100800 */
[----:B------:R-:W-:Y:S01]  /*1010*/  IADD3 R161, R158, 0x2000, RZ ;  /* 0x000020009ea17810 */ /* 0x000fe20007ffe0ff */
[----:B------:R-:W-:Y:S01]  /*1020*/  IMAD.IADD R152, R152, 0x1, R158 ;  /* 0x0000000198987824 */ /* 0x000fe200078e029e */
[----:B------:R-:W-:-:S02]  /*1030*/  IADD3 R160, R158, 0x4000, RZ ;  /* 0x000040009ea07810 */ /* 0x000fc40007ffe0ff */
[----:B------:R-:W-:Y:S01]  /*1040*/  IADD3 R159, R158, 0x6000, RZ ;  /* 0x000060009e9f7810 */ /* 0x000fe20007ffe0ff */
[----:B-1----:R-:W-:Y:S02]  /*1050*/  IMAD.SHL.U32 R2, R3, 0x2, RZ ;  /* 0x0000000203027824 */ /* 0x002fe400078e00ff */
[----:B--2---:R-:W-:-:S05]  /*1060*/  IMAD.U32 R0, RZ, RZ, UR6 ;  /* 0x00000006ff007e24 */ /* 0x004fca000f8e00ff */
[----:B------:R1:W-:Y:S04]  /*1070*/  STL [R1+0x74], R0 ;  /* 0x0000740001007387 */ /* 0x0003e80000100800 */
[----:B------:R2:W-:Y:S01]  /*1080*/  STL [R1+0x6c], R4 ;  /* 0x00006c0401007387 */ /* 0x0005e20000100800 */
[C---:B-1----:R-:W-:Y:S02]  /*1090*/  IADD3 R0, R4.reuse, 0x20, RZ ;  /* 0x0000002004007810 */ /* 0x042fe40007ffe0ff */
[----:B------:R-:W-:-:S05]  /*10a0*/  @P3 IADD3 R0, R4, -0x20, RZ ;  /* 0xffffffe004003810 */ /* 0x000fca0007ffe0ff */
[----:B------:R2:W-:Y:S02]  /*10b0*/  STL [R1+0x70], R0 ;  /* 0x0000700001007387 */ /* 0x0005e40000100800 */
.L_x_354:
        /* <DEDUP_REMOVED lines=54> */
.L_x_310:
[----:B-1-34-:R-:W-:Y:S02]  /*1420*/  ULDC.64 UR12, c[0x0][0x258] ;  /* 0x00009600000c7ab9 */ /* 0x01afe40000000a00 */
[----:B------:R-:W-:Y:S02]  /*1430*/  UISETP.NE.U32.AND UP2, UPT, URZ, UR12, UPT ;  /* 0x0000000c3f00728c */ /* 0x000fe4000bf45070 */
[----:B------:R-:W-:Y:S02]  /*1440*/  ULDC UR9, c[0x0][0x21c] ;  /* 0x0000870000097ab9 */ /* 0x000fe40000000800 */
[----:B------:R-:W-:-:S06]  /*1450*/  UISETP.NE.AND.EX UP2, UPT, URZ, UR13, UPT, UP2 ;  /* 0x0000000d3f00728c */ /* 0x000fcc000bf45320 */
[----:B------:R-:W-:-:S05]  /*1460*/  PLOP3.LUT P0, PT, PT, PT, UP2, 0x80, 0x0 ;  /* 0x000000000000781c */ /* 0x000fca0003f0f028 */
[----:B------:R-:W-:-:S04]  /*1470*/  @UP2 UIADD3 UR12, UP0, UR7, UR12, URZ ;  /* 0x0000000c070c2290 */ /* 0x000fc8000ff1e03f */
[----:B------:R-:W-:Y:S02]  /*1480*/  @UP2 UIADD3.X UR13, UR6, UR13, URZ, UP0, !UPT ;  /* 0x0000000d060d2290 */ /* 0x000fe400087fe43f */
[----:B------:R-:W-:Y:S01]  /*1490*/  IMAD.U32 R4, RZ, RZ, UR12 ;  /* 0x0000000cff047e24 */ /* 0x000fe2000f8e00ff */
[----:B------:R-:W-:Y:S02]  /*14a0*/  ULDC.64 UR6, c[0x0][0x268] ;  /* 0x00009a0000067ab9 */ /* 0x000fe40000000a00 */
[----:B------:R-:W-:Y:S01]  /*14b0*/  @!UP2 UISETP.NE.U32.AND UP0, UPT, URZ, UR6, UPT ;  /* 0x000000063f00a28c */ /* 0x000fe2000bf05070 */
[----:B------:R-:W-:-:S03]  /*14c0*/  IMAD.U32 R5, RZ, RZ, UR13 ;  /* 0x0000000dff057e24 */ /* 0x000fc6000f8e00ff */
[----:B------:R-:W-:Y:S02]  /*14d0*/  @!UP2 UISETP.NE.AND.EX UP0, UPT, URZ, UR7, UPT, UP0 ;  /* 0x000000073f00a28c */ /* 0x000fe4000bf05300 */
[----:B------:R-:W2:Y:S01]  /*14e0*/  @P0 LDG.E R0, [R4.64] ;  /* 0x0000003204000981 */ /* 0x000ea2000c1e1900 */
[----:B------:R-:W-:Y:S02]  /*14f0*/  USHF.L.U32 UR12, UR24, 0x7, URZ ;  /* 0x00000007180c7899 */ /* 0x000fe4000800063f */
[----:B------:R-:W-:Y:S01]  /*1500*/  @!UP2 USEL UR6, URZ, UR9, !UP0 ;  /* 0x000000093f06a287 */ /* 0x000fe2000c000000 */
        /* <DEDUP_REMOVED lines=44> */
.L_x_312:
        /* <DEDUP_REMOVED lines=18> */
.L_x_313:
        /* <DEDUP_REMOVED lines=9> */
[----:B------:R-:W-:-:S04]  /*1980*/  @!UP2 UIMAD UR13, UR55, UR8, URZ ;  /* 0x00000008370da2a4 */ /* 0x000fc8000f8e023f */
[----:B------:R-:W-:Y:S02]  /*1990*/  @!UP2 UIMAD UR13, UR53, UR9, UR13 ;  /* 0x00000009350da2a4 */ /* 0x000fe4000f8e020d */
[----:B------:R-:W-:Y:S02]  /*19a0*/  @!UP2 UIMAD.WIDE.U32 UR8, UR53, UR8, URZ ;  /* 0x000000083508a2a5 */ /* 0x000fe4000f8e003f */
[----:B------:R-:W-:Y:S02]  /*19b0*/  ULDC UR17, c[0x0][0x224] ;  /* 0x0000890000117ab9 */ /* 0x000fe40000000800 */
[----:B------:R-:W-:-:S03]  /*19c0*/  UIMAD.WIDE.U32 UR14, UR53, UR17, URZ ;  /* 0x00000011350e72a5 */ /* 0x000fc6000f8e003f */
[----:B------:R-:W-:Y:S01]  /*19d0*/  @!UP2 UMOV UR19, UR8 ;  /* 0x000000080013ac82 */ /* 0x000fe20008000000 */
[----:B--2---:R1:W3:Y:S08]  /*19e0*/  R2UR UR16, R0 ;  /* 0x00000000001073c2 */ /* 0x0042f000000e0000 */
[----:B---3--:R3:W5:Y:S01]  /*19f0*/  R2UR UR18, R3 ;  /* 0x00000000031273c2 */ /* 0x00876200000e0000 */
[----:B-1----:R-:W2:Y:S04]  /*1a00*/  LDL R0, [R1+0x80] ;  /* 0x0000800001007983 */ /* 0x002ea80000100800 */
[----:B---3--:R-:W3:Y:S03]  /*1a10*/  LDL R3, [R1+0x94] ;  /* 0x0000940001037983 */ /* 0x008ee60000100800 */
[----:B----4-:R1:W4:Y:S01]  /*1a20*/  R2UR UR31, R4 ;  /* 0x00000000041f73c2 */ /* 0x01032200000e0000 */
[----:B-----5:R-:W-:-:S07]  /*1a30*/  UIMAD UR8, UR55, UR17, UR18 ;  /* 0x00000011370872a4 */ /* 0x020fce000f8e0212 */
[----:B------:R-:W5:Y:S01]  /*1a40*/  S2UR UR17, SR_CTAID.X ;  /* 0x00000000001179c3 */ /* 0x000f620000002500 */
[----:B-1----:R-:W1:Y:S01]  /*1a50*/  I2F.RP R4, R6 ;  /* 0x0000000600047306 */ /* 0x002e620000209400 */
[----:B------:R-:W-:Y:S02]  /*1a60*/  UIADD3 UR8, UR15, UR8, URZ ;  /* 0x000000080f087290 */ /* 0x000fe4000fffe03f */
[----:B------:R-:W-:Y:S02]  /*1a70*/  @!UP2 UIADD3 UR25, UR9, UR13, URZ ;  /* 0x0000000d0919a290 */ /* 0x000fe4000fffe03f */
[----:B------:R-:W-:-:S03]  /*1a80*/  UIMAD UR8, UR56, UR8, UR16 ;  /* 0x00000008380872a4 */ /* 0x000fc6000f8e0210 */
[----:B-1----:R-:W1:Y:S01]  /*1a90*/  MUFU.RCP R4, R4 ;  /* 0x0000000400047308 */ /* 0x002e620000001000 */
[----:B------:R-:W-:Y:S02]  /*1aa0*/  UIADD3 UR16, UR61, UR8, URZ ;  /* 0x000000083d107290 */ /* 0x000fe4000fffe03f */
[----:B------:R-:W-:Y:S02]  /*1ab0*/  UIMAD UR13, UR57, UR4, URZ ;  /* 0x00000004390d72a4 */ /* 0x000fe4000f8e023f */
[----:B------:R-:W-:Y:S02]  /*1ac0*/  UIMAD.WIDE.U32 UR8, UR56, UR4, URZ ;  /* 0x00000004380872a5 */ /* 0x000fe4000f8e003f */
[----:B------:R-:W-:Y:S02]  /*1ad0*/  ULDC.64 UR14, c[0x0][0x3d8] ;  /* 0x0000f600000e7ab9 */ /* 0x000fe40000000a00 */
[----:B------:R-:W-:Y:S02]  /*1ae0*/  @UP2 UIADD3 UR16, UR9, UR13, URZ ;  /* 0x0000000d09102290 */ /* 0x000fe4000fffe03f */
[----:B------:R-:W-:-:S02]  /*1af0*/  USEL UR22, UR60, UR8, !UP2 ;  /* 0x000000083c167287 */ /* 0x000fc4000d000000 */
        /* <DEDUP_REMOVED lines=15> */
[----:B------:R-:W-:Y:S01]  /*1bf0*/  UIMAD.WIDE.U32 UR8, UR56, UR8, URZ ;  /* 0x00000008380872a5 */ /* 0x000fe2000f8e003f */
        /* <DEDUP_REMOVED lines=15> */
[----:B---3--:R-:W-:Y:S02]  /*1cf0*/  @UP5 USEL UR14, UR14, UR4, !UP2 ;  /* 0x000000040e0e5287 */ /* 0x008fe4000d000000 */
[----:B------:R-:W-:-:S08]  /*1d00*/  ULDC UR31, c[0x0][0x234] ;  /* 0x00008d00001f7ab9 */ /* 0x000fd00000000800 */
[----:B------:R-:W-:Y:S01]  /*1d10*/  @P3 IADD3 R4, R4, 0x1, RZ ;  /* 0x0000000104043810 */ /* 0x000fe20007ffe0ff */
[----:B------:R-:W-:-:S04]  /*1d20*/  @UP5 UIMAD UR14, UR54, UR31, UR14 ;  /* 0x0000001f360e52a4 */ /* 0x000fc8000f8e020e */
[----:B------:R-:W-:Y:S01]  /*1d30*/  @!P1 IMAD.MOV R4, RZ, RZ, -R4 ;  /* 0x000000ffff049224 */ /* 0x000fe200078e0a04 */
[----:B------:R-:W-:Y:S02]  /*1d40*/  PLOP3.LUT P1, PT, PT, PT, UP5, 0x80, 0x0 ;  /* 0x000000000000781c */ /* 0x000fe40003f2f058 */
[----:B-1----:R-:W-:Y:S01]  /*1d50*/  @!UP5 UMOV UR14, UR17 ;  /* 0x00000011000edc82 */ /* 0x002fe20008000000 */
[----:B------:R-:W-:Y:S01]  /*1d60*/  @!P2 LOP3.LUT R4, RZ, c[0x0][0x1c8], RZ, 0x33, !PT ;  /* 0x00007200ff04aa12 */ /* 0x000fe200078e33ff */
[----:B------:R-:W-:Y:S02]  /*1d70*/  USEL UR17, UR15, URZ, UP6 ;  /* 0x0000003f0f117287 */ /* 0x000fe4000b000000 */
[----:B------:R-:W-:Y:S02]  /*1d80*/  UIADD3 UR15, UR9, UR13, URZ ;  /* 0x0000000d090f7290 */ /* 0x000fe4000fffe03f */
[----:B------:R-:W-:Y:S01]  /*1d90*/  USHF.R.S32.HI UR13, URZ, 0x1f, UR12 ;  /* 0x0000001f3f0d7899 */ /* 0x000fe2000801140c */
[----:B------:R-:W-:-:S04]  /*1da0*/  SHF.R.S32.HI R15, RZ, 0x1f, R4 ;  /* 0x0000001fff0f7819 */ /* 0x000fc80000011404 */
[----:B------:R-:W-:Y:S05]  /*1db0*/  @!P1 BRA `(.L_x_314) ;  /* 0x0000008000009947 */ /* 0x000fea0003800000 */
[----:B------:R-:W2:Y:S01]  /*1dc0*/  LDL R7, [R1+0xa0] ;  /* 0x0000a00001077983 */ /* 0x000ea20000100800 */
[----:B------:R-:W-:Y:S02]  /*1dd0*/  ULDC UR5, c[0x0][0x224] ;  /* 0x0000890000057ab9 */ /* 0x000fe40000000800 */
[----:B------:R-:W-:-:S03]  /*1de0*/  @!UP2 UIMAD UR4, UR53, UR5, URZ ;  /* 0x000000053504a2a4 */ /* 0x000fc6000f8e023f */
[----:B------:R-:W-:Y:S02]  /*1df0*/  ULDC.U8 UR5, c[0x0][0x2d8] ;  /* 0x0000b60000057ab9 */ /* 0x000fe40000000000 */
[----:B------:R-:W-:Y:S01]  /*1e00*/  ULEA UR4, UR53, UR4, 0x7 ;  /* 0x0000000435047291 */ /* 0x000fe2000f8e383f */
[----:B--2---:R-:W1:Y:S03]  /*1e10*/  R2UR UR31, R7 ;  /* 0x00000000071f73c2 */ /* 0x004e6600000e0000 */
[----:B-1----:R-:W-:Y:S01]  /*1e20*/  UIMAD UR4, UR31, UR54, UR4 ;  /* 0x000000361f0472a4 */ /* 0x002fe2000f8e0204 */
[----:B------:R-:W-:Y:S05]  /*1e30*/  BRA `(.L_x_315) ;  /* 0x0000003000007947 */ /* 0x000fea0003800000 */
.L_x_314:
[----:B------:R-:W2:Y:S02]  /*1e40*/  LDL R0, [R1+0x90] ;  /* 0x0000900001007983 */ /* 0x000ea40000100800 */
[----:B--2---:R1:W2:Y:S01]  /*1e50*/  R2UR UR4, R0 ;  /* 0x00000000000473c2 */ /* 0x0042a200000e0000 */
[----:B------:R-:W-:-:S07]  /*1e60*/  DEPBAR.LE SB1, 0x0, {2} ;  /* 0x000090040000791a */ /* 0x000fce0000000000 */
.L_x_315:
[----:B------:R-:W2:Y:S04]  /*1e70*/  LDL R5, [R1+0x9c] ;  /* 0x00009c0001057983 */ /* 0x000ea80000100800 */
[----:B------:R-:W3:Y:S04]  /*1e80*/  LDL R3, [R1+0x7c] ;  /* 0x00007c0001037983 */ /* 0x000ee80000100800 */
[----:B------:R-:W4:Y:S04]  /*1e90*/  LDL R0, [R1+0x84] ;  /* 0x0000840001007983 */ /* 0x000f280000100800 */
[----:B------:R-:W5:Y:S04]  /*1ea0*/  LDL.64 R6, [R1+0x40] ;  /* 0x0000400001067983 */ /* 0x000f680000100a00 */
[----:B------:R1:W5:Y:S01]  /*1eb0*/  LDL.64 R18, [R1+0x40] ;  /* 0x0000400001127983 */ /* 0x0003620000100a00 */
[----:B------:R-:W-:Y:S01]  /*1ec0*/  USHF.L.U32 UR31, UR59, 0x7, URZ ;  /* 0x000000073b1f7899 */ /* 0x000fe2000800063f */
[----:B------:R-:W-:Y:S01]  /*1ed0*/  BSSY B1, `(.L_x_311) ;  /* 0x000090c000017945 */ /* 0x000fe20003800000 */
[----:B------:R-:W-:Y:S01]  /*1ee0*/  UIADD3 UR14, UR6, UR14, URZ ;  /* 0x0000000e060e7290 */ /* 0x000fe2000fffe03f */
[----:B------:R-:W1:Y:S02]  /*1ef0*/  S2R R14, SR_TID.X ;  /* 0x00000000000e7919 */ /* 0x000e640000002100 */
[----:B-1----:R-:W-:Y:S01]  /*1f00*/  SHF.R.S32.HI R10, RZ, 0x1f, R14 ;  /* 0x0000001fff0a7819 */ /* 0x002fe2000001140e */
[----:B--2---:R-:W1:Y:S08]  /*1f10*/  R2UR UR5, R5 ;  /* 0x00000000050573c2 */ /* 0x004e7000000e0000 */
[----:B---3--:R2:W3:Y:S01]  /*1f20*/  R2UR UR9, R3 ;  /* 0x00000000030973c2 */ /* 0x0084e200000e0000 */
[----:B-----5:R-:W-:-:S05]  /*1f30*/  IMAD.MOV.U32 R18, RZ, RZ, R6 ;  /* 0x000000ffff127224 */ /* 0x020fca00078e0006 */
[----:B------:R-:W-:Y:S01]  /*1f40*/  SHF.R.S32.HI R19, RZ, 0x1f, R18 ;  /* 0x0000001fff137819 */ /* 0x000fe20000011412 */
[----:B-1----:R-:W-:Y:S02]  /*1f50*/  UIADD3 UR8, UP4, UP3, UR8, UR31, UR5 ;  /* 0x0000001f08087290 */ /* 0x002fe4000fb9e005 */
[----:B------:R-:W-:Y:S02]  /*1f60*/  USHF.R.S32.HI UR31, URZ, 0x1f, UR54 ;  /* 0x0000001f3f1f7899 */ /* 0x000fe40008011436 */
[----:B------:R1:W-:Y:S01]  /*1f70*/  STL [R1+0x44], R19 ;  /* 0x0000441301007387 */ /* 0x0003e20000100800 */
[----:B------:R-:W-:Y:S02]  /*1f80*/  UIADD3 UR22, UP2, UP1, UR18, UR8, UR22 ;  /* 0x0000000812167290 */ /* 0x000fe4000f95e016 */
[----:B------:R-:W-:Y:S01]  /*1f90*/  ULDC.U8 UR5, c[0x0][0x2d8] ;  /* 0x0000b60000057ab9 */ /* 0x000fe20000000000 */
[----:B--2---:R-:W-:-:S03]  /*1fa0*/  LEA.HI R3, R10, R14, RZ, 0x2 ;  /* 0x0000000e0a037211 */ /* 0x004fc600078f10ff */
[----:B----4-:R2:W3:Y:S01]  /*1fb0*/  R2UR UR8, R0 ;  /* 0x00000000000873c2 */ /* 0x0104e200000e0000 */
[----:B------:R-:W-:-:S04]  /*1fc0*/  SHF.R.S32.HI R3, RZ, 0x2, R3 ;  /* 0x00000002ff037819 */ /* 0x000fc80000011403 */
[----:B------:R-:W-:Y:S02]  /*1fd0*/  SHF.R.S32.HI R16, RZ, 0x1f, R3 ;  /* 0x0000001fff107819 */ /* 0x000fe40000011403 */
[----:B--2---:R-:W-:Y:S01]  /*1fe0*/  IADD3 R0, P1, R3, UR6, RZ ;  /* 0x0000000603007c10 */ /* 0x004fe2000ff3e0ff */
[----:B---3--:R-:W-:-:S03]  /*1ff0*/  UIADD3.X UR8, UR15, UR9, UR8, UP4, UP3 ;  /* 0x000000090f087290 */ /* 0x008fc6000a7e6408 */
[----:B------:R-:W-:Y:S01]  /*2000*/  IADD3.X R5, R16, UR23, RZ, P1, !PT ;  /* 0x0000001710057c10 */ /* 0x000fe20008ffe4ff */
[----:B------:R-:W-:Y:S01]  /*2010*/  UIADD3.X UR18, UR17, UR8, UR16, UP2, UP1 ;  /* 0x0000000811127290 */ /* 0x000fe200097e2410 */
[----:B------:R-:W-:Y:S02]  /*2020*/  IMAD.WIDE.U32 R6, R0, c[0x0][0x190], R18 ;  /* 0x0000640000067a25 */ /* 0x000fe400078e0012 */
[----:B------:R-:W-:Y:S02]  /*2030*/  ULDC.64 UR8, c[0x0][0x1a8] ;  /* 0x00006a0000087ab9 */ /* 0x000fe40000000a00 */
[----:B------:R-:W-:Y:S01]  /*2040*/  UIMAD UR8, UR31, UR8, URZ ;  /* 0x000000081f0872a4 */ /* 0x000fe2000f8e023f */
[----:B------:R-:W-:Y:S01]  /*2050*/  IMAD R5, R5, c[0x0][0x190], RZ ;  /* 0x0000640005057a24 */ /* 0x000fe200078e02ff */
[----:B------:R-:W-:Y:S02]  /*2060*/  IADD3 R8, P1, R6, UR27, RZ ;  /* 0x0000001b06087c10 */ /* 0x000fe4000ff3e0ff */
[----:B------:R-:W-:Y:S01]  /*2070*/  UIMAD UR17, UR54, UR9, UR8 ;  /* 0x00000009361172a4 */ /* 0x000fe2000f8e0208 */
[----:B------:R-:W-:-:S02]  /*2080*/  IMAD R0, R0, c[0x0][0x194], R5 ;  /* 0x0000650000007a24 */ /* 0x000fc400078e0205 */
[----:B------:R-:W-:Y:S01]  /*2090*/  ULDC.64 UR8, c[0x0][0x378] ;  /* 0x0000de0000087ab9 */ /* 0x000fe20000000a00 */
[----:B------:R-:W-:Y:S01]  /*20a0*/  IMAD.U32 R5, RZ, RZ, UR6 ;  /* 0x00000006ff057e24 */ /* 0x000fe2000f8e00ff */
[----:B------:R-:W-:Y:S01]  /*20b0*/  UIMAD UR8, UR31, UR8, URZ ;  /* 0x000000081f0872a4 */ /* 0x000fe2000f8e023f */
[----:B------:R-:W-:Y:S01]  /*20c0*/  IADD3.X R9, R7, UR26, R0, P1, !PT ;  /* 0x0000001a07097c10 */ /* 0x000fe20008ffe400 */
[----:B------:R-:W-:Y:S01]  /*20d0*/  ULDC.64 UR26, c[0x0][0x3c8] ;  /* 0x0000f200001a7ab9 */ /* 0x000fe20000000a00 */
[----:B------:R-:W-:Y:S01]  /*20e0*/  LEA.HI R0, R10, R14, RZ, 0x5 ;  /* 0x0000000e0a007211 */ /* 0x000fe200078f28ff */
[----:B------:R-:W-:Y:S01]  /*20f0*/  UIMAD UR16, UR54, UR9, UR8 ;  /* 0x00000009361072a4 */ /* 0x000fe2000f8e0208 */
[----:B------:R-:W-:Y:S01]  /*2100*/  IADD3 R6, P1, R18, UR19, RZ ;  /* 0x0000001312067c10 */ /* 0x000fe2000ff3e0ff */
[----:B------:R-:W-:Y:S01]  /*2110*/  ULDC UR31, c[0x0][0x2e8] ;  /* 0x0000ba00001f7ab9 */ /* 0x000fe20000000800 */
        /* <DEDUP_REMOVED lines=12> */
[C---:B------:R-:W-:Y:S01]  /*21e0*/  IADD3 R10, P1, R0.reuse, UR22, RZ ;  /* 0x00000016000a7c10 */ /* 0x040fe2000ff3e0ff */
[----:B------:R-:W-:Y:S01]  /*21f0*/  UIMAD.WIDE UR8, UR8, UR23, UR26 ;  /* 0x00000017080872a5 */ /* 0x000fe2000f8e021a */
[----:B------:R-:W-:Y:S01]  /*2200*/  IADD3 R7, R7, UR15, RZ ;  /* 0x0000000f07077c10 */ /* 0x000fe2000fffe0ff */
[----:B------:R-:W-:Y:S01]  /*2210*/  UIADD3 UR4, UR4, -UR31, URZ ;  /* 0x8000001f04047290 */ /* 0x000fe2000fffe03f */
[----:B------:R-:W-:Y:S01]  /*2220*/  LEA.HI.X.SX32 R234, R0, UR18, 0x1, P1 ;  /* 0x0000001200ea7c11 */ /* 0x000fe200088f0eff */
[----:B------:R-:W-:Y:S01]  /*2230*/  IMAD.U32 R0, RZ, RZ, UR54 ;  /* 0x00000036ff007e24 */ /* 0x000fe2000f8e00ff */
[----:B------:R-:W-:Y:S01]  /*2240*/  LEA R235, P1, R10, c[0x0][0x350], 0x2 ;  /* 0x0000d4000aeb7a11 */ /* 0x000fe200078210ff */
[----:B------:R-:W-:-:S02]  /*2250*/  USHF.R.S32.HI UR31, URZ, 0x1f, UR4 ;  /* 0x0000001f3f1f7899 */ /* 0x000fc40008011404 */
[----:B------:R-:W-:Y:S01]  /*2260*/  IMAD.WIDE.U32 R6, R0, c[0x0][0x378], R6 ;  /* 0x0000de0000067a25 */ /* 0x000fe200078e0006 */
[----:B------:R-:W-:Y:S01]  /*2270*/  LEA.HI.X R234, R10, c[0x0][0x354], R234, 0x2, P1 ;  /* 0x0000d5000aea7a11 */ /* 0x000fe200008f14ea */
[----:B------:R-:W-:Y:S02]  /*2280*/  ULEA.HI UR31, UR31, UR4, URZ, 0x7 ;  /* 0x000000041f1f7291 */ /* 0x000fe4000f8f383f */
[----:B------:R-:W-:Y:S01]  /*2290*/  IMAD.WIDE.U32 R8, R0, c[0x0][0x1a8], R8 ;  /* 0x00006a0000087a25 */ /* 0x000fe200078e0008 */
[----:B------:R-:W-:Y:S01]  /*22a0*/  IADD3 R7, R7, UR16, RZ ;  /* 0x0000001007077c10 */ /* 0x000fe2000fffe0ff */
[----:B------:R-:W-:Y:S02]  /*22b0*/  USHF.R.S32.HI UR31, URZ, 0x7, UR31 ;  /* 0x000000073f1f7899 */ /* 0x000fe4000801141f */
[----:B------:R-:W-:Y:S01]  /*22c0*/  IMAD R0, R16, c[0x0][0x370], RZ ;  /* 0x0000dc0010007a24 */ /* 0x000fe200078e02ff */
[----:B------:R-:W-:Y:S01]  /*22d0*/  UMOV UR27, UR8 ;  /* 0x00000008001b7c82 */ /* 0x000fe20008000000 */
[----:B------:R-:W-:Y:S01]  /*22e0*/  IMAD.WIDE.U32 R6, R3, c[0x0][0x370], R6 ;  /* 0x0000dc0003067a25 */ /* 0x000fe200078e0006 */
[----:B------:R-:W-:Y:S01]  /*22f0*/  UISETP.LT.AND UP1, UPT, URZ, UR31, UPT ;  /* 0x0000001f3f00728c */ /* 0x000fe2000bf21270 */
[----:B------:R-:W-:Y:S01]  /*2300*/  IADD3 R5, R9, UR17, RZ ;  /* 0x0000001109057c10 */ /* 0x000fe2000fffe0ff */
[----:B------:R-:W-:Y:S01]  /*2310*/  UMOV UR26, UR9 ;  /* 0x00000009001a7c82 */ /* 0x000fe20008000000 */
[----:B------:R-:W-:Y:S01]  /*2320*/  IMAD R0, R3, c[0x0][0x374], R0 ;  /* 0x0000dd0003007a24 */ /* 0x000fe200078e0200 */
[----:B------:R-:W-:Y:S01]  /*2330*/  USEL UR31, URZ, UR31, !UP1 ;  /* 0x0000001f3f1f7287 */ /* 0x000fe2000c800000 */
[----:B------:R-:W-:Y:S01]  /*2340*/  LEA R230, P2, R6, c[0x0][0x330], 0x1 ;  /* 0x0000cc0006e67a11 */ /* 0x000fe200078408ff */
[----:B------:R-:W-:Y:S01]  /*2350*/  ULDC.64 UR8, c[0x0][0x200] ;  /* 0x0000800000087ab9 */ /* 0x000fe20000000a00 */
[----:B------:R-:W-:Y:S01]  /*2360*/  IMAD.IADD R0, R7, 0x1, R0 ;  /* 0x0000000107007824 */ /* 0x000fe200078e0200 */
[----:B------:R-:W-:Y:S01]  /*2370*/  UISETP.GT.AND UP1, UPT, UR49, UR31, UPT ;  /* 0x0000001f3100728c */ /* 0x000fe2000bf24270 */
[----:B------:R-:W-:Y:S01]  /*2380*/  LEA R232, P3, R8, c[0x0][0x160], 0x1 ;  /* 0x0000580008e87a11 */ /* 0x000fe200078608ff */
[----:B------:R-:W-:-:S02]  /*2390*/  UIADD3 UR6, UR49, -0x1, URZ ;  /* 0xffffffff31067890 */ /* 0x000fc4000fffe03f */
[----:B------:R-:W-:Y:S01]  /*23a0*/  UIMAD.WIDE UR8, UR14, UR23, UR8 ;  /* 0x000000170e0872a5 */ /* 0x000fe2000f8e0208 */
[----:B------:R-:W-:Y:S02]  /*23b0*/  LEA.HI.X R231, R6, c[0x0][0x334], R0, 0x1, P2 ;  /* 0x0000cd0006e77a11 */ /* 0x000fe400010f0c00 */
[----:B------:R-:W-:Y:S02]  /*23c0*/  PLOP3.LUT P1, PT, PT, PT, UP1, 0x80, 0x0 ;  /* 0x000000000000781c */ /* 0x000fe40003f2f018 */
[----:B------:R-:W-:-:S11]  /*23d0*/  LEA.HI.X R233, R8, c[0x0][0x164], R5, 0x1, P3 ;  /* 0x0000590008e97a11 */ /* 0x000fd600018f0c05 */
[----:B------:R-:W-:Y:S05]  /*23e0*/  @P1 BRA `(.L_x_316) ;  /* 0x0000077000001947 */ /* 0x000fea0003800000 */
[----:B-1----:R-:W-:Y:S02]  /*23f0*/  @UP0 UIADD3 UR4, UR48, UR52, URZ ;  /* 0x0000003430040290 */ /* 0x002fe4000fffe03f */
        /* <DEDUP_REMOVED lines=17> */
.L_x_317:
        /* <DEDUP_REMOVED lines=18> */
.L_x_318:
        /* <DEDUP_REMOVED lines=29> */
.L_x_320:
[----:B------:R-:W-:Y:S05]  /*2800*/  BSYNC B0 ;  /* 0x0000000000007941 */ /* 0x000fea0003800000 */
.L_x_319:
        /* <DEDUP_REMOVED lines=14> */
.L_x_322:
[----:B------:R-:W-:Y:S05]  /*28f0*/  BSYNC B0 ;  /* 0x0000000000007941 */ /* 0x000fea0003800000 */
.L_x_321:
[----:B------:R-:W-:Y:S01]  /*2900*/  ULDC.64 UR8, c[0x0][0x3a8] ;  /* 0x0000ea0000087ab9 */ /* 0x000fe20000000a00 */
[----:B-1----:R-:W-:Y:S01]  /*2910*/  IMAD.WIDE.U32 R4, R11, c[0x0][0x3a8], R18 ;  /* 0x0000ea000b047a25 */ /* 0x002fe200078e0012 */
        /* <DEDUP_REMOVED lines=23> */
.L_x_324:
[----:B------:R-:W-:Y:S05]  /*2a90*/  BSYNC B0 ;  /* 0x0000000000007941 */ /* 0x000fea0003800000 */
.L_x_323:
        /* <DEDUP_REMOVED lines=12> */
.L_x_316:
[----:B-1----:R-:W2:Y:S01]  /*2b60*/  LDL R17, [R1+0x64] ;  /* 0x0000640001117983 */ /* 0x002ea20000100800 */
        /* <DEDUP_REMOVED lines=43> */
.L_x_327:
[----:B------:R-:W-:Y:S05]  /*2e20*/  BSYNC B0 ;  /* 0x0000000000007941 */ /* 0x000fea0003800000 */
.L_x_326:
        /* <DEDUP_REMOVED lines=21> */
.L_x_329:
[----:B------:R-:W-:Y:S05]  /*2f80*/  BSYNC B0 ;  /* 0x0000000000007941 */ /* 0x000fea0003800000 */
.L_x_328:
        /* <DEDUP_REMOVED lines=17> */
.L_x_331:
[----:B------:R-:W-:Y:S05]  /*30a0*/  BSYNC B0 ;  /* 0x0000000000007941 */ /* 0x000fea0003800000 */
.L_x_330:
        /* <DEDUP_REMOVED lines=15> */
.L_x_333:
[----:B------:R-:W-:Y:S05]  /*31a0*/  BSYNC B0 ;  /* 0x0000000000007941 */ /* 0x000fea0003800000 */
.L_x_332:
        /* <DEDUP_REMOVED lines=20> */
.L_x_335:
[----:B------:R-:W-:Y:S05]  /*32f0*/  BSYNC B0 ;  /* 0x0000000000007941 */ /* 0x000fea0003800000 */
.L_x_334:
        /* <DEDUP_REMOVED lines=20> */
.L_x_337:
[----:B------:R-:W-:Y:S05]  /*3440*/  BSYNC B0 ;  /* 0x0000000000007941 */ /* 0x000fea0003800000 */
.L_x_336:
[----:B---3--:R-:W3:Y:S01]  /*3450*/  LDL R11, [R1+0x3c] ;  /* 0x00003c00010b7983 */ /* 0x008ee20000100800 */
[----:B------:R-:W-:Y:S01]  /*3460*/  ULDC.64 UR14, c[0x0][0x198] ;  /* 0x00006600000e7ab9 */ /* 0x000fe20000000a00 */
[----:B------:R-:W-:Y:S01]  /*3470*/  IMAD.WIDE.U32 R6, R13, c[0x0][0x198], R18 ;  /* 0x000066000d067a25 */ /* 0x000fe200078e0012 */
[----:B------:R-:W-:Y:S01]  /*3480*/  UIMAD UR13, UR13, UR14, URZ ;  /* 0x0000000e0d0d72a4 */ /* 0x000fe2000f8e023f */
[----:B------:R-:W-:Y:S02]  /*3490*/  MOV R10, 0x4 ;  /* 0x00000004000a7802 */ /* 0x000fe40000000f00 */
[----:B------:R-:W-:Y:S01]  /*34a0*/  IMAD.MOV.U32 R12, RZ, RZ, 0x7f800000 ;  /* 0x7f800000ff0c7424 */ /* 0x000fe200078e00ff */
[----:B------:R-:W-:Y:S01]  /*34b0*/  UIMAD UR13, UR12, UR15, UR13 ;  /* 0x0000000f0c0d72a4 */ /* 0x000fe2000f8e020d */
[----:B------:R-:W-:Y:S01]  /*34c0*/  IADD3 R8, P3, R6, UR20, RZ ;  /* 0x0000001406087c10 */ /* 0x000fe2000ff7e0ff */
[----:B------:R-:W-:Y:S01]  /*34d0*/  IMAD.MOV.U32 R17, RZ, RZ, 0x7f800000 ;  /* 0x7f800000ff117424 */ /* 0x000fe200078e00ff */
[----:B------:R-:W-:-:S02]  /*34e0*/  MOV R13, 0x7f800000 ;  /* 0x7f800000000d7802 */ /* 0x000fc40000000f00 */
[----:B------:R-:W-:Y:S01]  /*34f0*/  MOV R20, 0x7f800000 ;  /* 0x7f80000000147802 */ /* 0x000fe20000000f00 */
[----:B------:R-:W-:-:S05]  /*3500*/  IMAD.U32 R5, RZ, RZ, UR13 ;  /* 0x0000000dff057e24 */ /* 0x000fca000f8e00ff */
[----:B------:R-:W-:Y:S02]  /*3510*/  IADD3.X R9, R7, UR21, R5, P3, !PT ;  /* 0x0000001507097c10 */ /* 0x000fe40009ffe405 */
[C---:B---3--:R-:W-:Y:S02]  /*3520*/  IADD3 R5, R11.reuse, 0x48, RZ ;  /* 0x000000480b057810 */ /* 0x048fe40007ffe0ff */
[----:B------:R-:W-:Y:S02]  /*3530*/  IADD3 R6, R11, 0x40, RZ ;  /* 0x000000400b067810 */ /* 0x000fe40007ffe0ff */
[----:B------:R-:W-:Y:S02]  /*3540*/  ISETP.GE.AND P3, PT, R5, UR4, PT ;  /* 0x0000000405007c0c */ /* 0x000fe4000bf66270 */
[----:B------:R-:W-:Y:S02]  /*3550*/  IADD3 R7, R11, 0x8, RZ ;  /* 0x000000080b077810 */ /* 0x000fe40007ffe0ff */
[----:B------:R-:W-:Y:S01]  /*3560*/  ISETP.GE.AND P4, PT, R6, UR4, PT ;  /* 0x0000000406007c0c */ /* 0x000fe2000bf86270 */
[----:B------:R-:W-:Y:S01]  /*3570*/  IMAD.MOV.U32 R6, RZ, RZ, 0x4 ;  /* 0x00000004ff067424 */ /* 0x000fe200078e00ff */
[----:B------:R-:W-:-:S02]  /*3580*/  ISETP.GE.AND P5, PT, R7, UR4, PT ;  /* 0x0000000407007c0c */ /* 0x000fc4000bfa6270 */
[C---:B------:R-:W-:Y:S01]  /*3590*/  ISETP.GE.AND P6, PT, R11.reuse, UR4, PT ;  /* 0x000000040b007c0c */ /* 0x040fe2000bfc6270 */
[----:B------:R-:W-:-:S04]  /*35a0*/  IMAD.WIDE R6, R11, R6, UR8 ;  /* 0x000000080b067e25 */ /* 0x000fc8000f8e0206 */
[----:B------:R-:W-:-:S04]  /*35b0*/  @!P3 IMAD.WIDE R10, R5, R10, UR8 ;  /* 0x00000008050abe25 */ /* 0x000fc8000f8e020a */
[----:B------:R-:W3:Y:S04]  /*35c0*/  @!P4 LDG.E R13, [R6.64+0x100] ;  /* 0x00010032060dc981 */ /* 0x000ee8000c1e1900 */
[----:B--2---:R5:W2:Y:S04]  /*35d0*/  @!P3 LDG.E R12, [R10.64] ;  /* 0x000000320a0cb981 */ /* 0x004aa8000c1e1900 */
[----:B----4-:R-:W4:Y:S04]  /*35e0*/  @!P5 LDG.E R17, [R6.64+0x20] ;  /* 0x000020320611d981 */ /* 0x010f28000c1e1900 */
[----:B------:R-:W4:Y:S04]  /*35f0*/  @!P6 LDG.E R20, [R6.64] ;  /* 0x000000320614e981 */ /* 0x000f28000c1e1900 */
        /* <DEDUP_REMOVED lines=9> */
[----:B---3--:R1:W-:Y:S04]  /*3690*/  STL [R1+0x50], R13 ;  /* 0x0000500d01007387 */ /* 0x0083e80000100800 */
[----:B----4-:R1:W-:Y:S04]  /*36a0*/  STL [R1+0x5c], R17 ;  /* 0x00005c1101007387 */ /* 0x0103e80000100800 */
        /* <DEDUP_REMOVED lines=19> */
.L_x_339:
[----:B------:R-:W-:Y:S05]  /*37e0*/  BSYNC B0 ;  /* 0x0000000000007941 */ /* 0x000fea0003800000 */
.L_x_338:
        /* <DEDUP_REMOVED lines=19> */
.L_x_341:
[----:B------:R-:W-:Y:S05]  /*3920*/  BSYNC B0 ;  /* 0x0000000000007941 */ /* 0x000fea0003800000 */
.L_x_340:
[----:B------:R-:W5:Y:S01]  /*3930*/  LDL R3, [R1+0x8c] ;  /* 0x00008c0001037983 */ /* 0x000f620000100800 */
[----:B------:R-:W-:-:S03]  /*3940*/  ULDC.64 UR16, c[0x0][0x318] ;  /* 0x0000c60000107ab9 */ /* 0x000fc60000000a00 */
[----:B-1234-:R-:W2:Y:S01]  /*3950*/  LDL R0, [R1+0x74] ;  /* 0x0000740001007983 */ /* 0x01eea20000100800 */
[----:B------:R-:W-:Y:S02]  /*3960*/  UISETP.NE.U32.AND UP1, UPT, URZ, UR16, UPT ;  /* 0x000000103f00728c */ /* 0x000fe4000bf25070 */
[----:B------:R-:W-:Y:S01]  /*3970*/  USHF.R.S32.HI UR14, URZ, 0x1f, UR54 ;  /* 0x0000001f3f0e7899 */ /* 0x000fe20008011436 */
[----:B------:R-:W0:Y:S01]  /*3980*/  LDGDEPBAR ;  /* 0x00000000000079af */ /* 0x000e220000000000 */
[----:B------:R-:W-:Y:S02]  /*3990*/  UISETP.NE.AND.EX UP1, UPT, URZ, UR17, UPT, UP1 ;  /* 0x000000113f00728c */ /* 0x000fe4000bf25310 */
[----:B------:R-:W-:Y:S01]  /*39a0*/  ULDC.64 UR18, c[0x0][0x320] ;  /* 0x0000c80000127ab9 */ /* 0x000fe20000000a00 */
[----:B------:R-:W1:Y:S03]  /*39b0*/  S2R R6, SR_TID.X ;  /* 0x0000000000067919 */ /* 0x000e660000002100 */
[----:B------:R-:W-:-:S05]  /*39c0*/  PLOP3.LUT P1, PT, PT, PT, UP1, 0x80, 0x0 ;  /* 0x000000000000781c */ /* 0x000fca0003f2f018 */
[----:B------:R-:W-:Y:S02]  /*39d0*/  @UP1 UIMAD UR4, UR55, UR18, URZ ;  /* 0x00000012370412a4 */ /* 0x000fe4000f8e023f */
[----:B------:R-:W-:Y:S02]  /*39e0*/  @UP1 UMOV UR15, UR14 ;  /* 0x0000000e000f1c82 */ /* 0x000fe40008000000 */
[----:B------:R-:W-:Y:S02]  /*39f0*/  @UP1 UMOV UR14, UR54 ;  /* 0x00000036000e1c82 */ /* 0x000fe40008000000 */
[----:B------:R-:W-:Y:S02]  /*3a00*/  @UP1 UIMAD.WIDE.U32 UR14, UR53, UR18, UR14 ;  /* 0x00000012350e12a5 */ /* 0x000fe4000f8e000e */
[----:B------:R-:W-:Y:S02]  /*3a10*/  @UP1 UIMAD UR19, UR53, UR19, UR4 ;  /* 0x00000013351312a4 */ /* 0x000fe4000f8e0204 */
[----:B------:R-:W-:Y:S01]  /*3a20*/  @UP1 ULEA UR16, UP0, UR14, UR16, 0x2 ;  /* 0x000000100e101291 */ /* 0x000fe2000f80103f */
[----:B------:R-:W-:-:S04]  /*3a30*/  DEPBAR.LE SB0, 0x1 ;  /* 0x000080400000791a */ /* 0x000fc80000000000 */
[----:B------:R-:W-:Y:S01]  /*3a40*/  BAR.SYNC.DEFER_BLOCKING 0x0 ;  /* 0x0000000000007b1d */ /* 0x000fe20000010000 */
[----:B------:R-:W-:Y:S01]  /*3a50*/  @UP1 UIADD3 UR19, UR15, UR19, URZ ;  /* 0x000000130f131290 */ /* 0x000fe2000fffe03f */
[----:B------:R-:W-:-:S03]  /*3a60*/  IMAD.U32 R4, RZ, RZ, UR16 ;  /* 0x00000010ff047e24 */ /* 0x000fc6000f8e00ff */
[----:B------:R-:W-:-:S06]  /*3a70*/  @UP1 ULEA.HI.X UR17, UR14, UR17, UR19, 0x2, UP0 ;  /* 0x000000110e111291 */ /* 0x000fcc00080f1413 */
[----:B------:R-:W-:-:S05]  /*3a80*/  IMAD.U32 R5, RZ, RZ, UR17 ;  /* 0x00000011ff057e24 */ /* 0x000fca000f8e00ff */
[----:B------:R-:W3:Y:S01]  /*3a90*/  @P1 LDG.E R4, [R4.64] ;  /* 0x0000003204041981 */ /* 0x000ee2000c1e1900 */
[----:B------:R-:W-:Y:S01]  /*3aa0*/  IMAD.MOV.U32 R7, RZ, RZ, c[0x0][0x30c] ;  /* 0x0000c300ff077624 */ /* 0x000fe200078e00ff */
[----:B-----5:R4:W5:Y:S02]  /*3ab0*/  R2UR UR20, R3 ;  /* 0x00000000031473c2 */ /* 0x02096400000e0000 */
[----:B------:R-:W-:Y:S04]  /*3ac0*/  STL [R1+0x38], R221 ;  /* 0x000038dd01007387 */ /* 0x000fe80000100800 */
[----:B------:R-:W1:Y:S02]  /*3ad0*/  LDSM.16.M88.4 R116, [R149+0x8000] ;  /* 0x008000009574783b */ /* 0x000e640000000200 */
[----:B--2---:R2:W1:Y:S02]  /*3ae0*/  R2UR UR13, R0 ;  /* 0x00000000000d73c2 */ /* 0x00446400000e0000 */
[----:B------:R-:W1:Y:S04]  /*3af0*/  LDSM.16.M88.4 R120, [R149+0x8400] ;  /* 0x008400009578783b */ /* 0x000e680000000200 */
[----:B------:R-:W1:Y:S04]  /*3b00*/  LDSM.16.M88.4 R124, [R149+0x8800] ;  /* 0x00880000957c783b */ /* 0x000e680000000200 */
[----:B------:R-:W3:Y:S04]  /*3b10*/  LDSM.16.M88.4 R128, [R149+0x8c00] ;  /* 0x008c00009580783b */ /* 0x000ee80000000200 */
[----:B------:R-:W3:Y:S04]  /*3b20*/  LDSM.16.M88.4 R132, [R150+0x8000] ;  /* 0x008000009684783b */ /* 0x000ee80000000200 */
[----:B----4-:R-:W4:Y:S04]  /*3b30*/  S2R R3, SR_TID.X ;  /* 0x0000000000037919 */ /* 0x010f280000002100 */
[----:B------:R-:W3:Y:S04]  /*3b40*/  LDSM.16.M88.4 R136, [R150+0x8400] ;  /* 0x008400009688783b */ /* 0x000ee80000000200 */
[----:B--2---:R-:W2:Y:S04]  /*3b50*/  S2R R0, SR_TID.X ;  /* 0x0000000000007919 */ /* 0x004ea80000002100 */
[----:B------:R-:W3:Y:S04]  /*3b60*/  LDSM.16.M88.4 R140, [R150+0x8800] ;  /* 0x00880000968c783b */ /* 0x000ee80000000200 */
[----:B------:R-:W3:Y:S01]  /*3b70*/  LDSM.16.M88.4 R144, [R150+0x8c00] ;  /* 0x008c00009690783b */ /* 0x000ee20000000200 */
[----:B----4-:R-:W-:-:S04]  /*3b80*/  SHF.R.S32.HI R3, RZ, 0x1f, R3 ;  /* 0x0000001fff037819 */ /* 0x010fc80000011403 */
[----:B-1----:R-:W-:Y:S01]  /*3b90*/  LEA.HI R3, R3, R6, RZ, 0x7 ;  /* 0x0000000603037211 */ /* 0x002fe200078f38ff */
[----:B--2---:R-:W-:-:S03]  /*3ba0*/  IMAD.SHL.U32 R0, R0, 0x2, RZ ;  /* 0x0000000200007824 */ /* 0x004fc600078e00ff */
[----:B------:R-:W-:Y:S02]  /*3bb0*/  SHF.R.S32.HI R3, RZ, 0x7, R3 ;  /* 0x00000007ff037819 */ /* 0x000fe40000011403 */
[----:B------:R-:W-:-:S05]  /*3bc0*/  LOP3.LUT R0, R0, 0x6, RZ, 0xc0, !PT ;  /* 0x0000000600007812 */ /* 0x000fca00078ec0ff */
[----:B------:R-:W-:Y:S02]  /*3bd0*/  IMAD R0, R3, 0x40, R0 ;  /* 0x0000004003007824 */ /* 0x000fe400078e0200 */
[----:B------:R-:W3:Y:S01]  /*3be0*/  @P1 MUFU.RCP R3, c[0x0][0x238] ;  /* 0x00008e0000031b08 */ /* 0x000ee20000001000 */
[----:B------:R-:W-:Y:S02]  /*3bf0*/  IMAD.MOV.U32 R6, RZ, RZ, c[0x0][0x308] ;  /* 0x0000c200ff067624 */ /* 0x000fe400078e00ff */
[----:B------:R-:W-:Y:S01]  /*3c00*/  IADD3 R0, R0, UR12, RZ ;  /* 0x0000000c00007c10 */ /* 0x000fe2000fffe0ff */
[----:B---3--:R-:W-:-:S04]  /*3c10*/  @P1 FMUL.FTZ R4, R4, R3 ;  /* 0x0000000304041220 */ /* 0x008fc80000410000 */
[----:B------:R1:W2:Y:S02]  /*3c20*/  @P1 R2UR UR12, R4 ;  /* 0x00000000040c13c2 */ /* 0x0002a400000e0000 */
[----:B-1----:R1:W5:Y:S04]  /*3c30*/  LDG.E.64 R4, [R6.64+0x8] ;  /* 0x0000083206047981 */ /* 0x002368000c1e1b00 */
[----:B-1----:R-:W3:Y:S01]  /*3c40*/  LDG.E.64 R6, [R6.64] ;  /* 0x0000003206067981 */ /* 0x002ee2000c1e1b00 */
[----:B------:R-:W-:Y:S02]  /*3c50*/  SHF.R.S32.HI R3, RZ, 0x1f, R14 ;  /* 0x0000001fff037819 */ /* 0x000fe4000001140e */
[C---:B------:R-:W-:Y:S01]  /*3c60*/  IADD3 R249, R0.reuse, 0x39, RZ ;  /* 0x0000003900f97810 */ /* 0x040fe20007ffe0ff */
[----:B------:R-:W1:Y:S01]  /*3c70*/  I2F R251, R0 ;  /* 0x0000000000fb7306 */ /* 0x000e620000201400 */
[----:B------:R-:W-:-:S02]  /*3c80*/  IADD3 R244, R0, 0x1, RZ ;  /* 0x0000000100f47810 */ /* 0x000fc40007ffe0ff */
[C---:B------:R-:W-:Y:S02]  /*3c90*/  IADD3 R243, R0.reuse, 0x8, RZ ;  /* 0x0000000800f37810 */ /* 0x040fe40007ffe0ff */
[C---:B------:R-:W-:Y:S02]  /*3ca0*/  IADD3 R242, R0.reuse, 0x9, RZ ;  /* 0x0000000900f27810 */ /* 0x040fe40007ffe0ff */
[C---:B------:R-:W-:Y:S02]  /*3cb0*/  IADD3 R241, R0.reuse, 0x10, RZ ;  /* 0x0000001000f17810 */ /* 0x040fe40007ffe0ff */
[C---:B------:R-:W-:Y:S02]  /*3cc0*/  IADD3 R240, R0.reuse, 0x11, RZ ;  /* 0x0000001100f07810 */ /* 0x040fe40007ffe0ff */
[C---:B------:R-:W-:Y:S02]  /*3cd0*/  IADD3 R239, R0.reuse, 0x18, RZ ;  /* 0x0000001800ef7810 */ /* 0x040fe40007ffe0ff */
[----:B------:R-:W-:-:S02]  /*3ce0*/  IADD3 R238, R0, 0x19, RZ ;  /* 0x0000001900ee7810 */ /* 0x000fc40007ffe0ff */
[C---:B------:R-:W-:Y:S02]  /*3cf0*/  IADD3 R237, R0.reuse, 0x20, RZ ;  /* 0x0000002000ed7810 */ /* 0x040fe40007ffe0ff */
[C---:B------:R-:W-:Y:S02]  /*3d00*/  IADD3 R236, R0.reuse, 0x21, RZ ;  /* 0x0000002100ec7810 */ /* 0x040fe40007ffe0ff */
[C---:B------:R-:W-:Y:S02]  /*3d10*/  IADD3 R246, R0.reuse, 0x28, RZ ;  /* 0x0000002800f67810 */ /* 0x040fe40007ffe0ff */
[C---:B------:R-:W-:Y:S02]  /*3d20*/  IADD3 R245, R0.reuse, 0x29, RZ ;  /* 0x0000002900f57810 */ /* 0x040fe40007ffe0ff */
[C---:B------:R-:W-:Y:S02]  /*3d30*/  IADD3 R248, R0.reuse, 0x30, RZ ;  /* 0x0000003000f87810 */ /* 0x040fe40007ffe0ff */
[----:B------:R-:W-:-:S02]  /*3d40*/  IADD3 R247, R0, 0x31, RZ ;  /* 0x0000003100f77810 */ /* 0x000fc40007ffe0ff */
[----:B------:R-:W-:Y:S01]  /*3d50*/  IADD3 R250, R0, 0x38, RZ ;  /* 0x0000003800fa7810 */ /* 0x000fe20007ffe0ff */
[----:B------:R-:W-:Y:S01]  /*3d60*/  I2F R252, R244 ;  /* 0x000000f400fc7306 */ /* 0x000fe20000201400 */
[----:B------:R-:W-:Y:S01]  /*3d70*/  IMAD.SHL.U32 R154, R162, 0x2, RZ ;  /* 0x00000002a29a7824 */ /* 0x000fe200078e00ff */
[----:B------:R-:W-:Y:S02]  /*3d80*/  UMOV UR4, URZ ;  /* 0x0000003f00047c82 */ /* 0x000fe40008000000 */
[----:B--2---:R-:W-:Y:S01]  /*3d90*/  @UP1 UMOV UR4, UR12 ;  /* 0x0000000c00041c82 */ /* 0x004fe20008000000 */
        /* <DEDUP_REMOVED lines=16> */
[----:B-1----:R-:W-:-:S02]  /*3ea0*/  FMUL.FTZ R251, R251, UR4 ;  /* 0x00000004fbfb7c20 */ /* 0x002fc40008410000 */
[----:B------:R-:W-:Y:S01]  /*3eb0*/  IMAD.IADD R155, R154, 0x1, R157 ;  /* 0x000000019a9b7824 */ /* 0x000fe200078e029d */
[----:B-----5:R-:W-:-:S04]  /*3ec0*/  IADD3 R14, P2, P1, R4, UR20, R14 ;  /* 0x00000014040e7c10 */ /* 0x020fc8000f95e00e */
[----:B------:R-:W-:Y:S02]  /*3ed0*/  IADD3.X R5, R5, UR13, R3, P2, P1 ;  /* 0x0000000d05057c10 */ /* 0x000fe400097e2403 */
[----:B------:R-:W-:Y:S01]  /*3ee0*/  IADD3 R4, R156, 0x1000, RZ ;  /* 0x000010009c047810 */ /* 0x000fe20007ffe0ff */
[----:B---3--:R-:W1:Y:S01]  /*3ef0*/  R2UR UR13, R6 ;  /* 0x00000000060d73c2 */ /* 0x008e6200000e0000 */
[----:B------:R-:W-:Y:S02]  /*3f00*/  IADD3 R3, R162, 0x1000, RZ ;  /* 0x00001000a2037810 */ /* 0x000fe40007ffe0ff */
[----:B------:R-:W-:Y:S02]  /*3f10*/  SEL R4, R4, R156, !P0 ;  /* 0x0000009c04047207 */ /* 0x000fe40004000000 */
[----:B------:R-:W-:-:S03]  /*3f20*/  SEL R148, R3, R162, !P0 ;  /* 0x000000a203947207 */ /* 0x000fc60004000000 */
[----:B------:R-:W-:Y:S02]  /*3f30*/  IMAD.SHL.U32 R3, R4, 0x2, RZ ;  /* 0x0000000204037824 */ /* 0x000fe400078e00ff */
[----:B------:R-:W2:Y:S01]  /*3f40*/  I2F R4, R249 ;  /* 0x000000f900047306 */ /* 0x000ea20000201400 */
[----:B-1----:R-:W-:-:S05]  /*3f50*/  LOP3.LUT R0, R5, UR13, RZ, 0x3c, !PT ;  /* 0x0000000d05007c12 */ /* 0x002fca000f8e3cff */
[----:B------:R1:W-:Y:S02]  /*3f60*/  STL [R1+0x60], R0 ;  /* 0x0000600001007387 */ /* 0x0003e40000100800 */
[----:B------:R-:W-:Y:S02]  /*3f70*/  I2F R5, R247 ;  /* 0x000000f700057306 */ /* 0x000fe40000201400 */
[----:B--2---:R2:W-:Y:S06]  /*3f80*/  STL [R1+0x34], R4 ;  /* 0x0000340401007387 */ /* 0x0045ec0000100800 */
[----:B-1----:R-:W1:Y:S08]  /*3f90*/  I2F R0, R250 ;  /* 0x000000fa00007306 */ /* 0x002e700000201400 */
[----:B--2---:R-:W2:Y:S01]  /*3fa0*/  I2F R4, R248 ;  /* 0x000000f800047306 */ /* 0x004ea20000201400 */
[----:B-1----:R1:W-:Y:S04]  /*3fb0*/  STL [R1+0x30], R0 ;  /* 0x0000300001007387 */ /* 0x0023e80000100800 */
[----:B------:R3:W-:Y:S04]  /*3fc0*/  STL [R1+0x2c], R5 ;  /* 0x00002c0501007387 */ /* 0x0007e80000100800 */
[----:B--2---:R2:W-:Y:S01]  /*3fd0*/  STL [R1+0x28], R4 ;  /* 0x0000280401007387 */ /* 0x0045e20000100800 */
[----:B-1----:R-:W1:Y:S08]  /*3fe0*/  I2F R0, R245 ;  /* 0x000000f500007306 */ /* 0x002e700000201400 */
[----:B---3--:R-:W3:Y:S08]  /*3ff0*/  I2F R5, R246 ;  /* 0x000000f600057306 */ /* 0x008ef00000201400 */
[----:B--2---:R-:W2:Y:S01]  /*4000*/  I2F R4, R236 ;  /* 0x000000ec00047306 */ /* 0x004ea20000201400 */
[----:B-1----:R1:W-:Y:S04]  /*4010*/  STL [R1+0x24], R0 ;  /* 0x0000240001007387 */ /* 0x0023e80000100800 */
[----:B---3--:R3:W-:Y:S03]  /*4020*/  STL [R1+0x20], R5 ;  /* 0x0000200501007387 */ /* 0x0087e60000100800 */
[----:B-1----:R-:W1:Y:S01]  /*4030*/  I2F R0, R237 ;  /* 0x000000ed00007306 */ /* 0x002e620000201400 */
[----:B--2---:R2:W-:Y:S07]  /*4040*/  STL [R1+0x1c], R4 ;  /* 0x00001c0401007387 */ /* 0x0045ee0000100800 */
[----:B---3--:R-:W3:Y:S01]  /*4050*/  I2F R5, R238 ;  /* 0x000000ee00057306 */ /* 0x008ee20000201400 */
[----:B-1----:R1:W-:Y:S07]  /*4060*/  STL [R1+0x18], R0 ;  /* 0x0000180001007387 */ /* 0x0023ee0000100800 */
[----:B--2---:R-:W2:Y:S01]  /*4070*/  I2F R4, R239 ;  /* 0x000000ef00047306 */ /* 0x004ea20000201400 */
[----:B---3--:R3:W-:Y:S07]  /*4080*/  STL [R1+0x14], R5 ;  /* 0x0000140501007387 */ /* 0x0087ee0000100800 */
[----:B-1----:R-:W1:Y:S01]  /*4090*/  I2F R0, R240 ;  /* 0x000000f000007306 */ /* 0x002e620000201400 */
[----:B--2---:R2:W-:Y:S07]  /*40a0*/  STL [R1+0x10], R4 ;  /* 0x0000100401007387 */ /* 0x0045ee0000100800 */
[----:B---3--:R-:W3:Y:S01]  /*40b0*/  I2F R5, R241 ;  /* 0x000000f100057306 */ /* 0x008ee20000201400 */
[----:B-1----:R1:W-:Y:S07]  /*40c0*/  STL [R1+0xc], R0 ;  /* 0x00000c0001007387 */ /* 0x0023ee0000100800 */
[----:B--2---:R-:W2:Y:S01]  /*40d0*/  I2F R4, R242 ;  /* 0x000000f200047306 */ /* 0x004ea20000201400 */
[----:B---3--:R-:W-:Y:S07]  /*40e0*/  STL [R1+0x8], R5 ;  /* 0x0000080501007387 */ /* 0x008fee0000100800 */
[----:B-1----:R-:W1:Y:S01]  /*40f0*/  I2F R0, R243 ;  /* 0x000000f300007306 */ /* 0x002e620000201400 */
[----:B--2---:R2:W-:Y:S01]  /*4100*/  STL [R1+0x4], R4 ;  /* 0x0000040401007387 */ /* 0x0045e20000100800 */
[----:B------:R-:W3:Y:S03]  /*4110*/  R2UR UR30, R7 ;  /* 0x00000000071e73c2 */ /* 0x000ee600000e0000 */
[----:B-1----:R1:W-:Y:S01]  /*4120*/  STL [R1], R0 ;  /* 0x0000000001007387 */ /* 0x0023e20000100800 */
[----:B--2---:R-:W-:-:S05]  /*4130*/  IMAD.WIDE.U32 R4, R14, -0x2daee0ad, RZ ;  /* 0xd2511f530e047825 */ /* 0x004fca00078e00ff */
[----:B------:R1:W-:Y:S01]  /*4140*/  STL.64 [R1+0x48], R4 ;  /* 0x0000480401007387 */ /* 0x0003e20000100a00 */
[----:B------:R-:W-:Y:S01]  /*4150*/  IMAD.SHL.U32 R148, R148, 0x2, RZ ;  /* 0x0000000294947824 */ /* 0x000fe200078e00ff */
[----:B------:R-:W-:Y:S02]  /*4160*/  UIADD3 UR22, UR13, -0x61c88647, URZ ;  /* 0x9e3779b90d167890 */ /* 0x000fe4000fffe03f */
[----:B------:R-:W-:Y:S02]  /*4170*/  UIADD3 UR21, UR13, 0x3c6ef372, URZ ;  /* 0x3c6ef3720d157890 */ /* 0x000fe4000fffe03f */
[----:B------:R-:W-:Y:S02]  /*4180*/  UIADD3 UR19, UR13, -0x255992d5, URZ ;  /* 0xdaa66d2b0d137890 */ /* 0x000fe4000fffe03f */
[----:B------:R-:W-:Y:S02]  /*4190*/  UIADD3 UR17, UR13, 0x78dde6e4, URZ ;  /* 0x78dde6e40d117890 */ /* 0x000fe4000fffe03f */
[----:B------:R-:W-:-:S02]  /*41a0*/  UIADD3 UR15, UR13, 0x1715609d, URZ ;  /* 0x1715609d0d0f7890 */ /* 0x000fc4000fffe03f */
[----:B------:R-:W-:Y:S02]  /*41b0*/  UIADD3 UR13, UR13, -0x4ab325aa, URZ ;  /* 0xb54cda560d0d7890 */ /* 0x000fe4000fffe03f */
[----:B---3--:R-:W-:Y:S02]  /*41c0*/  UIADD3 UR49, UR30, -0x4498517b, URZ ;  /* 0xbb67ae851e317890 */ /* 0x008fe4000fffe03f */
[----:B------:R-:W-:Y:S02]  /*41d0*/  UIADD3 UR20, UR30, 0x76cf5d0a, URZ ;  /* 0x76cf5d0a1e147890 */ /* 0x000fe4000fffe03f */
[----:B------:R-:W-:Y:S02]  /*41e0*/  UIADD3 UR18, UR30, 0x32370b8f, URZ ;  /* 0x32370b8f1e127890 */ /* 0x000fe4000fffe03f */
[----:B------:R-:W-:Y:S02]  /*41f0*/  UIADD3 UR16, UR30, -0x126145ec, URZ ;  /* 0xed9eba141e107890 */ /* 0x000fe4000fffe03f */
[----:B------:R-:W-:-:S02]  /*4200*/  UIADD3 UR14, UR30, -0x56f99767, URZ ;  /* 0xa90668991e0e7890 */ /* 0x000fc4000fffe03f */
[----:B------:R-:W-:Y:S02]  /*4210*/  UIADD3 UR12, UR30, 0x646e171e, URZ ;  /* 0x646e171e1e0c7890 */ /* 0x000fe4000fffe03f */
.L_x_344:
[----:B------:R-:W2:Y:S01]  /*4220*/  LDL R165, [R1+0x68] ;  /* 0x0000680001a57983 */ /* 0x000ea20000100800 */
[----:B------:R-:W-:Y:S01]  /*4230*/  IMAD.IADD R112, R157, 0x1, R148 ;  /* 0x000000019d707824 */ /* 0x000fe200078e0294 */
[----:B------:R-:W-:Y:S01]  /*4240*/  USHF.L.U32 UR23, UR24, 0x7, URZ ;  /* 0x0000000718177899 */ /* 0x000fe2000800063f */
[----:B------:R-:W-:Y:S01]  /*4250*/  IMAD.U32 R166, RZ, RZ, UR6 ;  /* 0x00000006ffa67e24 */ /* 0x000fe2000f8e00ff */
[----:B------:R-:W4:Y:S01]  /*4260*/  LDL R168, [R1+0x60] ;  /* 0x0000600001a87983 */ /* 0x000f220000100800 */
[----:B------:R-:W-:Y:S02]  /*4270*/  UISETP.GT.AND UP2, UPT, UR6, UR31, UPT ;  /* 0x0000001f0600728c */ /* 0x000fe4000bf44270 */
[----:B------:R-:W-:Y:S01]  /*4280*/  UIADD3 UR25, UR28, 0x80, UR23 ;  /* 0x000000801c197890 */ /* 0x000fe2000fffe017 */
[----:B------:R-:W4:Y:S03]  /*4290*/  LDL.64 R174, [R1+0x48] ;  /* 0x0000480001ae7983 */ /* 0x000f260000100a00 */
[----:B------:R-:W-:Y:S02]  /*42a0*/  UIADD3 UR29, UR25, -UR7, URZ ;  /* 0x80000007191d7290 */ /* 0x000fe4000fffe03f */
[----:B------:R-:W-:Y:S01]  /*42b0*/  USHF.L.U32 UR25, UR6, 0x7, URZ ;  /* 0x0000000706197899 */ /* 0x000fe2000800063f */
[----:B------:R-:W4:Y:S03]  /*42c0*/  LDL R173, [R1+0x3c] ;  /* 0x00003c0001ad7983 */ /* 0x000f260000100800 */
[----:B------:R-:W-:Y:S01]  /*42d0*/  UISETP.GE.AND UP0, UPT, UR25, UR29, UPT ;  /* 0x0000001d1900728c */ /* 0x000fe2000bf06270 */
[----:B------:R-:W4:Y:S01]  /*42e0*/  LDL R188, [R1+0x58] ;  /* 0x0000580001bc7983 */ /* 0x000f220000100800 */
[----:B------:R-:W-:Y:S01]  /*42f0*/  UIADD3 UR29, UR23, 0x80, URZ ;  /* 0x00000080171d7890 */ /* 0x000fe2000fffe03f */
[----:B------:R-:W-:Y:S02]  /*4300*/  IMAD.U32 R178, RZ, RZ, UR25 ;  /* 0x00000019ffb27e24 */ /* 0x000fe4000f8e00ff */
[----:B------:R-:W4:Y:S01]  /*4310*/  LDL R187, [R1] ;  /* 0x0000000001bb7983 */ /* 0x000f220000100800 */
[----:B------:R-:W-:Y:S03]  /*4320*/  UISETP.LT.AND UP0, UPT, UR29, UR7, UP0 ;  /* 0x000000071d00728c */ /* 0x000fe60008701270 */
[----:B------:R-:W4:Y:S03]  /*4330*/  LDL R185, [R1+0x5c] ;  /* 0x00005c0001b97983 */ /* 0x000f260000100800 */
[----:B------:R-:W-:Y:S01]  /*4340*/  PLOP3.LUT P1, PT, PT, PT, UP0, 0x80, 0x0 ;  /* 0x000000000000781c */ /* 0x000fe20003f2f008 */
[----:B------:R-:W4:Y:S04]  /*4350*/  LDL R186, [R1+0x4] ;  /* 0x0000040001ba7983 */ /* 0x000f280000100800 */
[----:B------:R-:W0:Y:S08]  /*4360*/  LDGDEPBAR ;  /* 0x00000000000079af */ /* 0x000e300000000000 */
[----:B------:R-:W1:Y:S08]  /*4370*/  S2R R163, SR_TID.X ;  /* 0x0000000000a37919 */ /* 0x000e700000002100 */
[----:B------:R-:W1:Y:S08]  /*4380*/  S2R R164, SR_TID.X ;  /* 0x0000000000a47919 */ /* 0x000e700000002100 */
[----:B-1----:R-:W1:Y:S01]  /*4390*/  S2R R0, SR_TID.X ;  /* 0x0000000000007919 */ /* 0x002e620000002100 */
[----:B------:R-:W-:Y:S01]  /*43a0*/  SHF.R.S32.HI R163, RZ, 0x1f, R163 ;  /* 0x0000001fffa37819 */ /* 0x000fe200000114a3 */
[----:B------:R-:W-:Y:S06]  /*43b0*/  DEPBAR.LE SB0, 0x0 ;  /* 0x000080000000791a */ /* 0x000fec0000000000 */
[----:B------:R-:W-:Y:S01]  /*43c0*/  BAR.SYNC.DEFER_BLOCKING 0x0 ;  /* 0x0000000000007b1d */ /* 0x000fe20000010000 */
[----:B------:R-:W-:Y:S04]  /*43d0*/  LEA.HI R163, R163, R164, RZ, 0x7 ;  /* 0x000000a4a3a37211 */ /* 0x000fe800078f38ff */
[----:B------:R-:W-:Y:S01]  /*43e0*/  SHF.R.S32.HI R163, RZ, 0x7, R163 ;  /* 0x00000007ffa37819 */ /* 0x000fe200000114a3 */
[----:B-1----:R-:W-:Y:S05]  /*43f0*/  @!P1 IMAD.SHL.U32 R0, R0, 0x2, RZ ;  /* 0x0000000200009824 */ /* 0x002fea00078e00ff */
[----:B------:R-:W-:Y:S05]  /*4400*/  @!P1 LOP3.LUT R0, R0, 0x6, RZ, 0xc0, !PT ;  /* 0x0000000600009812 */ /* 0x000fea00078ec0ff */
[----:B------:R-:W-:Y:S01]  /*4410*/  @!P1 IMAD R0, R163, 0x40, R0 ;  /* 0x00000040a3009824 */ /* 0x000fe200078e0200 */
[----:B------:R-:W-:Y:S04]  /*4420*/  LDSM.16.M88.4 R64, [R148] ;  /* 0x000000009440783b */ /* 0x000fe80000000200 */
[----:B------:R-:W-:Y:S04]  /*4430*/  @!P1 IADD3 R0, R0, UR23, RZ ;  /* 0x0000001700009c10 */ /* 0x000fe8000fffe0ff */
[----:B------:R-:W1:Y:S08]  /*4440*/  LDSM.16.M88.4 R16, [R149+0x6000] ;  /* 0x006000009510783b */ /* 0x000e700000000200 */
[----:B------:R-:W1:Y:S08]  /*4450*/  LDSM.16.M88.4 R60, [R148+0x1000] ;  /* 0x00100000943c783b */ /* 0x000e700000000200 */
[----:B------:R-:W1:Y:S08]  /*4460*/  LDSM.16.M88.4 R32, [R149+0x6400] ;  /* 0x006400009520783b */ /* 0x000e700000000200 */
[----:B------:R-:W1:Y:S08]  /*4470*/  LDSM.16.M88.4 R48, [R149+0x6800] ;  /* 0x006800009530783b */ /* 0x000e700000000200 */
[----:B------:R-:W1:Y:S02]  /*4480*/  LDSM.16.M88.4 R100, [R149+0x6c00] ;  /* 0x006c00009564783b */ /* 0x000e640000000200 */
[-C--:B-1----:R-:W-:Y:S06]  /*4490*/  HMMA.16816.F32.BF16 R4, R64, R16.reuse, RZ ;  /* 0x000000104004723c */ /* 0x082fec00000418ff */
[----:B------:R-:W-:Y:S02]  /*44a0*/  LDSM.16.M88.4 R104, [R112] ;  /* 0x000000007068783b */ /* 0x000fe40000000200 */
[C---:B------:R-:W-:Y:S06]  /*44b0*/  HMMA.16816.F32.BF16 R8, R60.reuse, R16, RZ ;  /* 0x000000103c08723c */ /* 0x040fec00000418ff */
[----:B-----5:R-:W1:Y:S02]  /*44c0*/  LDSM.16.M88.4 R108, [R150+0x6000] ;  /* 0x00600000966c783b */ /* 0x020e640000000200 */
[-C--:B------:R-:W-:Y:S06]  /*44d0*/  HMMA.16816.F32.BF16 R12, R60, R18.reuse, RZ ;  /* 0x000000123c0c723c */ /* 0x080fec00000418ff */
[----:B------:R-:W1:Y:S02]  /*44e0*/  LDSM.16.M88.4 R112, [R112+0x1000] ;  /* 0x001000007070783b */ /* 0x000e640000000200 */
[C---:B------:R-:W-:Y:S06]  /*44f0*/  HMMA.16816.F32.BF16 R16, R64.reuse, R18, RZ ;  /* 0x000000124010723c */ /* 0x040fec00000418ff */
[----:B------:R-:W3:Y:S04]  /*4500*/  LDL R191, [R1+0x8] ;  /* 0x0000080001bf7983 */ /* 0x000ee80000100800 */
[----:B------:R-:W3:Y:S01]  /*4510*/  LDL R190, [R1+0xc] ;  /* 0x00000c0001be7983 */ /* 0x000ee20000100800 */
[-C--:B------:R-:W-:Y:S03]  /*4520*/  HMMA.16816.F32.BF16 R20, R64, R32.reuse, RZ ;  /* 0x000000204014723c */ /* 0x080fe600000418ff */
[----:B------:R-:W3:Y:S05]  /*4530*/  LDL R189, [R1+0x10] ;  /* 0x0000100001bd7983 */ /* 0x000eea0000100800 */
        /* <DEDUP_REMOVED lines=8> */
[C---:B------:R-:W-:Y:S07]  /*45c0*/  HMMA.16816.F32.BF16 R56, R60.reuse, R100, RZ ;  /* 0x000000643c38723c */ /* 0x040fee00000418ff */
[----:B------:R-:W-:Y:S01]  /*45d0*/  IMAD.U32 R100, RZ, RZ, UR24 ;  /* 0x00000018ff647e24 */ /* 0x000fe2000f8e00ff */
[-C--:B------:R-:W-:Y:S04]  /*45e0*/  HMMA.16816.F32.BF16 R60, R60, R102.reuse, RZ ;  /* 0x000000663c3c723c */ /* 0x080fe800000418ff */
[----:B------:R-:W-:Y:S04]  /*45f0*/  IMAD R100, R100, 0x2, R163 ;  /* 0x0000000264647824 */ /* 0x000fe800078e02a3 */
[----:B------:R-:W-:Y:S01]  /*4600*/  IMAD.SHL.U32 R100, R100, 0x2, RZ ;  /* 0x0000000264647824 */ /* 0x000fe200078e00ff */
[----:B------:R-:W-:Y:S04]  /*4610*/  HMMA.16816.F32.BF16 R64, R64, R102, RZ ;  /* 0x000000664040723c */ /* 0x000fe800000418ff */
[----:B------:R-:W-:Y:S04]  /*4620*/  IADD3 R101, R100, 0x1, RZ ;  /* 0x0000000164657810 */ /* 0x000fe80007ffe0ff */
[-C--:B-1----:R-:W-:Y:S08]  /*4630*/  HMMA.16816.F32.BF16 R4, R104, R108.reuse, R4 ;  /* 0x0000006c6804723c */ /* 0x082ff00000041804 */
[C---:B------:R-:W-:Y:S08]  /*4640*/  HMMA.16816.F32.BF16 R8, R112.reuse, R108, R8 ;  /* 0x0000006c7008723c */ /* 0x040ff00000041808 */
[-C--:B------:R-:W-:Y:S08]  /*4650*/  HMMA.16816.F32.BF16 R12, R112, R110.reuse, R12 ;  /* 0x0000006e700c723c */ /* 0x080ff0000004180c */
[C---:B------:R-:W-:Y:S01]  /*4660*/  HMMA.16816.F32.BF16 R16, R104.reuse, R110, R16 ;  /* 0x0000006e6810723c */ /* 0x040fe20000041810 */
[C---:B------:R-:W-:Y:S03]  /*4670*/  FADD.FTZ R4, R251.reuse, R4 ;  /* 0x00000004fb047221 */ /* 0x040fe60000010000 */
[----:B--2---:R-:W-:Y:S02]  /*4680*/  IMAD R166, R166, 0x8, R165 ;  /* 0x00000008a6a67824 */ /* 0x004fe400078e02a5 */
[----:B------:R-:W-:Y:S02]  /*4690*/  FFMA.FTZ R7, R252, UR4, R7 ;  /* 0x00000004fc077c23 */ /* 0x000fe40008010007 */
[----:B------:R-:W-:Y:S01]  /*46a0*/  FADD.FTZ R6, R251, R6 ;  /* 0x00000006fb067221 */ /* 0x000fe20000010000 */
[C---:B------:R-:W-:Y:S03]  /*46b0*/  IADD3 R164, R166.reuse, 0x4, RZ ;  /* 0x00000004a6a47810 */ /* 0x040fe60007ffe0ff */
[C---:B----4-:R-:W-:Y:S01]  /*46c0*/  LOP3.LUT R100, R175.reuse, UR30, R100, 0x96, !PT ;  /* 0x0000001eaf647c12 */ /* 0x050fe2000f8e9664 */
[----:B------:R-:W-:Y:S01]  /*46d0*/  IMAD.WIDE.U32 R166, R166, -0x326172a9, RZ ;  /* 0xcd9e8d57a6a67825 */ /* 0x000fe200078e00ff */
[----:B------:R-:W-:Y:S02]  /*46e0*/  LOP3.LUT R101, R175, UR30, R101, 0x96, !PT ;  /* 0x0000001eaf657c12 */ /* 0x000fe4000f8e9665 */
[----:B------:R-:W-:Y:S01]  /*46f0*/  LOP3.LUT R163, R174, UR49, RZ, 0x3c, !PT ;  /* 0x00000031aea37c12 */ /* 0x000fe2000f8e3cff */
[----:B------:R-:W-:Y:S01]  /*4700*/  IMAD.WIDE.U32 R180, R100, -0x326172a9, RZ ;  /* 0xcd9e8d5764b47825 */ /* 0x000fe200078e00ff */
[-C--:B------:R-:W-:Y:S03]  /*4710*/  LOP3.LUT R170, R167, R168.reuse, RZ, 0x3c, !PT ;  /* 0x000000a8a7aa7212 */ /* 0x080fe600078e3cff */
[----:B------:R-:W-:Y:S01]  /*4720*/  IMAD.WIDE.U32 R164, R164, -0x326172a9, RZ ;  /* 0xcd9e8d57a4a47825 */ /* 0x000fe200078e00ff */
[--C-:B------:R-:W-:Y:S02]  /*4730*/  LOP3.LUT R177, R181, UR22, R166.reuse, 0x96, !PT ;  /* 0x00000016b5b17c12 */ /* 0x100fe4000f8e96a6 */
[----:B------:R-:W-:Y:S01]  /*4740*/  FSETP.NEU.FTZ.AND P0, PT, R188, -INF , PT ;  /* 0xff800000bc00780b */ /* 0x000fe20003f1d000 */
[----:B------:R-:W-:Y:S01]  /*4750*/  IMAD.WIDE.U32 R182, R101, -0x326172a9, RZ ;  /* 0xcd9e8d5765b67825 */ /* 0x000fe200078e00ff */
[----:B------:R-:W-:Y:S01]  /*4760*/  LOP3.LUT R168, R165, R168, RZ, 0x3c, !PT ;  /* 0x000000a8a5a87212 */ /* 0x000fe200078e3cff */
[----:B------:R-:W1:Y:S02]  /*4770*/  LDSM.16.M88.4 R100, [R150+0x6400] ;  /* 0x006400009664783b */ /* 0x000e640000000200 */
[----:B------:R-:W-:Y:S01]  /*4780*/  IMAD.WIDE.U32 R170, R170, -0x2daee0ad, RZ ;  /* 0xd2511f53aaaa7825 */ /* 0x000fe200078e00ff */
[C---:B------:R-:W-:Y:S02]  /*4790*/  LOP3.LUT R176, R183.reuse, UR22, R166, 0x96, !PT ;  /* 0x00000016b7b07c12 */ /* 0x040fe4000f8e96a6 */
[----:B------:R-:W-:Y:S01]  /*47a0*/  LOP3.LUT R167, R183, UR22, R164, 0x96, !PT ;  /* 0x00000016b7a77c12 */ /* 0x000fe2000f8e96a4 */
[----:B------:R-:W-:Y:S01]  /*47b0*/  FFMA.FTZ R12, R187, UR4, R12 ;  /* 0x00000004bb0c7c23 */ /* 0x000fe2000801000c */
[----:B------:R-:W-:Y:S01]  /*47c0*/  LOP3.LUT R174, R163, R171, RZ, 0x3c, !PT ;  /* 0x000000aba3ae7212 */ /* 0x000fe200078e3cff */
[----:B------:R-:W-:Y:S04]  /*47d0*/  IMAD.WIDE.U32 R168, R168, -0x2daee0ad, RZ ;  /* 0xd2511f53a8a87825 */ /* 0x000fe800078e00ff */
[----:B------:R-:W-:Y:S01]  /*47e0*/  FFMA.FTZ R14, R187, UR4, R14 ;  /* 0x00000004bb0e7c23 */ /* 0x000fe2000801000e */
[----:B------:R-:W-:Y:S01]  /*47f0*/  LOP3.LUT R172, R163, R169, RZ, 0x3c, !PT ;  /* 0x000000a9a3ac7212 */ /* 0x000fe200078e3cff */
[----:B------:R-:W-:Y:S01]  /*4800*/  IMAD.WIDE.U32 R174, R174, -0x326172a9, RZ ;  /* 0xcd9e8d57aeae7825 */ /* 0x000fe200078e00ff */
[----:B------:R-:W-:Y:S03]  /*4810*/  LOP3.LUT R169, R181, UR22, R164, 0x96, !PT ;  /* 0x00000016b5a97c12 */ /* 0x000fe6000f8e96a4 */
[----:B------:R-:W-:Y:S01]  /*4820*/  IMAD.U32 R165, RZ, RZ, UR28 ;  /* 0x0000001cffa57e24 */ /* 0x000fe2000f8e00ff */
[----:B------:R-:W-:Y:S01]  /*4830*/  LOP3.LUT R171, R175, UR21, R180, 0x96, !PT ;  /* 0x00000015afab7c12 */ /* 0x000fe2000f8e96b4 */
[----:B------:R-:W-:Y:S01]  /*4840*/  FFMA.FTZ R16, R187, UR4, R16 ;  /* 0x00000004bb107c23 */ /* 0x000fe20008010010 */
[----:B------:R-:W-:Y:S01]  /*4850*/  LOP3.LUT R166, R175, UR21, R182, 0x96, !PT ;  /* 0x00000015afa67c12 */ /* 0x000fe2000f8e96b6 */
[----:B------:R-:W-:Y:S01]  /*4860*/  FFMA.FTZ R18, R187, UR4, R18 ;  /* 0x00000004bb127c23 */ /* 0x000fe20008010012 */
[----:B------:R-:W-:Y:S01]  /*4870*/  @!P1 IADD3 R163, -R165, 0x1, R173 ;  /* 0x00000001a5a39810 */ /* 0x000fe20007ffe1ad */
[----:B------:R-:W-:Y:S01]  /*4880*/  IMAD.WIDE.U32 R172, R172, -0x326172a9, RZ ;  /* 0xcd9e8d57acac7825 */ /* 0x000fe200078e00ff */
[----:B------:R-:W2:Y:S02]  /*4890*/  LDL R187, [R1+0x54] ;  /* 0x0000540001bb7983 */ /* 0x000ea40000100800 */
[----:B------:R-:W-:Y:S01]  /*48a0*/  @!P1 IADD3 R163, R178, UR7, R163 ;  /* 0x00000007b2a39c10 */ /* 0x000fe2000fffe0a3 */
[C---:B------:R-:W-:Y:S01]  /*48b0*/  FFMA.FTZ R13, R186.reuse, UR4, R13 ;  /* 0x00000004ba0d7c23 */ /* 0x040fe2000801000d */
[----:B------:R-:W-:Y:S01]  /*48c0*/  LOP3.LUT R184, R173, UR21, R180, 0x96, !PT ;  /* 0x00000015adb87c12 */ /* 0x000fe2000f8e96b4 */
[----:B------:R-:W-:Y:S01]  /*48d0*/  IMAD.WIDE.U32 R164, R177, -0x2daee0ad, RZ ;  /* 0xd2511f53b1a47825 */ /* 0x000fe200078e00ff */
[----:B------:R-:W-:Y:S03]  /*48e0*/  LOP3.LUT R173, R173, UR21, R182, 0x96, !PT ;  /* 0x00000015adad7c12 */ /* 0x000fe6000f8e96b6 */
[----:B------:R-:W-:Y:S04]  /*48f0*/  IMAD.WIDE.U32 R180, R171, -0x2daee0ad, RZ ;  /* 0xd2511f53abb47825 */ /* 0x000fe800078e00ff */
[----:B------:R-:W-:Y:S01]  /*4900*/  FFMA.FTZ R15, R186, UR4, R15 ;  /* 0x00000004ba0f7c23 */ /* 0x000fe2000801000f */
[----:B------:R-:W-:Y:S01]  /*4910*/  LOP3.LUT R171, R181, UR18, R164, 0x96, !PT ;  /* 0x00000012b5ab7c12 */ /* 0x000fe2000f8e96a4 */
[-C--:B-1----:R-:W-:Y:S01]  /*4920*/  HMMA.16816.F32.BF16 R20, R104, R100.reuse, R20 ;  /* 0x000000646814723c */ /* 0x082fe20000041814 */
[C---:B------:R-:W-:Y:S01]  /*4930*/  @!P1 IADD3 R164, R163.reuse, 0x40, RZ ;  /* 0x00000040a3a49810 */ /* 0x040fe20007ffe0ff */
[----:B------:R-:W-:Y:S01]  /*4940*/  IMAD.WIDE.U32 R182, R166, -0x2daee0ad, RZ ;  /* 0xd2511f53a6b67825 */ /* 0x000fe200078e00ff */
[----:B------:R-:W-:Y:S02]  /*4950*/  @!P1 IADD3 R166, R163, 0x8, RZ ;  /* 0x00000008a3a69810 */ /* 0x000fe40007ffe0ff */
[----:B------:R-:W-:Y:S01]  /*4960*/  @!P1 IMNMX R164, R164, UR7, PT ;  /* 0x00000007a4a49c17 */ /* 0x000fe2000b800200 */
[----:B------:R-:W-:Y:S01]  /*4970*/  IMAD.WIDE.U32 R178, R169, -0x2daee0ad, RZ ;  /* 0xd2511f53a9b27825 */ /* 0x000fe200078e00ff */
[----:B------:R-:W-:Y:S01]  /*4980*/  LOP3.LUT R169, R165, UR20, R170, 0x96, !PT ;  /* 0x00000014a5a97c12 */ /* 0x000fe2000f8e96aa */
[C---:B------:R-:W-:Y:S01]  /*4990*/  HMMA.16816.F32.BF16 R24, R112.reuse, R100, R24 ;  /* 0x000000647018723c */ /* 0x040fe20000041818 */
[C---:B------:R-:W-:Y:S02]  /*49a0*/  @!P1 IADD3 R165, R163.reuse, 0x48, RZ ;  /* 0x00000048a3a59810 */ /* 0x040fe40007ffe0ff */
[----:B------:R-:W-:Y:S01]  /*49b0*/  @!P1 ISETP.GE.AND P3, PT, R0, R164, PT ;  /* 0x000000a40000920c */ /* 0x000fe20003f66270 */
[C---:B------:R-:W-:Y:S01]  /*49c0*/  FFMA.FTZ R17, R186.reuse, UR4, R17 ;  /* 0x00000004ba117c23 */ /* 0x040fe20008010011 */
[----:B------:R-:W-:Y:S01]  /*49d0*/  @!P1 IMNMX R163, R163, UR7, PT ;  /* 0x00000007a3a39c17 */ /* 0x000fe2000b800200 */
[----:B------:R-:W-:Y:S01]  /*49e0*/  FFMA.FTZ R19, R186, UR4, R19 ;  /* 0x00000004ba137c23 */ /* 0x000fe20008010013 */
[----:B------:R-:W-:Y:S01]  /*49f0*/  @!P1 IMNMX R166, R166, UR7, PT ;  /* 0x00000007a6a69c17 */ /* 0x000fe2000b800200 */
[----:B------:R-:W4:Y:S01]  /*4a00*/  LDL R186, [R1+0x18] ;  /* 0x0000180001ba7983 */ /* 0x000f220000100800 */
[----:B------:R-:W-:Y:S01]  /*4a10*/  @!P1 IMNMX R165, R165, UR7, PT ;  /* 0x00000007a5a59c17 */ /* 0x000fe2000b800200 */
[-C--:B------:R-:W-:Y:S01]  /*4a20*/  HMMA.16816.F32.BF16 R28, R112, R102.reuse, R28 ;  /* 0x00000066701c723c */ /* 0x080fe2000004181c */
[----:B------:R-:W-:Y:S01]  /*4a30*/  @!P1 ISETP.GE.AND P5, PT, R0, R163, PT ;  /* 0x000000a30000920c */ /* 0x000fe20003fa6270 */
[----:B------:R-:W-:Y:S01]  /*4a40*/  FMUL.FTZ R100, R188, 1.4426950216293334961 ;  /* 0x3fb8aa3bbc647820 */ /* 0x000fe20000410000 */
[C---:B------:R-:W-:Y:S01]  /*4a50*/  @!P1 ISETP.GE.AND P2, PT, R0.reuse, R165, PT ;  /* 0x000000a50000920c */ /* 0x040fe20003f46270 */
[----:B------:R-:W4:Y:S01]  /*4a60*/  LDL R188, [R1+0x14] ;  /* 0x0000140001bc7983 */ /* 0x000f220000100800 */
[----:B------:R-:W-:Y:S01]  /*4a70*/  @!P1 ISETP.GE.AND P4, PT, R0, R166, PT ;  /* 0x000000a60000920c */ /* 0x000fe20003f86270 */
[----:B------:R-:W-:Y:S01]  /*4a80*/  FADD.FTZ R0, R251, R8 ;  /* 0x00000008fb007221 */ /* 0x000fe20000010000 */
[----:B------:R-:W-:Y:S01]  /*4a90*/  FSEL R100, R100, RZ, P0 ;  /* 0x000000ff64647208 */ /* 0x000fe20000000000 */
[----:B------:R-:W4:Y:S01]  /*4aa0*/  LDL R8, [R1+0x50] ;  /* 0x0000500001087983 */ /* 0x000f220000100800 */
[----:B------:R-:W-:Y:S01]  /*4ab0*/  FSETP.NEU.FTZ.AND P0, PT, R185, -INF , PT ;  /* 0xff800000b900780b */ /* 0x000fe20003f1d000 */
[C---:B------:R-:W-:Y:S01]  /*4ac0*/  HMMA.16816.F32.BF16 R32, R104.reuse, R102, R32 ;  /* 0x000000666820723c */ /* 0x040fe20000041820 */
[----:B------:R-:W-:Y:S01]  /*4ad0*/  @!P1 ISETP.GE.AND P6, PT, R243, R164, PT ;  /* 0x000000a4f300920c */ /* 0x000fe20003fc6270 */
[----:B------:R-:W-:Y:S01]  /*4ae0*/  FADD.FTZ R101, R251, R10 ;  /* 0x0000000afb657221 */ /* 0x000fe20000010000 */
[----:B------:R-:W-:Y:S01]  /*4af0*/  @!P1 FSEL R4, R4, -INF , !P5 ;  /* 0xff80000004049808 */ /* 0x000fe20006800000 */
[----:B------:R-:W-:Y:S01]  /*4b00*/  FMUL.FTZ R10, R185, 1.4426950216293334961 ;  /* 0x3fb8aa3bb90a7820 */ /* 0x000fe20000410000 */
[----:B------:R-:W-:Y:S01]  /*4b10*/  @!P1 FSEL R0, R0, -INF , !P3 ;  /* 0xff80000000009808 */ /* 0x000fe20005800000 */
[----:B------:R-:W4:Y:S01]  /*4b20*/  LDL R185, [R1+0x1c] ;  /* 0x00001c0001b97983 */ /* 0x000f220000100800 */
[----:B------:R-:W-:Y:S01]  /*4b30*/  @!P1 FSEL R6, R6, -INF , !P4 ;  /* 0xff80000006069808 */ /* 0x000fe20006000000 */
[----:B------:R-:W-:Y:S01]  /*4b40*/  IMAD.WIDE.U32 R108, R176, -0x2daee0ad, RZ ;  /* 0xd2511f53b06c7825 */ /* 0x000fe200078e00ff */
[----:B------:R-:W-:Y:S01]  /*4b50*/  FSEL R10, R10, RZ, P0 ;  /* 0x000000ff0a0a7208 */ /* 0x000fe20000000000 */
[----:B------:R-:W4:Y:S01]  /*4b60*/  LDL R103, [R1+0x20] ;  /* 0x0000200001677983 */ /* 0x000f220000100800 */
[----:B------:R-:W-:Y:S01]  /*4b70*/  @!P1 ISETP.GE.AND P0, PT, R244, R166, PT ;  /* 0x000000a6f400920c */ /* 0x000fe20003f06270 */
[----:B------:R-:W-:Y:S01]  /*4b80*/  FFMA.FTZ R4, R4, c[0x0][0x23c], -R100 ;  /* 0x00008f0004047a23 */ /* 0x000fe20000010864 */
[----:B------:R-:W-:Y:S01]  /*4b90*/  LOP3.LUT R170, R109, UR20, R170, 0x96, !PT ;  /* 0x000000146daa7c12 */ /* 0x000fe2000f8e96aa */
[----:B------:R-:W4:Y:S01]  /*4ba0*/  LDL R102, [R1+0x24] ;  /* 0x0000240001667983 */ /* 0x000f220000100800 */
[----:B------:R-:W-:Y:S01]  /*4bb0*/  LOP3.LUT R175, R183, UR18, R108, 0x96, !PT ;  /* 0x00000012b7af7c12 */ /* 0x000fe2000f8e966c */
[--C-:B------:R-:W-:Y:S01]  /*4bc0*/  FFMA.FTZ R6, R6, c[0x0][0x23c], -R10.reuse ;  /* 0x00008f0006067a23 */ /* 0x100fe2000001080a */
[----:B------:R-:W-:Y:S01]  /*4bd0*/  @!P1 FSEL R7, R7, -INF , !P0 ;  /* 0xff80000007079808 */ /* 0x000fe20004000000 */
[----:B------:R-:W1:Y:S01]  /*4be0*/  LDSM.16.M88.4 R108, [R150+0x6800] ;  /* 0x00680000966c783b */ /* 0x000e620000000200 */
[C---:B------:R-:W-:Y:S01]  /*4bf0*/  @!P1 ISETP.GE.AND P3, PT, R244.reuse, R164, PT ;  /* 0x000000a4f400920c */ /* 0x040fe20003f66270 */
[----:B------:R-:W-:Y:S01]  /*4c00*/  MUFU.EX2 R213, R6 ;  /* 0x0000000600d57308 */ /* 0x000fe20000000800 */
[-C--:B------:R-:W-:Y:S01]  /*4c10*/  @!P1 ISETP.GE.AND P4, PT, R243, R163.reuse, PT ;  /* 0x000000a3f300920c */ /* 0x080fe20003f86270 */
[----:B------:R-:W-:Y:S01]  /*4c20*/  FFMA.FTZ R7, R7, c[0x0][0x23c], -R10 ;  /* 0x00008f0007077a23 */ /* 0x000fe2000001080a */
[-C--:B------:R-:W-:Y:S01]  /*4c30*/  @!P1 ISETP.GE.AND P5, PT, R244, R163.reuse, PT ;  /* 0x000000a3f400920c */ /* 0x080fe20003fa6270 */
[----:B------:R-:W-:Y:S01]  /*4c40*/  FFMA.FTZ R9, R252, UR4, R9 ;  /* 0x00000004fc097c23 */ /* 0x000fe20008010009 */
[----:B------:R-:W-:Y:S01]  /*4c50*/  @!P1 FSEL R16, R16, -INF , !P4 ;  /* 0xff80000010109808 */ /* 0x000fe20006000000 */
[----:B------:R-:W-:Y:S01]  /*4c60*/  FFMA.FTZ R5, R252, UR4, R5 ;  /* 0x00000004fc057c23 */ /* 0x000fe20008010005 */
[-C--:B------:R-:W-:Y:S01]  /*4c70*/  @!P1 ISETP.GE.AND P4, PT, R243, R166.reuse, PT ;  /* 0x000000a6f300920c */ /* 0x080fe20003f86270 */
[----:B------:R-:W-:Y:S01]  /*4c80*/  IMAD.WIDE.U32 R176, R167, -0x2daee0ad, RZ ;  /* 0xd2511f53a7b07825 */ /* 0x000fe200078e00ff */
[----:B------:R-:W-:Y:S01]  /*4c90*/  @!P1 FSEL R9, R9, -INF , !P3 ;  /* 0xff80000009099808 */ /* 0x000fe20005800000 */
[----:B------:R-:W-:Y:S01]  /*4ca0*/  MUFU.EX2 R209, R7 ;  /* 0x0000000700d17308 */ /* 0x000fe20000000800 */
[----:B------:R-:W-:Y:S01]  /*4cb0*/  LOP3.LUT R167, R179, UR20, R168, 0x96, !PT ;  /* 0x00000014b3a77c12 */ /* 0x000fe2000f8e96a8 */
[----:B------:R-:W-:Y:S01]  /*4cc0*/  FFMA.FTZ R16, R16, c[0x0][0x23c], -R100 ;  /* 0x00008f0010107a23 */ /* 0x000fe20000010864 */
[-C--:B------:R-:W-:Y:S01]  /*4cd0*/  @!P1 ISETP.GE.AND P3, PT, R242, R163.reuse, PT ;  /* 0x000000a3f200920c */ /* 0x080fe20003f66270 */
[----:B------:R-:W-:Y:S01]  /*4ce0*/  FFMA.FTZ R11, R252, UR4, R11 ;  /* 0x00000004fc0b7c23 */ /* 0x000fe2000801000b */
[----:B------:R-:W-:Y:S02]  /*4cf0*/  LOP3.LUT R168, R177, UR20, R168, 0x96, !PT ;  /* 0x00000014b1a87c12 */ /* 0x000fe4000f8e96a8 */
[----:B------:R-:W-:Y:S02]  /*4d00*/  @!P1 FSEL R5, R5, -INF , !P5 ;  /* 0xff80000005059808 */ /* 0x000fe40006800000 */
[----:B------:R-:W-:Y:S01]  /*4d10*/  @!P1 FSEL R101, R101, -INF , !P2 ;  /* 0xff80000065659808 */ /* 0x000fe20005000000 */
[----:B------:R-:W2:Y:S01]  /*4d20*/  MUFU.EX2 R214, R4 ;  /* 0x0000000400d67308 */ /* 0x000ea20000000800 */
[-C--:B------:R-:W-:Y:S01]  /*4d30*/  @!P1 ISETP.GE.AND P5, PT, R241, R163.reuse, PT ;  /* 0x000000a3f100920c */ /* 0x080fe20003fa6270 */
[--C-:B------:R-:W-:Y:S01]  /*4d40*/  FFMA.FTZ R5, R5, c[0x0][0x23c], -R100.reuse ;  /* 0x00008f0005057a23 */ /* 0x100fe20000010864 */
[-C--:B------:R-:W-:Y:S02]  /*4d50*/  @!P1 ISETP.GE.AND P2, PT, R240, R163.reuse, PT ;  /* 0x000000a3f000920c */ /* 0x080fe40003f46270 */
[----:B------:R-:W-:Y:S02]  /*4d60*/  @!P1 FSEL R17, R17, -INF , !P3 ;  /* 0xff80000011119808 */ /* 0x000fe40005800000 */
[-C--:B------:R-:W-:Y:S02]  /*4d70*/  @!P1 ISETP.GE.AND P3, PT, R242, R166.reuse, PT ;  /* 0x000000a6f200920c */ /* 0x080fe40003f66270 */
[----:B------:R-:W-:Y:S01]  /*4d80*/  @!P1 FSEL R18, R18, -INF , !P4 ;  /* 0xff80000012129808 */ /* 0x000fe20006000000 */
[----:B------:R-:W-:Y:S01]  /*4d90*/  MUFU.EX2 R210, R5 ;  /* 0x0000000500d27308 */ /* 0x000fe20000000800 */
[-C--:B------:R-:W-:Y:S01]  /*4da0*/  @!P1 ISETP.GE.AND P4, PT, R237, R163.reuse, PT ;  /* 0x000000a3ed00920c */ /* 0x080fe20003f86270 */
[----:B------:R-:W-:Y:S01]  /*4db0*/  FFMA.FTZ R17, R17, c[0x0][0x23c], -R100 ;  /* 0x00008f0011117a23 */ /* 0x000fe20000010864 */
[----:B------:R-:W-:Y:S01]  /*4dc0*/  @!P1 FSEL R19, R19, -INF , !P3 ;  /* 0xff80000013139808 */ /* 0x000fe20005800000 */
[--C-:B------:R-:W-:Y:S01]  /*4dd0*/  FFMA.FTZ R18, R18, c[0x0][0x23c], -R10.reuse ;  /* 0x00008f0012127a23 */ /* 0x100fe2000001080a */
[----:B------:R-:W-:Y:S02]  /*4de0*/  @!P1 ISETP.GE.AND P3, PT, R236, R163, PT ;  /* 0x000000a3ec00920c */ /* 0x000fe40003f66270 */
[----:B------:R-:W-:Y:S01]  /*4df0*/  @!P1 FSEL R12, R12, -INF , !P6 ;  /* 0xff8000000c0c9808 */ /* 0x000fe20007000000 */
[-C--:B-1----:R-:W-:Y:S01]  /*4e00*/  HMMA.16816.F32.BF16 R36, R104, R108.reuse, R36 ;  /* 0x0000006c6824723c */ /* 0x082fe20000041824 */
[----:B------:R-:W-:Y:S01]  /*4e10*/  @!P1 ISETP.GE.AND P6, PT, R243, R165, PT ;  /* 0x000000a5f300920c */ /* 0x000fe20003fc6270 */
[----:B------:R-:W-:Y:S01]  /*4e20*/  FFMA.FTZ R19, R19, c[0x0][0x23c], -R10 ;  /* 0x00008f0013137a23 */ /* 0x000fe2000001080a */
[----:B------:R-:W1:Y:S02]  /*4e30*/  MUFU.EX2 R200, R16 ;  /* 0x0000001000c87308 */ /* 0x000e640000000800 */
[----:B------:R-:W-:Y:S02]  /*4e40*/  @!P1 FSEL R14, R14, -INF , !P6 ;  /* 0xff8000000e0e9808 */ /* 0x000fe40007000000 */
[----:B------:R-:W-:Y:S01]  /*4e50*/  @!P1 ISETP.GE.AND P6, PT, R239, R163, PT ;  /* 0x000000a3ef00920c */ /* 0x000fe20003fc6270 */
[C---:B------:R-:W-:Y:S05]  /*4e60*/  HMMA.16816.F32.BF16 R40, R112.reuse, R108, R40 ;  /* 0x0000006c7028723c */ /* 0x040fea0000041828 */
[----:B------:R-:W-:Y:S02]  /*4e70*/  MUFU.EX2 R206, R18 ;  /* 0x0000001200ce7308 */ /* 0x000fe40000000800 */
[----:B------:R-:W-:Y:S01]  /*4e80*/  IMAD.WIDE.U32 R108, R168, -0x326172a9, RZ ;  /* 0xcd9e8d57a86c7825 */ /* 0x000fe200078e00ff */
[-C--:B------:R-:W-:Y:S04]  /*4e90*/  HMMA.16816.F32.BF16 R44, R112, R110.reuse, R44 ;  /* 0x0000006e702c723c */ /* 0x080fe8000004182c */
[C---:B---3--:R-:W-:Y:S02]  /*4ea0*/  FFMA.FTZ R20, R191.reuse, UR4, R20 ;  /* 0x00000004bf147c23 */ /* 0x048fe40008010014 */
[----:B------:R-:W-:Y:S01]  /*4eb0*/  FFMA.FTZ R22, R191, UR4, R22 ;  /* 0x00000004bf167c23 */ /* 0x000fe20008010016 */
[----:B------:R3:W-:Y:S01]  /*4ec0*/  MUFU.EX2 R205, R19 ;  /* 0x0000001300cd7308 */ /* 0x0007e20000000800 */
[C---:B------:R-:W-:Y:S01]  /*4ed0*/  HMMA.16816.F32.BF16 R48, R104.reuse, R110, R48 ;  /* 0x0000006e6830723c */ /* 0x040fe20000041830 */
[----:B------:R-:W-:Y:S02]  /*4ee0*/  @!P1 FSEL R20, R20, -INF , !P5 ;  /* 0xff80000014149808 */ /* 0x000fe40006800000 */
[----:B------:R-:W-:Y:S01]  /*4ef0*/  @!P1 ISETP.GE.AND P5, PT, R241, R166, PT ;  /* 0x000000a6f100920c */ /* 0x000fe20003fa6270 */
[C---:B------:R-:W-:Y:S02]  /*4f00*/  FFMA.FTZ R30, R189.reuse, UR4, R30 ;  /* 0x00000004bd1e7c23 */ /* 0x040fe4000801001e */
[----:B------:R-:W-:Y:S01]  /*4f10*/  FFMA.FTZ R20, R20, c[0x0][0x23c], -R100 ;  /* 0x00008f0014147a23 */ /* 0x000fe20000010864 */
[----:B------:R-:W-:Y:S01]  /*4f20*/  @!P1 FSEL R22, R22, -INF , !P5 ;  /* 0xff80000016169808 */ /* 0x000fe20006800000 */
[----:B------:R-:W-:Y:S01]  /*4f30*/  FFMA.FTZ R34, R189, UR4, R34 ;  /* 0x00000004bd227c23 */ /* 0x000fe20008010022 */
[----:B------:R-:W-:Y:S01]  /*4f40*/  @!P1 ISETP.GE.AND P5, PT, R241, R164, PT ;  /* 0x000000a4f100920c */ /* 0x000fe20003fa6270 */
[----:B------:R-:W-:Y:S02]  /*4f50*/  MUFU.EX2 R198, R17 ;  /* 0x0000001100c67308 */ /* 0x000fe40000000800 */
[----:B------:R-:W-:Y:S02]  /*4f60*/  FFMA.FTZ R22, R22, c[0x0][0x23c], -R10 ;  /* 0x00008f0016167a23 */ /* 0x000fe4000001080a */
[----:B------:R-:W-:Y:S04]  /*4f70*/  IMAD.WIDE.U32 R110, R173, -0x2daee0ad, RZ ;  /* 0xd2511f53ad6e7825 */ /* 0x000fe800078e00ff */
[C---:B------:R-:W-:Y:S02]  /*4f80*/  FFMA.FTZ R21, R190.reuse, UR4, R21 ;  /* 0x00000004be157c23 */ /* 0x040fe40008010015 */
[----:B------:R-:W-:Y:S01]  /*4f90*/  MUFU.EX2 R201, R22 ;  /* 0x0000001600c97308 */ /* 0x000fe20000000800 */
[----:B------:R-:W-:Y:S02]  /*4fa0*/  FFMA.FTZ R23, R190, UR4, R23 ;  /* 0x00000004be177c23 */ /* 0x000fe40008010017 */
[----:B------:R-:W-:Y:S01]  /*4fb0*/  @!P1 FSEL R21, R21, -INF , !P2 ;  /* 0xff80000015159808 */ /* 0x000fe20005000000 */
[----:B---3--:R-:W-:Y:S01]  /*4fc0*/  IMAD.WIDE.U32 R18, R170, -0x326172a9, RZ ;  /* 0xcd9e8d57aa127825 */ /* 0x008fe200078e00ff */
[C---:B------:R-:W-:Y:S03]  /*4fd0*/  @!P1 ISETP.GE.AND P2, PT, R240.reuse, R166, PT ;  /* 0x000000a6f000920c */ /* 0x040fe60003f46270 */
[----:B------:R-:W-:Y:S01]  /*4fe0*/  FFMA.FTZ R21, R21, c[0x0][0x23c], -R100 ;  /* 0x00008f0015157a23 */ /* 0x000fe20000010864 */
[----:B------:R-:W-:Y:S01]  /*4ff0*/  @!P1 FSEL R23, R23, -INF , !P2 ;  /* 0xff80000017179808 */ /* 0x000fe20005000000 */
[----:B------:R-:W-:Y:S01]  /*5000*/  MUFU.EX2 R193, R20 ;  /* 0x0000001400c17308 */ /* 0x000fe20000000800 */
[-C--:B------:R-:W-:Y:S01]  /*5010*/  @!P1 ISETP.GE.AND P2, PT, R240, R164.reuse, PT ;  /* 0x000000a4f000920c */ /* 0x080fe20003f46270 */
[----:B------:R-:W-:Y:S02]  /*5020*/  FFMA.FTZ R24, R191, UR4, R24 ;  /* 0x00000004bf187c23 */ /* 0x000fe40008010018 */
[----:B------:R-:W-:Y:S02]  /*5030*/  FFMA.FTZ R23, R23, c[0x0][0x23c], -R10 ;  /* 0x00008f0017177a23 */ /* 0x000fe4000001080a */
[----:B------:R-:W-:Y:S01]  /*5040*/  FFMA.FTZ R25, R190, UR4, R25 ;  /* 0x00000004be197c23 */ /* 0x000fe20008010019 */
[----:B------:R-:W-:Y:S01]  /*5050*/  @!P1 FSEL R24, R24, -INF , !P5 ;  /* 0xff80000018189808 */ /* 0x000fe20006800000 */
[----:B------:R-:W-:Y:S01]  /*5060*/  FFMA.FTZ R26, R191, UR4, R26 ;  /* 0x00000004bf1a7c23 */ /* 0x000fe2000801001a */
[-C--:B------:R-:W-:Y:S01]  /*5070*/  @!P1 ISETP.GE.AND P5, PT, R241, R165.reuse, PT ;  /* 0x000000a5f100920c */ /* 0x080fe20003fa6270 */
[----:B------:R3:W-:Y:S01]  /*5080*/  MUFU.EX2 R197, R23 ;  /* 0x0000001700c57308 */ /* 0x0007e20000000800 */
[----:B------:R-:W-:Y:S01]  /*5090*/  @!P1 FSEL R25, R25, -INF , !P2 ;  /* 0xff80000019199808 */ /* 0x000fe20005000000 */
[----:B------:R-:W-:Y:S01]  /*50a0*/  FFMA.FTZ R27, R190, UR4, R27 ;  /* 0x00000004be1b7c23 */ /* 0x000fe2000801001b */
[-C--:B------:R-:W-:Y:S01]  /*50b0*/  @!P1 ISETP.GE.AND P2, PT, R240, R165.reuse, PT ;  /* 0x000000a5f000920c */ /* 0x080fe20003f46270 */
[C---:B------:R-:W-:Y:S01]  /*50c0*/  FFMA.FTZ R28, R189.reuse, UR4, R28 ;  /* 0x00000004bd1c7c23 */ /* 0x040fe2000801001c */
[----:B------:R-:W-:Y:S01]  /*50d0*/  @!P1 FSEL R26, R26, -INF , !P5 ;  /* 0xff8000001a1a9808 */ /* 0x000fe20006800000 */
[----:B------:R-:W-:Y:S01]  /*50e0*/  FFMA.FTZ R32, R189, UR4, R32 ;  /* 0x00000004bd207c23 */ /* 0x000fe20008010020 */
[-C--:B------:R-:W-:Y:S02]  /*50f0*/  @!P1 ISETP.GE.AND P5, PT, R239, R164.reuse, PT ;  /* 0x000000a4ef00920c */ /* 0x080fe40003fa6270 */
[----:B------:R-:W-:Y:S01]  /*5100*/  @!P1 FSEL R27, R27, -INF , !P2 ;  /* 0xff8000001b1b9808 */ /* 0x000fe20005000000 */
[----:B------:R1:W-:Y:S01]  /*5110*/  MUFU.EX2 R195, R21 ;  /* 0x0000001500c37308 */ /* 0x0003e20000000800 */
[----:B------:R-:W-:Y:S02]  /*5120*/  @!P1 ISETP.GE.AND P2, PT, R238, R164, PT ;  /* 0x000000a4ee00920c */ /* 0x000fe40003f46270 */
[----:B------:R-:W-:Y:S02]  /*5130*/  @!P1 FSEL R28, R28, -INF , !P5 ;  /* 0xff8000001c1c9808 */ /* 0x000fe40006800000 */
[C---:B------:R-:W-:Y:S02]  /*5140*/  @!P1 ISETP.GE.AND P5, PT, R239.reuse, R165, PT ;  /* 0x000000a5ef00920c */ /* 0x040fe40003fa6270 */
[----:B------:R-:W-:Y:S02]  /*5150*/  @!P1 FSEL R32, R32, -INF , !P6 ;  /* 0xff80000020209808 */ /* 0x000fe40007000000 */
[-C--:B------:R-:W-:Y:S02]  /*5160*/  @!P1 ISETP.GE.AND P6, PT, R239, R166.reuse, PT ;  /* 0x000000a6ef00920c */ /* 0x080fe40003fc6270 */
[----:B------:R-:W-:Y:S01]  /*5170*/  @!P1 FSEL R30, R30, -INF , !P5 ;  /* 0xff8000001e1e9808 */ /* 0x000fe20006800000 */
[----:B------:R-:W-:Y:S01]  /*5180*/  FFMA.FTZ R32, R32, c[0x0][0x23c], -R100 ;  /* 0x00008f0020207a23 */ /* 0x000fe20000010864 */
[-C--:B------:R-:W-:Y:S01]  /*5190*/  @!P1 ISETP.GE.AND P5, PT, R246, R163.reuse, PT ;  /* 0x000000a3f600920c */ /* 0x080fe20003fa6270 */
[----:B---3--:R-:W-:Y:S01]  /*51a0*/  IMAD.WIDE.U32 R22, R175, -0x326172a9, RZ ;  /* 0xcd9e8d57af167825 */ /* 0x008fe200078e00ff */
[----:B------:R-:W-:Y:S02]  /*51b0*/  @!P1 FSEL R34, R34, -INF , !P6 ;  /* 0xff80000022229808 */ /* 0x000fe40007000000 */
[----:B------:R-:W-:Y:S02]  /*51c0*/  @!P1 ISETP.GE.AND P6, PT, R248, R163, PT ;  /* 0x000000a3f800920c */ /* 0x000fe40003fc6270 */
[----:B------:R-:W-:Y:S01]  /*51d0*/  LOP3.LUT R20, R109, UR19, R172, 0x96, !PT ;  /* 0x000000136d147c12 */ /* 0x000fe2000f8e96ac */
[----:B------:R-:W-:Y:S04]  /*51e0*/  FFMA.FTZ R34, R34, c[0x0][0x23c], -R10 ;  /* 0x00008f0022227a23 */ /* 0x000fe8000001080a */
[----:B-1----:R-:W-:Y:S04]  /*51f0*/  IMAD.WIDE.U32 R20, R20, -0x2daee0ad, RZ ;  /* 0xd2511f5314147825 */ /* 0x002fe800078e00ff */
[C---:B--2---:R-:W-:Y:S02]  /*5200*/  FMUL.FTZ R4, R187.reuse, 1.4426950216293334961 ;  /* 0x3fb8aa3bbb047820 */ /* 0x044fe40000410000 */
[C---:B----4-:R-:W-:Y:S02]  /*5210*/  FFMA.FTZ R36, R186.reuse, UR4, R36 ;  /* 0x00000004ba247c23 */ /* 0x050fe40008010024 */
[C---:B------:R-:W-:Y:S02]  /*5220*/  FFMA.FTZ R40, R186.reuse, UR4, R40 ;  /* 0x00000004ba287c23 */ /* 0x040fe40008010028 */
[----:B------:R-:W-:Y:S01]  /*5230*/  FFMA.FTZ R42, R186, UR4, R42 ;  /* 0x00000004ba2a7c23 */ /* 0x000fe2000801002a */
[----:B------:R-:W-:Y:S01]  /*5240*/  @!P1 FSEL R36, R36, -INF , !P4 ;  /* 0xff80000024249808 */ /* 0x000fe20006000000 */
[----:B------:R-:W-:Y:S01]  /*5250*/  FFMA.FTZ R38, R186, UR4, R38 ;  /* 0x00000004ba267c23 */ /* 0x000fe20008010026 */
[----:B------:R-:W-:Y:S01]  /*5260*/  @!P1 ISETP.GE.AND P4, PT, R236, R166, PT ;  /* 0x000000a6ec00920c */ /* 0x000fe20003f86270 */
[----:B------:R-:W2:Y:S01]  /*5270*/  LDL R186, [R1+0x30] ;  /* 0x0000300001ba7983 */ /* 0x000ea20000100800 */
[----:B------:R-:W-:Y:S01]  /*5280*/  FFMA.FTZ R31, R188, UR4, R31 ;  /* 0x00000004bc1f7c23 */ /* 0x000fe2000801001f */
[C---:B------:R-:W-:Y:S01]  /*5290*/  FSETP.NEU.FTZ.AND P0, PT, R8.reuse, -INF , PT ;  /* 0xff8000000800780b */ /* 0x040fe20003f1d000 */
[----:B------:R-:W-:Y:S02]  /*52a0*/  FMUL.FTZ R8, R8, 1.4426950216293334961 ;  /* 0x3fb8aa3b08087820 */ /* 0x000fe40000410000 */
[----:B------:R-:W-:Y:S02]  /*52b0*/  FFMA.FTZ R36, R36, c[0x0][0x23c], -R100 ;  /* 0x00008f0024247a23 */ /* 0x000fe40000010864 */
[----:B------:R-:W-:Y:S01]  /*52c0*/  FFMA.FTZ R33, R188, UR4, R33 ;  /* 0x00000004bc217c23 */ /* 0x000fe20008010021 */
[----:B------:R-:W-:Y:S01]  /*52d0*/  FSEL R8, R8, RZ, P0 ;  /* 0x000000ff08087208 */ /* 0x000fe20000000000 */
[----:B------:R-:W-:Y:S01]  /*52e0*/  FFMA.FTZ R29, R188, UR4, R29 ;  /* 0x00000004bc1d7c23 */ /* 0x000fe2000801001d */
[----:B------:R-:W-:Y:S01]  /*52f0*/  FSETP.NEU.FTZ.AND P0, PT, R187, -INF , PT ;  /* 0xff800000bb00780b */ /* 0x000fe20003f1d000 */
[----:B------:R-:W-:Y:S01]  /*5300*/  FFMA.FTZ R37, R185, UR4, R37 ;  /* 0x00000004b9257c23 */ /* 0x000fe20008010025 */
[----:B------:R-:W3:Y:S01]  /*5310*/  LDL R187, [R1+0x28] ;  /* 0x0000280001bb7983 */ /* 0x000ee20000100800 */
[--C-:B------:R-:W-:Y:S01]  /*5320*/  FFMA.FTZ R0, R0, c[0x0][0x23c], -R8.reuse ;  /* 0x00008f0000007a23 */ /* 0x100fe20000010808 */
[----:B------:R-:W-:Y:S01]  /*5330*/  @!P1 FSEL R29, R29, -INF , !P2 ;  /* 0xff8000001d1d9808 */ /* 0x000fe20005000000 */
[----:B------:R-:W-:Y:S01]  /*5340*/  FFMA.FTZ R39, R185, UR4, R39 ;  /* 0x00000004b9277c23 */ /* 0x000fe20008010027 */
[-C--:B------:R-:W-:Y:S01]  /*5350*/  @!P1 ISETP.GE.AND P2, PT, R238, R165.reuse, PT ;  /* 0x000000a5ee00920c */ /* 0x080fe20003f46270 */
[----:B------:R1:W4:Y:S01]  /*5360*/  MUFU.EX2 R216, R0 ;  /* 0x0000000000d87308 */ /* 0x0003220000000800 */
[----:B------:R-:W-:Y:S01]  /*5370*/  @!P1 FSEL R37, R37, -INF , !P3 ;  /* 0xff80000025259808 */ /* 0x000fe20005800000 */
[----:B------:R-:W-:Y:S01]  /*5380*/  FFMA.FTZ R41, R185, UR4, R41 ;  /* 0x00000004b9297c23 */ /* 0x000fe20008010029 */
[-C--:B------:R-:W-:Y:S01]  /*5390*/  @!P1 ISETP.GE.AND P3, PT, R237, R164.reuse, PT ;  /* 0x000000a4ed00920c */ /* 0x080fe20003f66270 */
[----:B------:R-:W-:Y:S01]  /*53a0*/  FFMA.FTZ R43, R185, UR4, R43 ;  /* 0x00000004b92b7c23 */ /* 0x000fe2000801002b */
[----:B------:R-:W-:Y:S01]  /*53b0*/  @!P1 FSEL R39, R39, -INF , !P4 ;  /* 0xff80000027279808 */ /* 0x000fe20006000000 */
[----:B------:R-:W4:Y:S01]  /*53c0*/  LDL R185, [R1+0x2c] ;  /* 0x00002c0001b97983 */ /* 0x000f220000100800 */
[-C--:B------:R-:W-:Y:S01]  /*53d0*/  @!P1 ISETP.GE.AND P4, PT, R236, R164.reuse, PT ;  /* 0x000000a4ec00920c */ /* 0x080fe20003f86270 */
[--C-:B------:R-:W-:Y:S01]  /*53e0*/  FFMA.FTZ R12, R12, c[0x0][0x23c], -R8.reuse ;  /* 0x00008f000c0c7a23 */ /* 0x100fe20000010808 */
[----:B------:R-:W-:Y:S01]  /*53f0*/  @!P1 FSEL R40, R40, -INF , !P3 ;  /* 0xff80000028289808 */ /* 0x000fe20005800000 */
[--C-:B------:R-:W-:Y:S01]  /*5400*/  FFMA.FTZ R9, R9, c[0x0][0x23c], -R8.reuse ;  /* 0x00008f0009097a23 */ /* 0x100fe20000010808 */
[-C--:B------:R-:W-:Y:S01]  /*5410*/  @!P1 ISETP.GE.AND P3, PT, R237, R165.reuse, PT ;  /* 0x000000a5ed00920c */ /* 0x080fe20003f66270 */
[--C-:B------:R-:W-:Y:S01]  /*5420*/  FFMA.FTZ R24, R24, c[0x0][0x23c], -R8.reuse ;  /* 0x00008f0018187a23 */ /* 0x100fe20000010808 */
[----:B------:R-:W-:Y:S01]  /*5430*/  @!P1 FSEL R41, R41, -INF , !P4 ;  /* 0xff80000029299808 */ /* 0x000fe20006000000 */
[--C-:B------:R-:W-:Y:S01]  /*5440*/  FFMA.FTZ R25, R25, c[0x0][0x23c], -R8.reuse ;  /* 0x00008f0019197a23 */ /* 0x100fe20000010808 */
[-C--:B------:R-:W-:Y:S01]  /*5450*/  @!P1 ISETP.GE.AND P4, PT, R236, R165.reuse, PT ;  /* 0x000000a5ec00920c */ /* 0x080fe20003f86270 */
[--C-:B------:R-:W-:Y:S01]  /*5460*/  FFMA.FTZ R28, R28, c[0x0][0x23c], -R8.reuse ;  /* 0x00008f001c1c7a23 */ /* 0x100fe20000010808 */
[----:B------:R-:W-:Y:S01]  /*5470*/  @!P1 FSEL R42, R42, -INF , !P3 ;  /* 0xff8000002a2a9808 */ /* 0x000fe20005800000 */
[----:B------:R-:W-:Y:S01]  /*5480*/  FFMA.FTZ R29, R29, c[0x0][0x23c], -R8 ;  /* 0x00008f001d1d7a23 */ /* 0x000fe20000010808 */
[-C--:B------:R-:W-:Y:S01]  /*5490*/  @!P1 ISETP.GE.AND P3, PT, R246, R164.reuse, PT ;  /* 0x000000a4f600920c */ /* 0x080fe20003f66270 */
[----:B------:R-:W-:Y:S01]  /*54a0*/  FFMA.FTZ R37, R37, c[0x0][0x23c], -R100 ;  /* 0x00008f0025257a23 */ /* 0x000fe20000010864 */
[----:B------:R-:W-:Y:S01]  /*54b0*/  @!P1 FSEL R43, R43, -INF , !P4 ;  /* 0xff8000002b2b9808 */ /* 0x000fe20006000000 */
[--C-:B------:R-:W-:Y:S01]  /*54c0*/  FFMA.FTZ R40, R40, c[0x0][0x23c], -R8.reuse ;  /* 0x00008f0028287a23 */ /* 0x100fe20000010808 */
[-C--:B------:R-:W-:Y:S01]  /*54d0*/  @!P1 ISETP.GE.AND P4, PT, R245, R164.reuse, PT ;  /* 0x000000a4f500920c */ /* 0x080fe20003f86270 */
[----:B------:R-:W-:Y:S01]  /*54e0*/  FFMA.FTZ R41, R41, c[0x0][0x23c], -R8 ;  /* 0x00008f0029297a23 */ /* 0x000fe20000010808 */
[----:B-1----:R-:W-:Y:S01]  /*54f0*/  FSEL R0, R4, RZ, P0 ;  /* 0x000000ff04007208 */ /* 0x002fe20000000000 */
[----:B------:R-:W-:Y:S01]  /*5500*/  FFMA.FTZ R39, R39, c[0x0][0x23c], -R10 ;  /* 0x00008f0027277a23 */ /* 0x000fe2000001080a */
[----:B------:R-:W-:Y:S01]  /*5510*/  @!P1 ISETP.GE.AND P0, PT, R244, R165, PT ;  /* 0x000000a5f400920c */ /* 0x000fe20003f06270 */
[----:B------:R-:W1:Y:S01]  /*5520*/  LDSM.16.M88.4 R4, [R150+0x6c00] ;  /* 0x006c00009604783b */ /* 0x000e620000000200 */
[----:B------:R-:W-:Y:S01]  /*5530*/  @!P1 FSEL R31, R31, -INF , !P2 ;  /* 0xff8000001f1f9808 */ /* 0x000fe20005000000 */
[--C-:B------:R-:W-:Y:S01]  /*5540*/  FFMA.FTZ R14, R14, c[0x0][0x23c], -R0.reuse ;  /* 0x00008f000e0e7a23 */ /* 0x100fe20000010800 */
[----:B------:R-:W-:Y:S01]  /*5550*/  @!P1 FSEL R11, R11, -INF , !P0 ;  /* 0xff8000000b0b9808 */ /* 0x000fe20004000000 */
[--C-:B------:R-:W-:Y:S01]  /*5560*/  FFMA.FTZ R26, R26, c[0x0][0x23c], -R0.reuse ;  /* 0x00008f001a1a7a23 */ /* 0x100fe20000010800 */
[----:B------:R-:W-:Y:S01]  /*5570*/  @!P1 ISETP.GE.AND P0, PT, R242, R164, PT ;  /* 0x000000a4f200920c */ /* 0x000fe20003f06270 */
[--C-:B------:R-:W-:Y:S01]  /*5580*/  FFMA.FTZ R27, R27, c[0x0][0x23c], -R0.reuse ;  /* 0x00008f001b1b7a23 */ /* 0x100fe20000010800 */
[----:B------:R-:W-:Y:S01]  /*5590*/  @!P1 ISETP.GE.AND P2, PT, R245, R163, PT ;  /* 0x000000a3f500920c */ /* 0x000fe20003f46270 */
[--C-:B------:R-:W-:Y:S01]  /*55a0*/  FFMA.FTZ R11, R11, c[0x0][0x23c], -R0.reuse ;  /* 0x00008f000b0b7a23 */ /* 0x100fe20000010800 */
[----:B------:R-:W-:Y:S01]  /*55b0*/  @!P1 FSEL R13, R13, -INF , !P0 ;  /* 0xff8000000d0d9808 */ /* 0x000fe20004000000 */
[--C-:B------:R-:W-:Y:S01]  /*55c0*/  FFMA.FTZ R30, R30, c[0x0][0x23c], -R0.reuse ;  /* 0x00008f001e1e7a23 */ /* 0x100fe20000010800 */
[----:B------:R-:W-:Y:S01]  /*55d0*/  @!P1 ISETP.GE.AND P0, PT, R242, R165, PT ;  /* 0x000000a5f200920c */ /* 0x000fe20003f06270 */
[----:B------:R-:W-:Y:S01]  /*55e0*/  FFMA.FTZ R31, R31, c[0x0][0x23c], -R0 ;  /* 0x00008f001f1f7a23 */ /* 0x000fe20000010800 */
[----:B------:R-:W-:Y:S01]  /*55f0*/  MUFU.EX2 R194, R29 ;  /* 0x0000001d00c27308 */ /* 0x000fe20000000800 */
[----:B------:R-:W-:Y:S01]  /*5600*/  FFMA.FTZ R13, R13, c[0x0][0x23c], -R8 ;  /* 0x00008f000d0d7a23 */ /* 0x000fe20000010808 */
[----:B------:R-:W-:Y:S01]  /*5610*/  @!P1 FSEL R15, R15, -INF , !P0 ;  /* 0xff8000000f0f9808 */ /* 0x000fe20004000000 */
[----:B------:R-:W-:Y:S01]  /*5620*/  FFMA.FTZ R101, R101, c[0x0][0x23c], -R0 ;  /* 0x00008f0065657a23 */ /* 0x000fe20000010800 */
[----:B------:R-:W-:Y:S01]  /*5630*/  @!P1 ISETP.GE.AND P0, PT, R238, R163, PT ;  /* 0x000000a3ee00920c */ /* 0x000fe20003f06270 */
[----:B------:R-:W-:Y:S02]  /*5640*/  FFMA.FTZ R35, R188, UR4, R35 ;  /* 0x00000004bc237c23 */ /* 0x000fe40008010023 */
[----:B------:R-:W-:Y:S01]  /*5650*/  FFMA.FTZ R44, R103, UR4, R44 ;  /* 0x00000004672c7c23 */ /* 0x000fe2000801002c */
[----:B------:R-:W-:Y:S01]  /*5660*/  @!P1 FSEL R33, R33, -INF , !P0 ;  /* 0xff80000021219808 */ /* 0x000fe20004000000 */
[----:B------:R-:W-:Y:S01]  /*5670*/  FFMA.FTZ R45, R102, UR4, R45 ;  /* 0x00000004662d7c23 */ /* 0x000fe2000801002d */
[-C--:B------:R-:W-:Y:S01]  /*5680*/  @!P1 ISETP.GE.AND P0, PT, R238, R166.reuse, PT ;  /* 0x000000a6ee00920c */ /* 0x080fe20003f06270 */
[----:B------:R-:W-:Y:S01]  /*5690*/  FFMA.FTZ R46, R103, UR4, R46 ;  /* 0x00000004672e7c23 */ /* 0x000fe2000801002e */
[----:B------:R-:W-:Y:S01]  /*56a0*/  @!P1 FSEL R44, R44, -INF , !P3 ;  /* 0xff8000002c2c9808 */ /* 0x000fe20005800000 */
[----:B------:R-:W-:Y:S01]  /*56b0*/  FFMA.FTZ R47, R102, UR4, R47 ;  /* 0x00000004662f7c23 */ /* 0x000fe2000801002f */
[-C--:B------:R-:W-:Y:S01]  /*56c0*/  @!P1 ISETP.GE.AND P3, PT, R246, R165.reuse, PT ;  /* 0x000000a5f600920c */ /* 0x080fe20003f66270 */
[----:B------:R-:W-:Y:S01]  /*56d0*/  MUFU.EX2 R219, R101 ;  /* 0x0000006500db7308 */ /* 0x000fe20000000800 */
[----:B------:R-:W-:Y:S01]  /*56e0*/  @!P1 FSEL R35, R35, -INF , !P0 ;  /* 0xff80000023239808 */ /* 0x000fe20004000000 */
[----:B------:R-:W-:Y:S01]  /*56f0*/  FFMA.FTZ R15, R15, c[0x0][0x23c], -R0 ;  /* 0x00008f000f0f7a23 */ /* 0x000fe20000010800 */
[-C--:B------:R-:W-:Y:S01]  /*5700*/  @!P1 ISETP.GE.AND P0, PT, R237, R166.reuse, PT ;  /* 0x000000a6ed00920c */ /* 0x080fe20003f06270 */
[----:B------:R-:W-:Y:S01]  /*5710*/  FFMA.FTZ R33, R33, c[0x0][0x23c], -R100 ;  /* 0x00008f0021217a23 */ /* 0x000fe20000010864 */
[----:B------:R-:W-:Y:S01]  /*5720*/  @!P1 FSEL R45, R45, -INF , !P4 ;  /* 0xff8000002d2d9808 */ /* 0x000fe20006000000 */
[----:B------:R-:W-:Y:S01]  /*5730*/  FFMA.FTZ R35, R35, c[0x0][0x23c], -R10 ;  /* 0x00008f0023237a23 */ /* 0x000fe2000001080a */
[----:B------:R-:W-:Y:S01]  /*5740*/  @!P1 ISETP.GE.AND P4, PT, R245, R165, PT ;  /* 0x000000a5f500920c */ /* 0x000fe20003f86270 */
[--C-:B------:R-:W-:Y:S01]  /*5750*/  FFMA.FTZ R42, R42, c[0x0][0x23c], -R0.reuse ;  /* 0x00008f002a2a7a23 */ /* 0x100fe20000010800 */
[----:B------:R-:W-:Y:S01]  /*5760*/  @!P1 FSEL R38, R38, -INF , !P0 ;  /* 0xff80000026269808 */ /* 0x000fe20004000000 */
[----:B------:R-:W-:Y:S01]  /*5770*/  FFMA.FTZ R43, R43, c[0x0][0x23c], -R0 ;  /* 0x00008f002b2b7a23 */ /* 0x000fe20000010800 */
[-C--:B------:R-:W-:Y:S01]  /*5780*/  @!P1 ISETP.GE.AND P0, PT, R247, R163.reuse, PT ;  /* 0x000000a3f700920c */ /* 0x080fe20003f06270 */
[-C--:B-1----:R-:W-:Y:S01]  /*5790*/  HMMA.16816.F32.BF16 R52, R104, R4.reuse, R52 ;  /* 0x000000046834723c */ /* 0x082fe20000041834 */
[----:B------:R-:W-:Y:S01]  /*57a0*/  @!P1 FSEL R46, R46, -INF , !P3 ;  /* 0xff8000002e2e9808 */ /* 0x000fe20005800000 */
[----:B------:R-:W-:Y:S01]  /*57b0*/  FFMA.FTZ R38, R38, c[0x0][0x23c], -R10 ;  /* 0x00008f0026267a23 */ /* 0x000fe2000001080a */
[-C--:B------:R-:W-:Y:S01]  /*57c0*/  @!P1 ISETP.GE.AND P3, PT, R250, R163.reuse, PT ;  /* 0x000000a3fa00920c */ /* 0x080fe20003f66270 */
[----:B------:R-:W-:Y:S01]  /*57d0*/  FFMA.FTZ R44, R44, c[0x0][0x23c], -R8 ;  /* 0x00008f002c2c7a23 */ /* 0x000fe20000010808 */
[----:B------:R-:W-:Y:S01]  /*57e0*/  @!P1 FSEL R47, R47, -INF , !P4 ;  /* 0xff8000002f2f9808 */ /* 0x000fe20006000000 */
[----:B------:R-:W-:Y:S01]  /*57f0*/  FFMA.FTZ R46, R46, c[0x0][0x23c], -R0 ;  /* 0x00008f002e2e7a23 */ /* 0x000fe20000010800 */
[----:B------:R-:W-:Y:S01]  /*5800*/  @!P1 ISETP.GE.AND P4, PT, R249, R163, PT ;  /* 0x000000a3f900920c */ /* 0x000fe20003f86270 */
[----:B------:R-:W-:Y:S01]  /*5810*/  MUFU.EX2 R217, R14 ;  /* 0x0000000e00d97308 */ /* 0x000fe20000000800 */
[----:B------:R-:W4:Y:S01]  /*5820*/  LDL R163, [R1+0x34] ;  /* 0x0000340001a37983 */ /* 0x000f220000100800 */
[C---:B------:R-:W-:Y:S02]  /*5830*/  HMMA.16816.F32.BF16 R56, R112.reuse, R4, R56 ;  /* 0x000000047038723c */ /* 0x040fe40000041838 */
[C---:B------:R-:W-:Y:S02]  /*5840*/  FFMA.FTZ R48, R103.reuse, UR4, R48 ;  /* 0x0000000467307c23 */ /* 0x040fe40008010030 */
[----:B------:R-:W-:Y:S02]  /*5850*/  FFMA.FTZ R49, R102, UR4, R49 ;  /* 0x0000000466317c23 */ /* 0x000fe40008010031 */
[----:B------:R-:W-:Y:S01]  /*5860*/  FFMA.FTZ R50, R103, UR4, R50 ;  /* 0x0000000467327c23 */ /* 0x000fe20008010032 */
[----:B------:R-:W-:Y:S01]  /*5870*/  @!P1 FSEL R48, R48, -INF , !P5 ;  /* 0xff80000030309808 */ /* 0x000fe20006800000 */
[----:B------:R1:W-:Y:S01]  /*5880*/  MUFU.EX2 R218, R15 ;  /* 0x0000000f00da7308 */ /* 0x0003e20000000800 */
[-C--:B------:R-:W-:Y:S01]  /*5890*/  @!P1 ISETP.GE.AND P5, PT, R246, R166.reuse, PT ;  /* 0x000000a6f600920c */ /* 0x080fe20003fa6270 */
[-C--:B------:R-:W-:Y:S02]  /*58a0*/  HMMA.16816.F32.BF16 R60, R112, R6.reuse, R60 ;  /* 0x00000006703c723c */ /* 0x080fe4000004183c */
[----:B------:R-:W-:Y:S01]  /*58b0*/  @!P1 FSEL R49, R49, -INF , !P2 ;  /* 0xff80000031319808 */ /* 0x000fe20005000000 */
[----:B------:R-:W-:Y:S01]  /*58c0*/  FFMA.FTZ R51, R102, UR4, R51 ;  /* 0x0000000466337c23 */ /* 0x000fe20008010033 */
[-C--:B------:R-:W-:Y:S01]  /*58d0*/  @!P1 ISETP.GE.AND P2, PT, R245, R166.reuse, PT ;  /* 0x000000a6f500920c */ /* 0x080fe20003f46270 */
[----:B------:R-:W-:Y:S01]  /*58e0*/  IMAD.WIDE.U32 R102, R184, -0x2daee0ad, RZ ;  /* 0xd2511f53b8667825 */ /* 0x000fe200078e00ff */
[----:B------:R-:W-:Y:S02]  /*58f0*/  @!P1 FSEL R50, R50, -INF , !P5 ;  /* 0xff80000032329808 */ /* 0x000fe40006800000 */
[----:B------:R-:W-:Y:S01]  /*5900*/  LOP3.LUT R112, R23, UR17, R18, 0x96, !PT ;  /* 0x0000001117707c12 */ /* 0x000fe2000f8e9612 */
[----:B------:R1:W-:Y:S01]  /*5910*/  MUFU.EX2 R212, R12 ;  /* 0x0000000c00d47308 */ /* 0x0003e20000000800 */
[-C--:B------:R-:W-:Y:S01]  /*5920*/  @!P1 ISETP.GE.AND P5, PT, R248, R166.reuse, PT ;  /* 0x000000a6f800920c */ /* 0x080fe20003fa6270 */
[----:B------:R-:W-:Y:S01]  /*5930*/  HMMA.16816.F32.BF16 R64, R104, R6, R64 ;  /* 0x000000066840723c */ /* 0x000fe20000041840 */
[----:B------:R-:W-:Y:S01]  /*5940*/  @!P1 FSEL R51, R51, -INF , !P2 ;  /* 0xff80000033339808 */ /* 0x000fe20005000000 */
[----:B------:R-:W-:Y:S01]  /*5950*/  IMAD.WIDE.U32 R4, R169, -0x326172a9, RZ ;  /* 0xcd9e8d57a9047825 */ /* 0x000fe200078e00ff */
[----:B------:R-:W-:Y:S03]  /*5960*/  @!P1 ISETP.GE.AND P2, PT, R247, R166, PT ;  /* 0x000000a6f700920c */ /* 0x000fe60003f46270 */
[----:B------:R-:W-:Y:S01]  /*5970*/  IMAD.WIDE.U32 R112, R112, -0x2daee0ad, RZ ;  /* 0xd2511f5370707825 */ /* 0x000fe200078e00ff */
[--C-:B------:R-:W-:Y:S01]  /*5980*/  LOP3.LUT R16, R5, UR19, R174.reuse, 0x96, !PT ;  /* 0x0000001305107c12 */ /* 0x100fe2000f8e96ae */
[----:B------:R1:W1:Y:S01]  /*5990*/  MUFU.EX2 R215, R9 ;  /* 0x0000000900d77308 */ /* 0x0002620000000800 */
[----:B------:R-:W-:Y:S03]  /*59a0*/  LOP3.LUT R174, R19, UR19, R174, 0x96, !PT ;  /* 0x0000001313ae7c12 */ /* 0x000fe6000f8e96ae */
[----:B-1----:R-:W-:Y:S04]  /*59b0*/  IMAD.WIDE.U32 R14, R167, -0x326172a9, RZ ;  /* 0xcd9e8d57a70e7825 */ /* 0x002fe800078e00ff */
[----:B------:R-:W-:Y:S02]  /*59c0*/  FFMA.FTZ R47, R47, c[0x0][0x23c], -R0 ;  /* 0x00008f002f2f7a23 */ /* 0x000fe40000010800 */
[----:B------:R1:W1:Y:S01]  /*59d0*/  MUFU.EX2 R220, R11 ;  /* 0x0000000b00dc7308 */ /* 0x0002620000000800 */
[----:B------:R-:W-:Y:S02]  /*59e0*/  FFMA.FTZ R48, R48, c[0x0][0x23c], -R100 ;  /* 0x00008f0030307a23 */ /* 0x000fe40000010864 */
[----:B------:R-:W-:Y:S01]  /*59f0*/  FFMA.FTZ R50, R50, c[0x0][0x23c], -R10 ;  /* 0x00008f0032327a23 */ /* 0x000fe2000001080a */
[----:B------:R-:W-:Y:S01]  /*5a00*/  LOP3.LUT R12, R15, UR19, R172, 0x96, !PT ;  /* 0x000000130f0c7c12 */ /* 0x000fe2000f8e96ac */
[----:B------:R-:W-:Y:S02]  /*5a10*/  FFMA.FTZ R49, R49, c[0x0][0x23c], -R100 ;  /* 0x00008f0031317a23 */ /* 0x000fe40000010864 */
[----:B------:R-:W-:Y:S02]  /*5a20*/  FFMA.FTZ R45, R45, c[0x0][0x23c], -R8 ;  /* 0x00008f002d2d7a23 */ /* 0x000fe40000010808 */
[----:B------:R-:W-:Y:S01]  /*5a30*/  FFMA.FTZ R51, R51, c[0x0][0x23c], -R10 ;  /* 0x00008f0033337a23 */ /* 0x000fe2000001080a */
[----:B------:R1:W1:Y:S01]  /*5a40*/  MUFU.EX2 R211, R13 ;  /* 0x0000000d00d37308 */ /* 0x0002620000000800 */
[----:B------:R-:W-:Y:S01]  /*5a50*/  IMAD.WIDE.U32 R16, R16, -0x2daee0ad, RZ ;  /* 0xd2511f5310107825 */ /* 0x000fe200078e00ff */
[----:B------:R-:W-:Y:S04]  /*5a60*/  LOP3.LUT R9, R111, UR18, R176, 0x96, !PT ;  /* 0x000000126f097c12 */ /* 0x000fe8000f8e96b0 */
[----:B------:R-:W-:Y:S01]  /*5a70*/  LOP3.LUT R17, R17, UR16, R180, 0x96, !PT ;  /* 0x0000001011117c12 */ /* 0x000fe2000f8e96b4 */
[----:B------:R-:W-:Y:S03]  /*5a80*/  IMAD.WIDE.U32 R18, R9, -0x326172a9, RZ ;  /* 0xcd9e8d5709127825 */ /* 0x000fe600078e00ff */
[----:B------:R-:W-:Y:S01]  /*5a90*/  MUFU.EX2 R204, R24 ;  /* 0x0000001800cc7308 */ /* 0x000fe20000000800 */
[----:B-1----:R-:W-:Y:S02]  /*5aa0*/  LOP3.LUT R11, R103, UR18, R178, 0x96, !PT ;  /* 0x00000012670b7c12 */ /* 0x002fe4000f8e96b2 */
[----:B------:R-:W-:Y:S07]  /*5ab0*/  LOP3.LUT R111, R19, UR17, R108, 0x96, !PT ;  /* 0x00000011136f7c12 */ /* 0x000fee000f8e966c */
[----:B------:R1:W-:Y:S01]  /*5ac0*/  MUFU.EX2 R203, R25 ;  /* 0x0000001900cb7308 */ /* 0x0003e20000000800 */
[----:B------:R-:W-:Y:S05]  /*5ad0*/  IMAD.WIDE.U32 R12, R12, -0x2daee0ad, RZ ;  /* 0xd2511f530c0c7825 */ /* 0x000fea00078e00ff */
[----:B------:R-:W-:Y:S04]  /*5ae0*/  LOP3.LUT R109, R13, UR16, R102, 0x96, !PT ;  /* 0x000000100d6d7c12 */ /* 0x000fe8000f8e9666 */
[----:B------:R1:W-:Y:S01]  /*5af0*/  MUFU.EX2 R208, R26 ;  /* 0x0000001a00d07308 */ /* 0x0003e20000000800 */
[----:B------:R-:W-:Y:S09]  /*5b00*/  IMAD.WIDE.U32 R108, R109, -0x326172a9, RZ ;  /* 0xcd9e8d576d6c7825 */ /* 0x000ff200078e00ff */
[----:B------:R1:W-:Y:S02]  /*5b10*/  MUFU.EX2 R207, R27 ;  /* 0x0000001b00cf7308 */ /* 0x0003e40000000800 */
[----:B-1----:R-:W-:Y:S05]  /*5b20*/  IMAD.WIDE.U32 R24, R171, -0x326172a9, RZ ;  /* 0xcd9e8d57ab187825 */ /* 0x002fea00078e00ff */
[----:B------:R-:W-:Y:S03]  /*5b30*/  LOP3.LUT R103, R25, UR17, R4, 0x96, !PT ;  /* 0x0000001119677c12 */ /* 0x000fe6000f8e9604 */
[----:B------:R1:W-:Y:S01]  /*5b40*/  MUFU.EX2 R196, R28 ;  /* 0x0000001c00c47308 */ /* 0x0003e20000000800 */
[----:B------:R-:W-:Y:S04]  /*5b50*/  IMAD.WIDE.U32 R4, R11, -0x326172a9, RZ ;  /* 0xcd9e8d570b047825 */ /* 0x000fe800078e00ff */
[----:B------:R-:W-:Y:S01]  /*5b60*/  IMAD.WIDE.U32 R102, R103, -0x2daee0ad, RZ ;  /* 0xd2511f5367667825 */ /* 0x000fe200078e00ff */
[----:B------:R-:W-:Y:S02]  /*5b70*/  LOP3.LUT R26, R5, UR17, R14, 0x96, !PT ;  /* 0x00000011051a7c12 */ /* 0x000fe4000f8e960e */
[----:B------:R-:W-:Y:S01]  /*5b80*/  LOP3.LUT R4, R109, UR15, R4, 0x96, !PT ;  /* 0x0000000f6d047c12 */ /* 0x000fe2000f8e9604 */
[----:B------:R-:W-:Y:S01]  /*5b90*/  IMAD.WIDE.U32 R14, R174, -0x2daee0ad, RZ ;  /* 0xd2511f53ae0e7825 */ /* 0x000fe200078e00ff */
[----:B------:R-:W-:Y:S01]  /*5ba0*/  LOP3.LUT R13, R103, UR14, R16, 0x96, !PT ;  /* 0x0000000e670d7c12 */ /* 0x000fe2000f8e9610 */
[----:B------:R1:W-:Y:S02]  /*5bb0*/  MUFU.EX2 R202, R30 ;  /* 0x0000001e00ca7308 */ /* 0x0003e40000000800 */
[----:B------:R-:W-:Y:S01]  /*5bc0*/  IMAD.WIDE.U32 R4, R4, -0x2daee0ad, RZ ;  /* 0xd2511f5304047825 */ /* 0x000fe200078e00ff */
[----:B------:R-:W-:Y:S03]  /*5bd0*/  LOP3.LUT R25, R15, UR16, R182, 0x96, !PT ;  /* 0x000000100f197c12 */ /* 0x000fe6000f8e96b6 */
[----:B------:R-:W-:Y:S01]  /*5be0*/  IMAD.WIDE.U32 R16, R17, -0x326172a9, RZ ;  /* 0xcd9e8d5711107825 */ /* 0x000fe200078e00ff */
[----:B------:R-:W-:Y:S03]  /*5bf0*/  SHF.R.U32.HI R23, RZ, 0x18, R4 ;  /* 0x00000018ff177819 */ /* 0x000fe60000011604 */
[----:B------:R1:W-:Y:S01]  /*5c00*/  MUFU.EX2 R199, R31 ;  /* 0x0000001f00c77308 */ /* 0x0003e20000000800 */
[----:B------:R-:W-:Y:S01]  /*5c10*/  LOP3.LUT R15, R17, UR15, R24, 0x96, !PT ;  /* 0x0000000f110f7c12 */ /* 0x000fe2000f8e9618 */
[----:B------:R-:W-:Y:S01]  /*5c20*/  IMAD.WIDE.U32 R26, R26, -0x2daee0ad, RZ ;  /* 0xd2511f531a1a7825 */ /* 0x000fe200078e00ff */
[----:B-1----:R-:W-:Y:S02]  /*5c30*/  LOP3.LUT R28, R21, UR16, R110, 0x96, !PT ;  /* 0x00000010151c7c12 */ /* 0x002fe4000f8e966e */
[----:B------:R-:W-:Y:S01]  /*5c40*/  LOP3.LUT R17, R113, UR14, R14, 0x96, !PT ;  /* 0x0000000e71117c12 */ /* 0x000fe2000f8e960e */
[----:B------:R-:W-:Y:S01]  /*5c50*/  IMAD.WIDE.U32 R24, R25, -0x326172a9, RZ ;  /* 0xcd9e8d5719187825 */ /* 0x000fe200078e00ff */
[----:B------:R-:W-:Y:S03]  /*5c60*/  LOP3.LUT R21, R27, UR14, R12, 0x96, !PT ;  /* 0x0000000e1b157c12 */ /* 0x000fe6000f8e960c */
[----:B------:R1:W-:Y:S01]  /*5c70*/  MUFU.EX2 R188, R32 ;  /* 0x0000002000bc7308 */ /* 0x0003e20000000800 */
[----:B------:R-:W-:Y:S01]  /*5c80*/  LOP3.LUT R103, R25, UR15, R22, 0x96, !PT ;  /* 0x0000000f19677c12 */ /* 0x000fe2000f8e9616 */
[----:B------:R-:W-:Y:S01]  /*5c90*/  IMAD.WIDE.U32 R12, R13, -0x326172a9, RZ ;  /* 0xcd9e8d570d0c7825 */ /* 0x000fe200078e00ff */
[C---:B------:R-:W-:Y:S02]  /*5ca0*/  LOP3.LUT R22, R4.reuse, 0xff, RZ, 0xc0, !PT ;  /* 0x000000ff04167812 */ /* 0x040fe400078ec0ff */
[----:B------:R-:W-:Y:S01]  /*5cb0*/  LOP3.LUT R30, R4, 0xffff, RZ, 0xc0, !PT ;  /* 0x0000ffff041e7812 */ /* 0x000fe200078ec0ff */
[----:B------:R-:W-:Y:S01]  /*5cc0*/  IMAD.WIDE.U32 R110, R111, -0x2daee0ad, RZ ;  /* 0xd2511f536f6e7825 */ /* 0x000fe200078e00ff */
[----:B------:R-:W-:Y:S02]  /*5cd0*/  LOP3.LUT R9, R13, UR13, R16, 0x96, !PT ;  /* 0x0000000d0d097c12 */ /* 0x000fe4000f8e9610 */
[----:B------:R-:W-:Y:S01]  /*5ce0*/  LOP3.LUT R16, R5, UR12, R26, 0x96, !PT ;  /* 0x0000000c05107c12 */ /* 0x000fe2000f8e961a */
[----:B------:R-:W-:Y:S01]  /*5cf0*/  IMAD.WIDE.U32 R6, R17, -0x326172a9, RZ ;  /* 0xcd9e8d5711067825 */ /* 0x000fe200078e00ff */
[----:B------:R-:W-:Y:S01]  /*5d00*/  LOP3.LUT R101, R111, UR14, R20, 0x96, !PT ;  /* 0x0000000e6f657c12 */ /* 0x000fe2000f8e9614 */
[----:B------:R-:W-:Y:S01]  /*5d10*/  MUFU.EX2 R179, R38 ;  /* 0x0000002600b37308 */ /* 0x000fe20000000800 */
[----:B------:R-:W-:Y:S01]  /*5d20*/  SHF.R.U32.HI R19, RZ, 0x18, R12 ;  /* 0x00000018ff137819 */ /* 0x000fe2000001160c */
[----:B------:R-:W-:Y:S01]  /*5d30*/  IMAD.WIDE.U32 R28, R28, -0x326172a9, RZ ;  /* 0xcd9e8d571c1c7825 */ /* 0x000fe200078e00ff */
[----:B------:R-:W-:Y:S02]  /*5d40*/  SHF.R.U32.HI R31, RZ, 0x10, R4 ;  /* 0x00000010ff1f7819 */ /* 0x000fe40000011604 */
[C---:B------:R-:W-:Y:S01]  /*5d50*/  LOP3.LUT R25, R12.reuse, 0xffff, RZ, 0xc0, !PT ;  /* 0x0000ffff0c197812 */ /* 0x040fe200078ec0ff */
[----:B------:R-:W-:Y:S01]  /*5d60*/  IMAD.WIDE.U32 R14, R15, -0x2daee0ad, RZ ;  /* 0xd2511f530f0e7825 */ /* 0x000fe200078e00ff */
[----:B------:R-:W-:Y:S02]  /*5d70*/  LOP3.LUT R109, R29, UR15, R18, 0x96, !PT ;  /* 0x0000000f1d6d7c12 */ /* 0x000fe4000f8e9612 */
[----:B------:R-:W-:Y:S01]  /*5d80*/  LOP3.LUT R18, R12, 0xff, RZ, 0xc0, !PT ;  /* 0x000000ff0c127812 */ /* 0x000fe200078ec0ff */
[----:B------:R-:W-:Y:S01]  /*5d90*/  IMAD.WIDE.U32 R4, R21, -0x326172a9, RZ ;  /* 0xcd9e8d5715047825 */ /* 0x000fe200078e00ff */
[----:B------:R-:W-:Y:S01]  /*5da0*/  LOP3.LUT R11, R15, UR12, R102, 0x96, !PT ;  /* 0x0000000c0f0b7c12 */ /* 0x000fe2000f8e9666 */
[----:B------:R-:W2:Y:S01]  /*5db0*/  MUFU.EX2 R184, R35 ;  /* 0x0000002300b87308 */ /* 0x000ea20000000800 */
[----:B------:R-:W-:Y:S02]  /*5dc0*/  SHF.R.U32.HI R27, RZ, 0x10, R12 ;  /* 0x00000010ff1b7819 */ /* 0x000fe4000001160c */
[----:B------:R-:W-:Y:S02]  /*5dd0*/  SHF.R.U32.HI R102, RZ, 0x10, R6 ;  /* 0x00000010ff667819 */ /* 0x000fe40000011606 */
[C---:B------:R-:W-:Y:S02]  /*5de0*/  LOP3.LUT R20, R14.reuse, 0xff, RZ, 0xc0, !PT ;  /* 0x000000ff0e147812 */ /* 0x040fe400078ec0ff */
[----:B------:R-:W-:Y:S02]  /*5df0*/  SHF.R.U32.HI R26, RZ, 0x18, R14 ;  /* 0x00000018ff1a7819 */ /* 0x000fe4000001160e */
[----:B------:R-:W-:Y:S01]  /*5e00*/  LOP3.LUT R29, R14, 0xffff, RZ, 0xc0, !PT ;  /* 0x0000ffff0e1d7812 */ /* 0x000fe200078ec0ff */
[----:B------:R-:W-:Y:S01]  /*5e10*/  MUFU.EX2 R181, R37 ;  /* 0x0000002500b57308 */ /* 0x000fe20000000800 */
[----:B------:R-:W-:Y:S02]  /*5e20*/  SHF.R.U32.HI R15, RZ, 0x10, R4 ;  /* 0x00000010ff0f7819 */ /* 0x000fe40000011604 */
[----:B-1----:R-:W-:Y:S02]  /*5e30*/  SHF.R.U32.HI R32, RZ, 0x10, R14 ;  /* 0x00000010ff207819 */ /* 0x002fe4000001160e */
[----:B------:R-:W-:Y:S02]  /*5e40*/  LOP3.LUT R13, R7, UR13, R24, 0x96, !PT ;  /* 0x0000000d070d7c12 */ /* 0x000fe4000f8e9618 */
[----:B------:R-:W-:Y:S02]  /*5e50*/  LOP3.LUT R21, R6, 0xff, RZ, 0xc0, !PT ;  /* 0x000000ff06157812 */ /* 0x000fe400078ec0ff */
[----:B------:R-:W-:Y:S01]  /*5e60*/  SHF.R.U32.HI R24, RZ, 0x18, R6 ;  /* 0x00000018ff187819 */ /* 0x000fe20000011606 */
[----:B------:R-:W1:Y:S01]  /*5e70*/  MUFU.EX2 R175, R48 ;  /* 0x0000003000af7308 */ /* 0x000e620000000800 */
[C---:B------:R-:W-:Y:S02]  /*5e80*/  LOP3.LUT R12, R4.reuse, 0xffff, RZ, 0xc0, !PT ;  /* 0x0000ffff040c7812 */ /* 0x040fe400078ec0ff */
[----:B------:R-:W-:Y:S02]  /*5e90*/  LOP3.LUT R17, R4, 0xff, RZ, 0xc0, !PT ;  /* 0x000000ff04117812 */ /* 0x000fe400078ec0ff */
[----:B------:R-:W-:Y:S02]  /*5ea0*/  SHF.R.U32.HI R14, RZ, 0x18, R4 ;  /* 0x00000018ff0e7819 */ /* 0x000fe40000011604 */
[----:B------:R-:W-:Y:S03]  /*5eb0*/  LOP3.LUT R4, R9, 0xff, RZ, 0xc0, !PT ;  /* 0x000000ff09047812 */ /* 0x000fe600078ec0ff */
[----:B------:R-:W-:Y:S10]  /*5ec0*/  MUFU.EX2 R182, R36 ;  /* 0x0000002400b67308 */ /* 0x000ff40000000800 */
[----:B------:R-:W-:Y:S10]  /*5ed0*/  MUFU.EX2 R192, R42 ;  /* 0x0000002a00c07308 */ /* 0x000ff40000000800 */
[----:B------:R-:W-:Y:S01]  /*5ee0*/  MUFU.EX2 R183, R41 ;  /* 0x0000002900b77308 */ /* 0x000fe20000000800 */
[C---:B--2---:R-:W-:Y:S02]  /*5ef0*/  FFMA.FTZ R64, R186.reuse, UR4, R64 ;  /* 0x00000004ba407c23 */ /* 0x044fe40008010040 */
[C---:B------:R-:W-:Y:S02]  /*5f00*/  FFMA.FTZ R60, R186.reuse, UR4, R60 ;  /* 0x00000004ba3c7c23 */ /* 0x040fe4000801003c */
[----:B------:R-:W-:Y:S01]  /*5f10*/  FFMA.FTZ R66, R186, UR4, R66 ;  /* 0x00000004ba427c23 */ /* 0x000fe20008010042 */
[----:B------:R-:W-:Y:S01]  /*5f20*/  @!P1 FSEL R64, R64, -INF , !P3 ;  /* 0xff80000040409808 */ /* 0x000fe20005800000 */
[----:B------:R-:W-:Y:S01]  /*5f30*/  FFMA.FTZ R62, R186, UR4, R62 ;  /* 0x00000004ba3e7c23 */ /* 0x000fe2000801003e */
[----:B------:R-:W-:Y:S02]  /*5f40*/  ISETP.LE.U32.AND P3, PT, R4, UR5, PT ;  /* 0x0000000504007c0c */ /* 0x000fe4000bf63070 */
[----:B------:R-:W-:Y:S01]  /*5f50*/  SHF.R.U32.HI R4, RZ, 0x18, R9 ;  /* 0x00000018ff047819 */ /* 0x000fe20000011609 */
[----:B------:R-:W-:Y:S01]  /*5f60*/  MUFU.EX2 R186, R40 ;  /* 0x0000002800ba7308 */ /* 0x000fe20000000800 */
[----:B------:R-:W-:Y:S02]  /*5f70*/  FFMA.FTZ R64, R64, c[0x0][0x23c], -R100 ;  /* 0x00008f0040407a23 */ /* 0x000fe40000010864 */
[C---:B---3--:R-:W-:Y:S02]  /*5f80*/  FFMA.FTZ R54, R187.reuse, UR4, R54 ;  /* 0x00000004bb367c23 */ /* 0x048fe40008010036 */
[C---:B------:R-:W-:Y:S02]  /*5f90*/  FFMA.FTZ R52, R187.reuse, UR4, R52 ;  /* 0x00000004bb347c23 */ /* 0x040fe40008010034 */
[C---:B------:R-:W-:Y:S01]  /*5fa0*/  FFMA.FTZ R56, R187.reuse, UR4, R56 ;  /* 0x00000004bb387c23 */ /* 0x040fe20008010038 */
[----:B------:R-:W-:Y:S01]  /*5fb0*/  @!P1 FSEL R54, R54, -INF , !P5 ;  /* 0xff80000036369808 */ /* 0x000fe20006800000 */
[----:B------:R-:W-:Y:S01]  /*5fc0*/  FFMA.FTZ R58, R187, UR4, R58 ;  /* 0x00000004bb3a7c23 */ /* 0x000fe2000801003a */
[----:B------:R-:W-:Y:S01]  /*5fd0*/  @!P1 ISETP.GE.AND P5, PT, R250, R164, PT ;  /* 0x000000a4fa00920c */ /* 0x000fe20003fa6270 */
[----:B------:R-:W-:Y:S01]  /*5fe0*/  @!P3 FADD.FTZ R214, -R214, -RZ ;  /* 0x800000ffd6d6b221 */ /* 0x000fe20000010100 */
[----:B------:R-:W-:Y:S01]  /*5ff0*/  @!P1 FSEL R52, R52, -INF , !P6 ;  /* 0xff80000034349808 */ /* 0x000fe20007000000 */
[C---:B----4-:R-:W-:Y:S01]  /*6000*/  FFMA.FTZ R53, R185.reuse, UR4, R53 ;  /* 0x00000004b9357c23 */ /* 0x050fe20008010035 */
[----:B------:R-:W-:Y:S01]  /*6010*/  @!P1 FSEL R60, R60, -INF , !P5 ;  /* 0xff8000003c3c9808 */ /* 0x000fe20006800000 */
[C---:B------:R-:W-:Y:S01]  /*6020*/  FFMA.FTZ R55, R185.reuse, UR4, R55 ;  /* 0x00000004b9377c23 */ /* 0x040fe20008010037 */
[----:B------:R-:W-:Y:S01]  /*6030*/  @!P1 ISETP.GE.AND P5, PT, R250, R166, PT ;  /* 0x000000a6fa00920c */ /* 0x000fe20003fa6270 */
[C---:B------:R-:W-:Y:S01]  /*6040*/  FFMA.FTZ R57, R185.reuse, UR4, R57 ;  /* 0x00000004b9397c23 */ /* 0x040fe20008010039 */
[-C--:B------:R-:W-:Y:S01]  /*6050*/  @!P1 ISETP.GE.AND P6, PT, R248, R164.reuse, PT ;  /* 0x000000a4f800920c */ /* 0x080fe20003fc6270 */
[----:B------:R-:W-:Y:S01]  /*6060*/  FFMA.FTZ R59, R185, UR4, R59 ;  /* 0x00000004b93b7c23 */ /* 0x000fe2000801003b */
[----:B------:R-:W-:Y:S01]  /*6070*/  @!P1 FSEL R55, R55, -INF , !P2 ;  /* 0xff80000037379808 */ /* 0x000fe20005000000 */
[----:B------:R2:W-:Y:S01]  /*6080*/  MUFU.EX2 R185, R33 ;  /* 0x0000002100b97308 */ /* 0x0005e20000000800 */
[-C--:B------:R-:W-:Y:S01]  /*6090*/  @!P1 ISETP.GE.AND P2, PT, R249, R164.reuse, PT ;  /* 0x000000a4f900920c */ /* 0x080fe20003f46270 */
[----:B------:R-:W-:Y:S01]  /*60a0*/  FFMA.FTZ R60, R60, c[0x0][0x23c], -R8 ;  /* 0x00008f003c3c7a23 */ /* 0x000fe20000010808 */
[----:B------:R-:W-:Y:S01]  /*60b0*/  @!P1 FSEL R66, R66, -INF , !P5 ;  /* 0xff80000042429808 */ /* 0x000fe20006800000 */
[----:B------:R-:W-:Y:S01]  /*60c0*/  FFMA.FTZ R52, R52, c[0x0][0x23c], -R100 ;  /* 0x00008f0034347a23 */ /* 0x000fe20000010864 */
[----:B------:R-:W-:Y:S01]  /*60d0*/  @!P1 FSEL R53, R53, -INF , !P0 ;  /* 0xff80000035359808 */ /* 0x000fe20004000000 */
[--C-:B------:R-:W-:Y:S01]  /*60e0*/  FFMA.FTZ R54, R54, c[0x0][0x23c], -R10.reuse ;  /* 0x00008f0036367a23 */ /* 0x100fe2000001080a */
[----:B------:R-:W-:Y:S01]  /*60f0*/  @!P1 ISETP.GE.AND P0, PT, R247, R164, PT ;  /* 0x000000a4f700920c */ /* 0x000fe20003f06270 */
[----:B------:R-:W-:Y:S01]  /*6100*/  FFMA.FTZ R66, R66, c[0x0][0x23c], -R10 ;  /* 0x00008f0042427a23 */ /* 0x000fe2000001080a */
[----:B------:R-:W-:Y:S01]  /*6110*/  @!P1 FSEL R56, R56, -INF , !P6 ;  /* 0xff80000038389808 */ /* 0x000fe20007000000 */
[----:B------:R-:W-:Y:S01]  /*6120*/  MUFU.EX2 R164, R64 ;  /* 0x0000004000a47308 */ /* 0x000fe20000000800 */
[-C--:B------:R-:W-:Y:S01]  /*6130*/  @!P1 ISETP.GE.AND P6, PT, R248, R165.reuse, PT ;  /* 0x000000a5f800920c */ /* 0x080fe20003fc6270 */
[----:B------:R-:W-:Y:S01]  /*6140*/  FFMA.FTZ R53, R53, c[0x0][0x23c], -R100 ;  /* 0x00008f0035357a23 */ /* 0x000fe20000010864 */
[----:B------:R-:W-:Y:S01]  /*6150*/  @!P1 FSEL R57, R57, -INF , !P0 ;  /* 0xff80000039399808 */ /* 0x000fe20004000000 */
[----:B------:R-:W-:Y:S01]  /*6160*/  FFMA.FTZ R56, R56, c[0x0][0x23c], -R8 ;  /* 0x00008f0038387a23 */ /* 0x000fe20000010808 */
[-C--:B------:R-:W-:Y:S01]  /*6170*/  @!P1 ISETP.GE.AND P0, PT, R247, R165.reuse, PT ;  /* 0x000000a5f700920c */ /* 0x080fe20003f06270 */
[----:B------:R-:W-:Y:S01]  /*6180*/  FFMA.FTZ R55, R55, c[0x0][0x23c], -R10 ;  /* 0x00008f0037377a23 */ /* 0x000fe2000001080a */
[----:B------:R-:W-:Y:S01]  /*6190*/  @!P1 FSEL R58, R58, -INF , !P6 ;  /* 0xff8000003a3a9808 */ /* 0x000fe20007000000 */
[----:B------:R-:W-:Y:S01]  /*61a0*/  FFMA.FTZ R57, R57, c[0x0][0x23c], -R8 ;  /* 0x00008f0039397a23 */ /* 0x000fe20000010808 */
[-C--:B------:R-:W-:Y:S01]  /*61b0*/  @!P1 ISETP.GE.AND P6, PT, R250, R165.reuse, PT ;  /* 0x000000a5fa00920c */ /* 0x080fe20003fc6270 */
[----:B------:R-:W-:Y:S01]  /*61c0*/  MUFU.EX2 R114, R60 ;  /* 0x0000003c00727308 */ /* 0x000fe20000000800 */
[----:B------:R-:W-:Y:S01]  /*61d0*/  @!P1 FSEL R59, R59, -INF , !P0 ;  /* 0xff8000003b3b9808 */ /* 0x000fe20004000000 */
[--C-:B------:R-:W-:Y:S01]  /*61e0*/  FFMA.FTZ R58, R58, c[0x0][0x23c], -R0.reuse ;  /* 0x00008f003a3a7a23 */ /* 0x100fe20000010800 */
[----:B------:R-:W-:Y:S02]  /*61f0*/  @!P1 ISETP.GE.AND P0, PT, R249, R165, PT ;  /* 0x000000a5f900920c */ /* 0x000fe40003f06270 */
[----:B--2---:R-:W-:Y:S01]  /*6200*/  LOP3.LUT R33, R6, 0xffff, RZ, 0xc0, !PT ;  /* 0x0000ffff06217812 */ /* 0x004fe200078ec0ff */
[----:B------:R-:W-:Y:S01]  /*6210*/  FFMA.FTZ R59, R59, c[0x0][0x23c], -R0 ;  /* 0x00008f003b3b7a23 */ /* 0x000fe20000010800 */
[----:B------:R-:W-:Y:S02]  /*6220*/  @!P1 FSEL R62, R62, -INF , !P6 ;  /* 0xff8000003e3e9808 */ /* 0x000fe40007000000 */
[----:B------:R-:W-:Y:S01]  /*6230*/  LOP3.LUT R6, R5, UR13, R108, 0x96, !PT ;  /* 0x0000000d05067c12 */ /* 0x000fe2000f8e966c */
[----:B------:R-:W-:Y:S01]  /*6240*/  IMAD.U32 R108, RZ, RZ, UR27 ;  /* 0x0000001bff6c7e24 */ /* 0x000fe2000f8e00ff */
[----:B------:R-:W-:Y:S01]  /*6250*/  ISETP.LE.U32.AND P6, PT, R18, UR5, PT ;  /* 0x0000000512007c0c */ /* 0x000fe2000bfc3070 */
[----:B------:R-:W-:Y:S01]  /*6260*/  FFMA.FTZ R62, R62, c[0x0][0x23c], -R0 ;  /* 0x00008f003e3e7a23 */ /* 0x000fe20000010800 */
[----:B------:R-:W-:Y:S01]  /*6270*/  LOP3.LUT R5, R9, 0xffff, RZ, 0xc0, !PT ;  /* 0x0000ffff09057812 */ /* 0x000fe200078ec0ff */
[----:B------:R-:W-:Y:S01]  /*6280*/  MUFU.EX2 R191, R43 ;  /* 0x0000002b00bf7308 */ /* 0x000fe20000000800 */
[----:B------:R-:W-:Y:S02]  /*6290*/  SHF.R.U32.HI R7, RZ, 0x10, R6 ;  /* 0x00000010ff077819 */ /* 0x000fe40000011606 */
[----:B------:R-:W-:Y:S07]  /*62a0*/  SHF.R.U32.HI R5, RZ, 0x8, R5 ;  /* 0x00000008ff057819 */ /* 0x000fee0000011605 */
[----:B------:R-:W-:Y:S01]  /*62b0*/  @!P6 FADD.FTZ R200, -R200, -RZ ;  /* 0x800000ffc8c8e221 */ /* 0x000fe20000010100 */
[----:B------:R-:W-:Y:S10]  /*62c0*/  MUFU.EX2 R187, R34 ;  /* 0x0000002200bb7308 */ /* 0x000ff40000000800 */
[----:B------:R-:W-:Y:S01]  /*62d0*/  MUFU.EX2 R189, R46 ;  /* 0x0000002e00bd7308 */ /* 0x000fe20000000800 */
[C---:B------:R-:W-:Y:S02]  /*62e0*/  FFMA.FTZ R65, R163.reuse, UR4, R65 ;  /* 0x00000004a3417c23 */ /* 0x040fe40008010041 */
[C---:B------:R-:W-:Y:S07]  /*62f0*/  FFMA.FTZ R61, R163.reuse, UR4, R61 ;  /* 0x00000004a33d7c23 */ /* 0x040fee000801003d */
[----:B------:R-:W-:Y:S01]  /*6300*/  MUFU.EX2 R115, R62 ;  /* 0x0000003e00737308 */ /* 0x000fe20000000800 */
[----:B------:R-:W-:Y:S01]  /*6310*/  FFMA.FTZ R67, R163, UR4, R67 ;  /* 0x00000004a3437c23 */ /* 0x000fe20008010043 */
[----:B------:R-:W-:Y:S01]  /*6320*/  @!P1 FSEL R65, R65, -INF , !P4 ;  /* 0xff80000041419808 */ /* 0x000fe20006000000 */
[----:B------:R-:W-:Y:S01]  /*6330*/  FFMA.FTZ R63, R163, UR4, R63 ;  /* 0x00000004a33f7c23 */ /* 0x000fe2000801003f */
[----:B------:R-:W-:Y:S02]  /*6340*/  ISETP.LE.U32.AND P4, PT, R4, UR5, PT ;  /* 0x0000000504007c0c */ /* 0x000fe4000bf83070 */
[----:B------:R-:W-:Y:S01]  /*6350*/  LOP3.LUT R4, R5, 0xffff, RZ, 0xc0, !PT ;  /* 0x0000ffff05047812 */ /* 0x000fe200078ec0ff */
[----:B------:R-:W-:Y:S01]  /*6360*/  FFMA.FTZ R100, R65, c[0x0][0x23c], -R100 ;  /* 0x00008f0041647a23 */ /* 0x000fe20000010864 */
[----:B------:R-:W-:Y:S02]  /*6370*/  SHF.R.U32.HI R5, RZ, 0x10, R9 ;  /* 0x00000010ff057819 */ /* 0x000fe40000011609 */
[----:B------:R-:W-:Y:S01]  /*6380*/  LOP3.LUT R9, R6, 0xff, RZ, 0xc0, !PT ;  /* 0x000000ff06097812 */ /* 0x000fe200078ec0ff */
[----:B------:R-:W-:Y:S01]  /*6390*/  MUFU.EX2 R163, R100 ;  /* 0x0000006400a37308 */ /* 0x000fe20000000800 */
[----:B------:R-:W-:Y:S02]  /*63a0*/  @!P1 FSEL R61, R61, -INF , !P2 ;  /* 0xff8000003d3d9808 */ /* 0x000fe40005000000 */
[----:B------:R-:W-:Y:S02]  /*63b0*/  @!P1 ISETP.GE.AND P2, PT, R249, R166, PT ;  /* 0x000000a6f900920c */ /* 0x000fe40003f46270 */
[----:B------:R-:W-:Y:S01]  /*63c0*/  LOP3.LUT R5, R5, 0xff, RZ, 0xc0, !PT ;  /* 0x000000ff05057812 */ /* 0x000fe200078ec0ff */
[----:B------:R-:W-:Y:S01]  /*63d0*/  FFMA.FTZ R8, R61, c[0x0][0x23c], -R8 ;  /* 0x00008f003d087a23 */ /* 0x000fe20000010808 */
[----:B------:R-:W-:Y:S01]  /*63e0*/  ISETP.LE.U32.AND P5, PT, R4, UR5, PT ;  /* 0x0000000504007c0c */ /* 0x000fe2000bfa3070 */
[----:B------:R-:W-:Y:S01]  /*63f0*/  @!P4 FADD.FTZ R209, -R209, -RZ ;  /* 0x800000ffd1d1c221 */ /* 0x000fe20000010100 */
[----:B------:R-:W-:Y:S01]  /*6400*/  LOP3.LUT R4, R6, 0xffff, RZ, 0xc0, !PT ;  /* 0x0000ffff06047812 */ /* 0x000fe200078ec0ff */
[----:B------:R2:W-:Y:S01]  /*6410*/  MUFU.EX2 R113, R8 ;  /* 0x0000000800717308 */ /* 0x0005e20000000800 */
[----:B------:R-:W-:Y:S02]  /*6420*/  @!P1 FSEL R67, R67, -INF , !P2 ;  /* 0xff80000043439808 */ /* 0x000fe40005000000 */
[----:B------:R-:W-:Y:S02]  /*6430*/  SHF.R.U32.HI R6, RZ, 0x18, R6 ;  /* 0x00000018ff067819 */ /* 0x000fe40000011606 */
[----:B------:R-:W-:Y:S01]  /*6440*/  ISETP.LE.U32.AND P2, PT, R5, UR5, PT ;  /* 0x0000000505007c0c */ /* 0x000fe2000bf43070 */
[----:B------:R-:W-:Y:S01]  /*6450*/  FFMA.FTZ R10, R67, c[0x0][0x23c], -R10 ;  /* 0x00008f00430a7a23 */ /* 0x000fe2000001080a */
[----:B------:R-:W-:Y:S02]  /*6460*/  SHF.R.U32.HI R4, RZ, 0x8, R4 ;  /* 0x00000008ff047819 */ /* 0x000fe40000011604 */
[----:B------:R-:W-:Y:S01]  /*6470*/  @!P1 FSEL R63, R63, -INF , !P0 ;  /* 0xff8000003f3f9808 */ /* 0x000fe20004000000 */
[----:B------:R-:W-:Y:S01]  /*6480*/  @!P5 FADD.FTZ R210, -R210, -RZ ;  /* 0x800000ffd2d2d221 */ /* 0x000fe20000010100 */
[----:B------:R-:W-:Y:S01]  /*6490*/  LOP3.LUT R4, R4, 0xffff, RZ, 0xc0, !PT ;  /* 0x0000ffff04047812 */ /* 0x000fe200078ec0ff */
[----:B------:R-:W-:Y:S01]  /*64a0*/  MUFU.EX2 R190, R47 ;  /* 0x0000002f00be7308 */ /* 0x000fe20000000800 */
[----:B------:R-:W-:Y:S01]  /*64b0*/  ISETP.LE.U32.AND P1, PT, R9, UR5, PT ;  /* 0x0000000509007c0c */ /* 0x000fe2000bf23070 */
[----:B------:R-:W-:Y:S01]  /*64c0*/  FFMA.FTZ R0, R63, c[0x0][0x23c], -R0 ;  /* 0x00008f003f007a23 */ /* 0x000fe20000010800 */
[----:B------:R-:W-:Y:S02]  /*64d0*/  LOP3.LUT R9, R16, 0xff, RZ, 0xc0, !PT ;  /* 0x000000ff10097812 */ /* 0x000fe400078ec0ff */
[----:B------:R-:W-:Y:S01]  /*64e0*/  ISETP.LE.U32.AND P5, PT, R4, UR5, PT ;  /* 0x0000000504007c0c */ /* 0x000fe2000bfa3070 */
[----:B------:R-:W-:Y:S01]  /*64f0*/  @!P2 FADD.FTZ R213, -R213, -RZ ;  /* 0x800000ffd5d5a221 */ /* 0x000fe20000010100 */
[----:B------:R-:W-:Y:S02]  /*6500*/  ISETP.LE.U32.AND P2, PT, R6, UR5, PT ;  /* 0x0000000506007c0c */ /* 0x000fe4000bf43070 */
[----:B------:R-:W-:Y:S01]  /*6510*/  LOP3.LUT R5, R7, 0xff, RZ, 0xc0, !PT ;  /* 0x000000ff07057812 */ /* 0x000fe200078ec0ff */
[----:B------:R-:W-:Y:S01]  /*6520*/  MUFU.EX2 R173, R50 ;  /* 0x0000003200ad7308 */ /* 0x000fe20000000800 */
[----:B------:R-:W-:Y:S02]  /*6530*/  SHF.R.U32.HI R4, RZ, 0x8, R12 ;  /* 0x00000008ff047819 */ /* 0x000fe4000001160c */
[----:B------:R-:W-:Y:S01]  /*6540*/  ISETP.LE.U32.AND P3, PT, R5, UR5, PT ;  /* 0x0000000505007c0c */ /* 0x000fe2000bf63070 */
[----:B------:R-:W-:Y:S01]  /*6550*/  @!P1 FADD.FTZ R216, -R216, -RZ ;  /* 0x800000ffd8d89221 */ /* 0x000fe20000010100 */
[----:B------:R-:W-:Y:S02]  /*6560*/  LOP3.LUT R4, R4, 0xffff, RZ, 0xc0, !PT ;  /* 0x0000ffff04047812 */ /* 0x000fe400078ec0ff */
[----:B------:R-:W-:Y:S01]  /*6570*/  LOP3.LUT R5, R15, 0xff, RZ, 0xc0, !PT ;  /* 0x000000ff0f057812 */ /* 0x000fe200078ec0ff */
[----:B------:R-:W-:Y:S01]  /*6580*/  @!P5 FADD.FTZ R215, -R215, -RZ ;  /* 0x800000ffd7d7d221 */ /* 0x000fe20000010100 */
[----:B------:R-:W-:Y:S01]  /*6590*/  ISETP.LE.U32.AND P1, PT, R4, UR5, PT ;  /* 0x0000000504007c0c */ /* 0x000fe2000bf23070 */
[----:B------:R-:W-:Y:S01]  /*65a0*/  @!P2 FADD.FTZ R220, -R220, -RZ ;  /* 0x800000ffdcdca221 */ /* 0x000fe20000010100 */
[----:B------:R-:W-:Y:S01]  /*65b0*/  ISETP.LE.U32.AND P5, PT, R5, UR5, PT ;  /* 0x0000000505007c0c */ /* 0x000fe2000bfa3070 */
[----:B------:R-:W-:Y:S01]  /*65c0*/  MUFU.EX2 R177, R39 ;  /* 0x0000002700b17308 */ /* 0x000fe20000000800 */
[----:B------:R-:W-:Y:S02]  /*65d0*/  ISETP.LE.U32.AND P2, PT, R14, UR5, PT ;  /* 0x000000050e007c0c */ /* 0x000fe4000bf43070 */
[----:B------:R-:W-:Y:S01]  /*65e0*/  ISETP.LE.U32.AND P0, PT, R19, UR5, PT ;  /* 0x0000000513007c0c */ /* 0x000fe2000bf03070 */
[----:B------:R-:W-:Y:S01]  /*65f0*/  @!P3 FADD.FTZ R219, -R219, -RZ ;  /* 0x800000ffdbdbb221 */ /* 0x000fe20000010100 */
[----:B------:R-:W-:Y:S02]  /*6600*/  SHF.R.U32.HI R4, RZ, 0x8, R25 ;  /* 0x00000008ff047819 */ /* 0x000fe40000011619 */
[----:B------:R-:W-:Y:S02]  /*6610*/  LOP3.LUT R7, R11, 0xff, RZ, 0xc0, !PT ;  /* 0x000000ff0b077812 */ /* 0x000fe400078ec0ff */
[----:B------:R-:W-:Y:S01]  /*6620*/  LOP3.LUT R6, R27, 0xff, RZ, 0xc0, !PT ;  /* 0x000000ff1b067812 */ /* 0x000fe200078ec0ff */
[----:B------:R-:W-:Y:S01]  /*6630*/  @!P1 FADD.FTZ R211, -R211, -RZ ;  /* 0x800000ffd3d39221 */ /* 0x000fe20000010100 */
[----:B------:R-:W-:Y:S01]  /*6640*/  LOP3.LUT R4, R4, 0xffff, RZ, 0xc0, !PT ;  /* 0x0000ffff04047812 */ /* 0x000fe200078ec0ff */
[----:B------:R-:W-:Y:S01]  /*6650*/  @!P5 FADD.FTZ R217, -R217, -RZ ;  /* 0x800000ffd9d9d221 */ /* 0x000fe20000010100 */
[----:B------:R-:W-:Y:S01]  /*6660*/  ISETP.LE.U32.AND P6, PT, R7, UR5, PT ;  /* 0x0000000507007c0c */ /* 0x000fe2000bfc3070 */
[----:B------:R-:W-:Y:S01]  /*6670*/  @!P2 FADD.FTZ R218, -R218, -RZ ;  /* 0x800000ffdadaa221 */ /* 0x000fe20000010100 */
[----:B------:R-:W-:Y:S01]  /*6680*/  ISETP.LE.U32.AND P5, PT, R4, UR5, PT ;  /* 0x0000000504007c0c */ /* 0x000fe2000bfa3070 */
[----:B------:R-:W-:Y:S01]  /*6690*/  IMAD.WIDE.U32 R4, R101, -0x326172a9, RZ ;  /* 0xcd9e8d5765047825 */ /* 0x000fe200078e00ff */
[----:B------:R-:W-:Y:S01]  /*66a0*/  SHF.R.U32.HI R14, RZ, 0x8, R30 ;  /* 0x00000008ff0e7819 */ /* 0x000fe2000001161e */
[----:B------:R-:W-:Y:S01]  /*66b0*/  MUFU.EX2 R174, R49 ;  /* 0x0000003100ae7308 */ /* 0x000fe20000000800 */
[----:B------:R-:W-:Y:S01]  /*66c0*/  ISETP.LE.U32.AND P2, PT, R6, UR5, PT ;  /* 0x0000000506007c0c */ /* 0x000fe2000bf43070 */
[----:B------:R-:W-:Y:S01]  /*66d0*/  @!P0 FADD.FTZ R205, -R205, -RZ ;  /* 0x800000ffcdcd8221 */ /* 0x000fe20000010100 */
[----:B------:R-:W-:Y:S02]  /*66e0*/  LOP3.LUT R14, R14, 0xffff, RZ, 0xc0, !PT ;  /* 0x0000ffff0e0e7812 */ /* 0x000fe400078ec0ff */
[----:B------:R-:W-:Y:S02]  /*66f0*/  LOP3.LUT R6, R11, 0xffff, RZ, 0xc0, !PT ;  /* 0x0000ffff0b067812 */ /* 0x000fe400078ec0ff */
[----:B------:R-:W-:Y:S01]  /*6700*/  LOP3.LUT R12, R5, UR13, R28, 0x96, !PT ;  /* 0x0000000d050c7c12 */ /* 0x000fe2000f8e961c */
[----:B------:R-:W-:Y:S01]  /*6710*/  @!P6 FADD.FTZ R193, -R193, -RZ ;  /* 0x800000ffc1c1e221 */ /* 0x000fe20000010100 */
[----:B------:R-:W-:Y:S01]  /*6720*/  SHF.R.U32.HI R6, RZ, 0x8, R6 ;  /* 0x00000008ff067819 */ /* 0x000fe20000011606 */
[----:B------:R-:W-:Y:S01]  /*6730*/  @!P5 FADD.FTZ R198, -R198, -RZ ;  /* 0x800000ffc6c6d221 */ /* 0x000fe20000010100 */
[----:B------:R-:W-:Y:S01]  /*6740*/  LOP3.LUT R19, R4, 0xff, RZ, 0xc0, !PT ;  /* 0x000000ff04137812 */ /* 0x000fe200078ec0ff */
[----:B------:R-:W-:Y:S01]  /*6750*/  MUFU.EX2 R171, R52 ;  /* 0x0000003400ab7308 */ /* 0x000fe20000000800 */
[----:B------:R-:W-:Y:S01]  /*6760*/  LOP3.LUT R6, R6, 0xffff, RZ, 0xc0, !PT ;  /* 0x0000ffff06067812 */ /* 0x000fe200078ec0ff */
[----:B------:R-:W-:Y:S01]  /*6770*/  @!P2 FADD.FTZ R206, -R206, -RZ ;  /* 0x800000ffcecea221 */ /* 0x000fe20000010100 */
[----:B------:R-:W-:Y:S02]  /*6780*/  SHF.R.U32.HI R18, RZ, 0x10, R4 ;  /* 0x00000010ff127819 */ /* 0x000fe40000011604 */
[----:B------:R-:W-:Y:S02]  /*6790*/  ISETP.LE.U32.AND P5, PT, R6, UR5, PT ;  /* 0x0000000506007c0c */ /* 0x000fe4000bfa3070 */
[----:B------:R-:W-:Y:S02]  /*67a0*/  ISETP.LE.U32.AND P6, PT, R26, UR5, PT ;  /* 0x000000051a007c0c */ /* 0x000fe4000bfc3070 */
[--C-:B------:R-:W-:Y:S01]  /*67b0*/  SHF.R.U32.HI R7, RZ, 0x10, R11.reuse ;  /* 0x00000010ff077819 */ /* 0x100fe2000001160b */
[----:B------:R-:W3:Y:S01]  /*67c0*/  MUFU.EX2 R172, R51 ;  /* 0x0000003300ac7308 */ /* 0x000ee20000000800 */
[----:B------:R-:W-:Y:S02]  /*67d0*/  SHF.R.U32.HI R11, RZ, 0x18, R11 ;  /* 0x00000018ff0b7819 */ /* 0x000fe4000001160b */
[----:B------:R-:W-:Y:S02]  /*67e0*/  LOP3.LUT R6, R7, 0xff, RZ, 0xc0, !PT ;  /* 0x000000ff07067812 */ /* 0x000fe400078ec0ff */
[----:B------:R-:W-:Y:S02]  /*67f0*/  ISETP.LE.U32.AND P2, PT, R11, UR5, PT ;  /* 0x000000050b007c0c */ /* 0x000fe4000bf43070 */
[----:B------:R-:W-:Y:S01]  /*6800*/  ISETP.LE.U32.AND P0, PT, R6, UR5, PT ;  /* 0x0000000506007c0c */ /* 0x000fe2000bf03070 */
[----:B------:R-:W-:Y:S01]  /*6810*/  @!P5 FADD.FTZ R195, -R195, -RZ ;  /* 0x800000ffc3c3d221 */ /* 0x000fe20000010100 */
[----:B------:R-:W-:Y:S01]  /*6820*/  ISETP.LE.U32.AND P5, PT, R9, UR5, PT ;  /* 0x0000000509007c0c */ /* 0x000fe2000bfa3070 */
[----:B------:R-:W-:Y:S01]  /*6830*/  @!P6 FADD.FTZ R184, -R184, -RZ ;  /* 0x800000ffb8b8e221 */ /* 0x000fe20000010100 */
[----:B------:R-:W-:Y:S01]  /*6840*/  LOP3.LUT R6, R16, 0xffff, RZ, 0xc0, !PT ;  /* 0x0000ffff10067812 */ /* 0x000fe200078ec0ff */
[----:B------:R-:W-:Y:S01]  /*6850*/  MUFU.EX2 R170, R53 ;  /* 0x0000003500aa7308 */ /* 0x000fe20000000800 */
[--C-:B------:R-:W-:Y:S02]  /*6860*/  SHF.R.U32.HI R7, RZ, 0x10, R16.reuse ;  /* 0x00000010ff077819 */ /* 0x100fe40000011610 */
[----:B------:R-:W-:Y:S02]  /*6870*/  SHF.R.U32.HI R16, RZ, 0x18, R16 ;  /* 0x00000018ff107819 */ /* 0x000fe40000011610 */
[----:B------:R-:W-:Y:S01]  /*6880*/  SHF.R.U32.HI R6, RZ, 0x8, R6 ;  /* 0x00000008ff067819 */ /* 0x000fe20000011606 */
[----:B------:R-:W-:Y:S01]  /*6890*/  @!P2 FADD.FTZ R197, -R197, -RZ ;  /* 0x800000ffc5c5a221 */ /* 0x000fe20000010100 */
[----:B------:R-:W-:Y:S01]  /*68a0*/  LOP3.LUT R7, R7, 0xff, RZ, 0xc0, !PT ;  /* 0x000000ff07077812 */ /* 0x000fe200078ec0ff */
[----:B------:R-:W-:Y:S01]  /*68b0*/  @!P0 FADD.FTZ R201, -R201, -RZ ;  /* 0x800000ffc9c98221 */ /* 0x000fe20000010100 */
[----:B------:R-:W-:Y:S01]  /*68c0*/  LOP3.LUT R6, R6, 0xffff, RZ, 0xc0, !PT ;  /* 0x0000ffff06067812 */ /* 0x000fe200078ec0ff */
[----:B------:R-:W-:Y:S01]  /*68d0*/  @!P5 FADD.FTZ R204, -R204, -RZ ;  /* 0x800000ffccccd221 */ /* 0x000fe20000010100 */
[----:B------:R-:W-:Y:S01]  /*68e0*/  ISETP.LE.U32.AND P5, PT, R16, UR5, PT ;  /* 0x0000000510007c0c */ /* 0x000fe2000bfa3070 */
[----:B------:R-:W-:Y:S01]  /*68f0*/  MUFU.EX2 R169, R54 ;  /* 0x0000003600a97308 */ /* 0x000fe20000000800 */
[----:B------:R-:W-:Y:S02]  /*6900*/  ISETP.LE.U32.AND P3, PT, R22, UR5, PT ;  /* 0x0000000516007c0c */ /* 0x000fe4000bf63070 */
[----:B------:R-:W-:Y:S02]  /*6910*/  ISETP.LE.U32.AND P0, PT, R7, UR5, PT ;  /* 0x0000000507007c0c */ /* 0x000fe4000bf03070 */
[----:B------:R-:W-:Y:S01]  /*6920*/  ISETP.LE.U32.AND P2, PT, R6, UR5, PT ;  /* 0x0000000506007c0c */ /* 0x000fe2000bf43070 */
[----:B------:R-:W-:Y:S01]  /*6930*/  IMAD.WIDE.U32 R6, R103, -0x2daee0ad, RZ ;  /* 0xd2511f5367067825 */ /* 0x000fe200078e00ff */
[----:B------:R-:W-:Y:S02]  /*6940*/  ISETP.LE.U32.AND P4, PT, R17, UR5, PT ;  /* 0x0000000511007c0c */ /* 0x000fe4000bf83070 */
[----:B------:R-:W-:Y:S01]  /*6950*/  LOP3.LUT R17, R4, 0xffff, RZ, 0xc0, !PT ;  /* 0x0000ffff04117812 */ /* 0x000fe200078ec0ff */
[----:B------:R-:W4:Y:S01]  /*6960*/  MUFU.EX2 R178, R44 ;  /* 0x0000002c00b27308 */ /* 0x000f220000000800 */
[----:B------:R-:W-:Y:S01]  /*6970*/  ISETP.LE.U32.AND P1, PT, R20, UR5, PT ;  /* 0x0000000514007c0c */ /* 0x000fe2000bf23070 */
[----:B------:R-:W-:Y:S01]  /*6980*/  @!P5 FADD.FTZ R207, -R207, -RZ ;  /* 0x800000ffcfcfd221 */ /* 0x000fe20000010100 */
[----:B------:R-:W-:Y:S01]  /*6990*/  ISETP.LE.U32.AND P5, PT, R14, UR5, PT ;  /* 0x000000050e007c0c */ /* 0x000fe2000bfa3070 */
[----:B------:R-:W-:Y:S01]  /*69a0*/  @!P3 FADD.FTZ R196, -R196, -RZ ;  /* 0x800000ffc4c4b221 */ /* 0x000fe20000010100 */
[----:B------:R-:W-:Y:S01]  /*69b0*/  LOP3.LUT R11, R7, UR12, R112, 0x96, !PT ;  /* 0x0000000c070b7c12 */ /* 0x000fe2000f8e9670 */
[----:B------:R-:W-:Y:S01]  /*69c0*/  @!P0 FADD.FTZ R208, -R208, -RZ ;  /* 0x800000ffd0d08221 */ /* 0x000fe20000010100 */
[----:B------:R-:W-:Y:S01]  /*69d0*/  LOP3.LUT R14, R31, 0xff, RZ, 0xc0, !PT ;  /* 0x000000ff1f0e7812 */ /* 0x000fe200078ec0ff */
[----:B------:R-:W-:Y:S01]  /*69e0*/  @!P2 FADD.FTZ R203, -R203, -RZ ;  /* 0x800000ffcbcba221 */ /* 0x000fe20000010100 */
[----:B------:R-:W-:Y:S01]  /*69f0*/  ISETP.LE.U32.AND P2, PT, R21, UR5, PT ;  /* 0x0000000515007c0c */ /* 0x000fe2000bf43070 */
[----:B------:R-:W-:Y:S01]  /*6a00*/  MUFU.EX2 R112, R66 ;  /* 0x0000004200707308 */ /* 0x000fe20000000800 */
[----:B------:R-:W-:Y:S01]  /*6a10*/  SHF.R.U32.HI R20, RZ, 0x18, R4 ;  /* 0x00000018ff147819 */ /* 0x000fe20000011604 */
[----:B------:R-:W-:Y:S01]  /*6a20*/  @!P4 FADD.FTZ R212, -R212, -RZ ;  /* 0x800000ffd4d4c221 */ /* 0x000fe20000010100 */
[----:B------:R-:W-:Y:S01]  /*6a30*/  ISETP.LE.U32.AND P4, PT, R23, UR5, PT ;  /* 0x0000000517007c0c */ /* 0x000fe2000bf83070 */
[----:B------:R-:W-:Y:S01]  /*6a40*/  @!P1 FADD.FTZ R188, -R188, -RZ ;  /* 0x800000ffbcbc9221 */ /* 0x000fe20000010100 */
[----:B------:R-:W-:Y:S01]  /*6a50*/  ISETP.LE.U32.AND P3, PT, R14, UR5, PT ;  /* 0x000000050e007c0c */ /* 0x000fe2000bf63070 */
[----:B------:R-:W-:Y:S01]  /*6a60*/  IMAD.WIDE.U32 R4, R109, -0x2daee0ad, RZ ;  /* 0xd2511f536d047825 */ /* 0x000fe200078e00ff */
[----:B--2---:R-:W-:Y:S02]  /*6a70*/  F2FP.RELU.BF16.PACK_AB R8, R195, R193 ;  /* 0x000000c1c308723e */ /* 0x004fe400000018ff */
[----:B------:R-:W-:Y:S01]  /*6a80*/  ISETP.LE.U32.AND P0, PT, R24, UR5, PT ;  /* 0x0000000518007c0c */ /* 0x000fe2000bf03070 */
[----:B------:R-:W-:Y:S01]  /*6a90*/  @!P5 FADD.FTZ R194, -R194, -RZ ;  /* 0x800000ffc2c2d221 */ /* 0x000fe20000010100 */
[C---:B------:R-:W-:Y:S01]  /*6aa0*/  LOP3.LUT R15, R6.reuse, 0xff, RZ, 0xc0, !PT ;  /* 0x000000ff060f7812 */ /* 0x040fe200078ec0ff */
[----:B------:R-:W-:Y:S01]  /*6ab0*/  IMAD.U32 R109, RZ, RZ, UR26 ;  /* 0x0000001aff6d7e24 */ /* 0x000fe2000f8e00ff */
[--C-:B------:R-:W-:Y:S01]  /*6ac0*/  SHF.R.U32.HI R16, RZ, 0x18, R6.reuse ;  /* 0x00000018ff107819 */ /* 0x100fe20000011606 */
[----:B-1----:R-:W-:Y:S01]  /*6ad0*/  @!P2 FADD.FTZ R175, -R175, -RZ ;  /* 0x800000ffafafa221 */ /* 0x002fe20000010100 */
[----:B------:R-:W-:Y:S01]  /*6ae0*/  LOP3.LUT R21, R6, 0xffff, RZ, 0xc0, !PT ;  /* 0x0000ffff06157812 */ /* 0x000fe200078ec0ff */
[----:B------:R-:W-:Y:S01]  /*6af0*/  @!P4 FADD.FTZ R199, -R199, -RZ ;  /* 0x800000ffc7c7c221 */ /* 0x000fe20000010100 */
[----:B------:R-:W-:Y:S01]  /*6b00*/  LOP3.LUT R7, R4, 0xff, RZ, 0xc0, !PT ;  /* 0x000000ff04077812 */ /* 0x000fe200078ec0ff */
[----:B------:R-:W-:Y:S01]  /*6b10*/  @!P3 FADD.FTZ R202, -R202, -RZ ;  /* 0x800000ffcacab221 */ /* 0x000fe20000010100 */
[----:B------:R-:W-:Y:S01]  /*6b20*/  SHF.R.U32.HI R24, RZ, 0x10, R6 ;  /* 0x00000010ff187819 */ /* 0x000fe20000011606 */
[----:B------:R-:W-:Y:S01]  /*6b30*/  MUFU.EX2 R166, R56 ;  /* 0x0000003800a67308 */ /* 0x000fe20000000800 */
[----:B------:R-:W-:Y:S01]  /*6b40*/  SHF.R.U32.HI R6, RZ, 0x8, R29 ;  /* 0x00000008ff067819 */ /* 0x000fe2000001161d */
[----:B---3--:R-:W-:Y:S01]  /*6b50*/  @!P0 FADD.FTZ R172, -R172, -RZ ;  /* 0x800000ffacac8221 */ /* 0x008fe20000010100 */
[----:B------:R-:W-:Y:S02]  /*6b60*/  LOP3.LUT R9, R5, UR12, R110, 0x96, !PT ;  /* 0x0000000c05097c12 */ /* 0x000fe4000f8e966e */
[----:B------:R-:W-:Y:S02]  /*6b70*/  LOP3.LUT R23, R4, 0xffff, RZ, 0xc0, !PT ;  /* 0x0000ffff04177812 */ /* 0x000fe400078ec0ff */
[----:B------:R-:W-:Y:S02]  /*6b80*/  LOP3.LUT R5, R6, 0xffff, RZ, 0xc0, !PT ;  /* 0x0000ffff06057812 */ /* 0x000fe400078ec0ff */
[--C-:B------:R-:W-:Y:S01]  /*6b90*/  SHF.R.U32.HI R14, RZ, 0x18, R4.reuse ;  /* 0x00000018ff0e7819 */ /* 0x100fe20000011604 */
[----:B------:R-:W-:Y:S01]  /*6ba0*/  MUFU.EX2 R110, R0 ;  /* 0x00000000006e7308 */ /* 0x000fe20000000800 */
[----:B------:R-:W-:Y:S02]  /*6bb0*/  ISETP.LE.U32.AND P5, PT, R5, UR5, PT ;  /* 0x0000000505007c0c */ /* 0x000fe4000bfa3070 */
[----:B------:R-:W-:Y:S02]  /*6bc0*/  LOP3.LUT R5, R32, 0xff, RZ, 0xc0, !PT ;  /* 0x000000ff20057812 */ /* 0x000fe400078ec0ff */
[----:B------:R-:W-:Y:S02]  /*6bd0*/  SHF.R.U32.HI R22, RZ, 0x10, R4 ;  /* 0x00000010ff167819 */ /* 0x000fe40000011604 */
[----:B------:R-:W-:Y:S02]  /*6be0*/  ISETP.LE.U32.AND P3, PT, R5, UR5, PT ;  /* 0x0000000505007c0c */ /* 0x000fe4000bf63070 */
[C---:B------:R-:W-:Y:S01]  /*6bf0*/  LOP3.LUT R5, R13.reuse, 0xff, RZ, 0xc0, !PT ;  /* 0x000000ff0d057812 */ /* 0x040fe200078ec0ff */
[----:B------:R-:W-:Y:S01]  /*6c00*/  MUFU.EX2 R176, R58 ;  /* 0x0000003a00b07308 */ /* 0x000fe20000000800 */
[----:B------:R-:W-:Y:S02]  /*6c10*/  LOP3.LUT R4, R13, 0xffff, RZ, 0xc0, !PT ;  /* 0x0000ffff0d047812 */ /* 0x000fe400078ec0ff */
[----:B------:R-:W-:Y:S01]  /*6c20*/  ISETP.LE.U32.AND P4, PT, R5, UR5, PT ;  /* 0x0000000505007c0c */ /* 0x000fe2000bf83070 */
[----:B------:R-:W-:Y:S01]  /*6c30*/  @!P5 FADD.FTZ R185, -R185, -RZ ;  /* 0x800000ffb9b9d221 */ /* 0x000fe20000010100 */
[--C-:B------:R-:W-:Y:S02]  /*6c40*/  SHF.R.U32.HI R5, RZ, 0x18, R13.reuse ;  /* 0x00000018ff057819 */ /* 0x100fe4000001160d */
[----:B------:R-:W-:Y:S02]  /*6c50*/  SHF.R.U32.HI R13, RZ, 0x10, R13 ;  /* 0x00000010ff0d7819 */ /* 0x000fe4000001160d */
[----:B------:R-:W-:Y:S01]  /*6c60*/  SHF.R.U32.HI R4, RZ, 0x8, R4 ;  /* 0x00000008ff047819 */ /* 0x000fe20000011604 */
[----:B------:R-:W-:Y:S01]  /*6c70*/  @!P3 FADD.FTZ R187, -R187, -RZ ;  /* 0x800000ffbbbbb221 */ /* 0x000fe20000010100 */
[----:B------:R-:W-:Y:S01]  /*6c80*/  LOP3.LUT R13, R13, 0xff, RZ, 0xc0, !PT ;  /* 0x000000ff0d0d7812 */ /* 0x000fe200078ec0ff */
[----:B------:R-:W1:Y:S01]  /*6c90*/  MUFU.EX2 R180, R45 ;  /* 0x0000002d00b47308 */ /* 0x000e620000000800 */
[----:B------:R-:W-:Y:S02]  /*6ca0*/  LOP3.LUT R4, R4, 0xffff, RZ, 0xc0, !PT ;  /* 0x0000ffff04047812 */ /* 0x000fe400078ec0ff */
[----:B------:R-:W-:Y:S01]  /*6cb0*/  ISETP.LE.U32.AND P3, PT, R13, UR5, PT ;  /* 0x000000050d007c0c */ /* 0x000fe2000bf63070 */
[----:B------:R-:W-:Y:S01]  /*6cc0*/  @!P4 FADD.FTZ R182, -R182, -RZ ;  /* 0x800000ffb6b6c221 */ /* 0x000fe20000010100 */
[----:B------:R-:W-:Y:S02]  /*6cd0*/  ISETP.LE.U32.AND P1, PT, R5, UR5, PT ;  /* 0x0000000505007c0c */ /* 0x000fe4000bf23070 */
[----:B------:R-:W-:Y:S02]  /*6ce0*/  ISETP.LE.U32.AND P5, PT, R4, UR5, PT ;  /* 0x0000000504007c0c */ /* 0x000fe4000bfa3070 */
[C---:B------:R-:W-:Y:S01]  /*6cf0*/  LOP3.LUT R5, R12.reuse, 0xff, RZ, 0xc0, !PT ;  /* 0x000000ff0c057812 */ /* 0x040fe200078ec0ff */
[----:B------:R-:W-:Y:S01]  /*6d00*/  MUFU.EX2 R168, R55 ;  /* 0x0000003700a87308 */ /* 0x000fe20000000800 */
[----:B------:R-:W-:Y:S02]  /*6d10*/  LOP3.LUT R4, R12, 0xffff, RZ, 0xc0, !PT ;  /* 0x0000ffff0c047812 */ /* 0x000fe400078ec0ff */
[----:B------:R-:W-:Y:S02]  /*6d20*/  ISETP.LE.U32.AND P6, PT, R5, UR5, PT ;  /* 0x0000000505007c0c */ /* 0x000fe4000bfc3070 */
[----:B------:R-:W-:Y:S01]  /*6d30*/  SHF.R.U32.HI R5, RZ, 0x8, R4 ;  /* 0x00000008ff057819 */ /* 0x000fe20000011604 */
[----:B------:R-:W-:Y:S01]  /*6d40*/  @!P3 FADD.FTZ R179, -R179, -RZ ;  /* 0x800000ffb3b3b221 */ /* 0x000fe20000010100 */
[--C-:B------:R-:W-:Y:S01]  /*6d50*/  SHF.R.U32.HI R4, RZ, 0x10, R12.reuse ;  /* 0x00000010ff047819 */ /* 0x100fe2000001160c */
[----:B------:R-:W-:Y:S01]  /*6d60*/  @!P1 FADD.FTZ R177, -R177, -RZ ;  /* 0x800000ffb1b19221 */ /* 0x000fe20000010100 */
[----:B------:R-:W-:Y:S01]  /*6d70*/  LOP3.LUT R5, R5, 0xffff, RZ, 0xc0, !PT ;  /* 0x0000ffff05057812 */ /* 0x000fe200078ec0ff */
[----:B------:R-:W-:Y:S01]  /*6d80*/  @!P5 FADD.FTZ R181, -R181, -RZ ;  /* 0x800000ffb5b5d221 */ /* 0x000fe20000010100 */
[----:B------:R-:W-:Y:S01]  /*6d90*/  SHF.R.U32.HI R6, RZ, 0x18, R12 ;  /* 0x00000018ff067819 */ /* 0x000fe2000001160c */
[----:B------:R-:W2:Y:S01]  /*6da0*/  MUFU.EX2 R165, R57 ;  /* 0x0000003900a57308 */ /* 0x000ea20000000800 */
[----:B------:R-:W-:Y:S02]  /*6db0*/  LOP3.LUT R4, R4, 0xff, RZ, 0xc0, !PT ;  /* 0x000000ff04047812 */ /* 0x000fe400078ec0ff */
[----:B------:R-:W-:Y:S01]  /*6dc0*/  ISETP.LE.U32.AND P1, PT, R19, UR5, PT ;  /* 0x0000000513007c0c */ /* 0x000fe2000bf23070 */
[----:B------:R-:W-:Y:S01]  /*6dd0*/  @!P6 FADD.FTZ R186, -R186, -RZ ;  /* 0x800000ffbabae221 */ /* 0x000fe20000010100 */
[----:B------:R-:W-:Y:S02]  /*6de0*/  ISETP.LE.U32.AND P3, PT, R4, UR5, PT ;  /* 0x0000000504007c0c */ /* 0x000fe4000bf63070 */
[----:B------:R-:W-:Y:S02]  /*6df0*/  ISETP.LE.U32.AND P5, PT, R5, UR5, PT ;  /* 0x0000000505007c0c */ /* 0x000fe4000bfa3070 */
[----:B------:R-:W-:Y:S01]  /*6e00*/  LOP3.LUT R5, R18, 0xff, RZ, 0xc0, !PT ;  /* 0x000000ff12057812 */ /* 0x000fe200078ec0ff */
[----:B------:R-:W3:Y:S01]  /*6e10*/  MUFU.EX2 R111, R10 ;  /* 0x0000000a006f7308 */ /* 0x000ee20000000800 */
[----:B------:R-:W-:Y:S02]  /*6e20*/  ISETP.LE.U32.AND P4, PT, R6, UR5, PT ;  /* 0x0000000506007c0c */ /* 0x000fe4000bf83070 */
[----:B------:R-:W-:Y:S02]  /*6e30*/  SHF.R.U32.HI R4, RZ, 0x8, R17 ;  /* 0x00000008ff047819 */ /* 0x000fe40000011611 */
[----:B------:R-:W-:Y:S01]  /*6e40*/  ISETP.LE.U32.AND P6, PT, R5, UR5, PT ;  /* 0x0000000505007c0c */ /* 0x000fe2000bfc3070 */
[----:B----4-:R-:W-:Y:S01]  /*6e50*/  @!P1 FADD.FTZ R178, -R178, -RZ ;  /* 0x800000ffb2b29221 */ /* 0x010fe20000010100 */
[----:B------:R-:W-:Y:S01]  /*6e60*/  LOP3.LUT R5, R11, 0xffff, RZ, 0xc0, !PT ;  /* 0x0000ffff0b057812 */ /* 0x000fe200078ec0ff */
[----:B------:R-:W-:Y:S01]  /*6e70*/  @!P3 FADD.FTZ R192, -R192, -RZ ;  /* 0x800000ffc0c0b221 */ /* 0x000fe20000010100 */
[----:B------:R-:W-:Y:S01]  /*6e80*/  LOP3.LUT R4, R4, 0xffff, RZ, 0xc0, !PT ;  /* 0x0000ffff04047812 */ /* 0x000fe200078ec0ff */
[----:B------:R-:W-:Y:S01]  /*6e90*/  @!P5 FADD.FTZ R183, -R183, -RZ ;  /* 0x800000ffb7b7d221 */ /* 0x000fe20000010100 */
[----:B------:R-:W-:Y:S01]  /*6ea0*/  ISETP.LE.U32.AND P3, PT, R20, UR5, PT ;  /* 0x0000000514007c0c */ /* 0x000fe2000bf63070 */
[----:B------:R-:W4:Y:S01]  /*6eb0*/  MUFU.EX2 R167, R59 ;  /* 0x0000003b00a77308 */ /* 0x000f220000000800 */
[----:B------:R-:W-:Y:S01]  /*6ec0*/  ISETP.LE.U32.AND P5, PT, R4, UR5, PT ;  /* 0x0000000504007c0c */ /* 0x000fe2000bfa3070 */
[----:B------:R-:W-:Y:S01]  /*6ed0*/  @!P4 FADD.FTZ R191, -R191, -RZ ;  /* 0x800000ffbfbfc221 */ /* 0x000fe20000010100 */
[----:B------:R-:W-:Y:S02]  /*6ee0*/  ISETP.LE.U32.AND P1, PT, R15, UR5, PT ;  /* 0x000000050f007c0c */ /* 0x000fe4000bf23070 */
[----:B------:R-:W-:Y:S01]  /*6ef0*/  LOP3.LUT R4, R102, 0xff, RZ, 0xc0, !PT ;  /* 0x000000ff66047812 */ /* 0x000fe200078ec0ff */
[----:B------:R-:W-:Y:S01]  /*6f00*/  @!P6 FADD.FTZ R189, -R189, -RZ ;  /* 0x800000ffbdbde221 */ /* 0x000fe20000010100 */
[----:B------:R-:W-:Y:S02]  /*6f10*/  SHF.R.U32.HI R6, RZ, 0x8, R5 ;  /* 0x00000008ff067819 */ /* 0x000fe40000011605 */
[----:B------:R-:W-:Y:S02]  /*6f20*/  ISETP.LE.U32.AND P4, PT, R4, UR5, PT ;  /* 0x0000000504007c0c */ /* 0x000fe4000bf83070 */
[----:B------:R-:W-:Y:S01]  /*6f30*/  SHF.R.U32.HI R4, RZ, 0x8, R33 ;  /* 0x00000008ff047819 */ /* 0x000fe20000011621 */
[----:B------:R-:W-:Y:S01]  /*6f40*/  @!P3 FADD.FTZ R190, -R190, -RZ ;  /* 0x800000ffbebeb221 */ /* 0x000fe20000010100 */
[----:B------:R-:W-:Y:S01]  /*6f50*/  ISETP.LE.U32.AND P3, PT, R7, UR5, PT ;  /* 0x0000000507007c0c */ /* 0x000fe2000bf63070 */
[----:B-1----:R-:W-:Y:S01]  /*6f60*/  @!P5 FADD.FTZ R180, -R180, -RZ ;  /* 0x800000ffb4b4d221 */ /* 0x002fe20000010100 */
[----:B------:R-:W-:Y:S01]  /*6f70*/  LOP3.LUT R4, R4, 0xffff, RZ, 0xc0, !PT ;  /* 0x0000ffff04047812 */ /* 0x000fe200078ec0ff */
[----:B------:R-:W-:Y:S01]  /*6f80*/  @!P1 FADD.FTZ R164, -R164, -RZ ;  /* 0x800000ffa4a49221 */ /* 0x000fe20000010100 */
[----:B------:R-:W-:Y:S02]  /*6f90*/  LOP3.LUT R7, R11, 0xff, RZ, 0xc0, !PT ;  /* 0x000000ff0b077812 */ /* 0x000fe400078ec0ff */
[----:B------:R-:W-:Y:S02]  /*6fa0*/  ISETP.LE.U32.AND P6, PT, R4, UR5, PT ;  /* 0x0000000504007c0c */ /* 0x000fe4000bfc3070 */
[--C-:B------:R-:W-:Y:S01]  /*6fb0*/  SHF.R.U32.HI R4, RZ, 0x10, R11.reuse ;  /* 0x00000010ff047819 */ /* 0x100fe2000001160b */
[----:B------:R-:W-:Y:S01]  /*6fc0*/  @!P4 FADD.FTZ R173, -R173, -RZ ;  /* 0x800000ffadadc221 */ /* 0x000fe20000010100 */
[----:B------:R-:W-:Y:S02]  /*6fd0*/  ISETP.LE.U32.AND P2, PT, R7, UR5, PT ;  /* 0x0000000507007c0c */ /* 0x000fe4000bf43070 */
[----:B------:R-:W-:Y:S01]  /*6fe0*/  LOP3.LUT R5, R4, 0xff, RZ, 0xc0, !PT ;  /* 0x000000ff04057812 */ /* 0x000fe200078ec0ff */
[----:B------:R-:W-:Y:S01]  /*6ff0*/  @!P3 FADD.FTZ R114, -R114, -RZ ;  /* 0x800000ff7272b221 */ /* 0x000fe20000010100 */
[----:B------:R-:W-:Y:S02]  /*7000*/  LOP3.LUT R4, R6, 0xffff, RZ, 0xc0, !PT ;  /* 0x0000ffff06047812 */ /* 0x000fe400078ec0ff */
[----:B------:R-:W-:Y:S02]  /*7010*/  SHF.R.U32.HI R11, RZ, 0x18, R11 ;  /* 0x00000018ff0b7819 */ /* 0x000fe4000001160b */
[----:B------:R-:W-:Y:S01]  /*7020*/  ISETP.LE.U32.AND P4, PT, R4, UR5, PT ;  /* 0x0000000504007c0c */ /* 0x000fe2000bf83070 */
[----:B------:R-:W-:Y:S01]  /*7030*/  @!P6 FADD.FTZ R174, -R174, -RZ ;  /* 0x800000ffaeaee221 */ /* 0x000fe20000010100 */
[----:B------:R-:W-:Y:S02]  /*7040*/  LOP3.LUT R4, R9, 0xffff, RZ, 0xc0, !PT ;  /* 0x0000ffff09047812 */ /* 0x000fe400078ec0ff */
[----:B------:R-:W-:Y:S01]  /*7050*/  ISETP.LE.U32.AND P6, PT, R5, UR5, PT ;  /* 0x0000000505007c0c */ /* 0x000fe2000bfc3070 */
[----:B------:R-:W-:Y:S01]  /*7060*/  @!P2 FADD.FTZ R171, -R171, -RZ ;  /* 0x800000ffababa221 */ /* 0x000fe20000010100 */
[----:B------:R-:W-:Y:S02]  /*7070*/  LOP3.LUT R5, R9, 0xff, RZ, 0xc0, !PT ;  /* 0x000000ff09057812 */ /* 0x000fe400078ec0ff */
[----:B------:R-:W-:Y:S02]  /*7080*/  SHF.R.U32.HI R6, RZ, 0x8, R23 ;  /* 0x00000008ff067819 */ /* 0x000fe40000011617 */
[----:B------:R-:W-:Y:S02]  /*7090*/  SHF.R.U32.HI R4, RZ, 0x8, R4 ;  /* 0x00000008ff047819 */ /* 0x000fe40000011604 */
[----:B------:R-:W-:Y:S01]  /*70a0*/  ISETP.LE.U32.AND P2, PT, R5, UR5, PT ;  /* 0x0000000505007c0c */ /* 0x000fe2000bf43070 */
[----:B------:R-:W-:Y:S01]  /*70b0*/  @!P4 FADD.FTZ R170, -R170, -RZ ;  /* 0x800000ffaaaac221 */ /* 0x000fe20000010100 */
[----:B------:R-:W-:Y:S02]  /*70c0*/  LOP3.LUT R4, R4, 0xffff, RZ, 0xc0, !PT ;  /* 0x0000ffff04047812 */ /* 0x000fe400078ec0ff */
[----:B------:R-:W-:Y:S01]  /*70d0*/  F2FP.RELU.BF16.PACK_AB R7, R210, R214 ;  /* 0x000000d6d207723e */ /* 0x000fe200000018ff */
[----:B------:R-:W-:Y:S01]  /*70e0*/  @!P6 FADD.FTZ R169, -R169, -RZ ;  /* 0x800000ffa9a9e221 */ /* 0x000fe20000010100 */
[----:B------:R-:W-:Y:S02]  /*70f0*/  SHF.R.U32.HI R5, RZ, 0x10, R9 ;  /* 0x00000010ff057819 */ /* 0x000fe40000011609 */
[----:B------:R-:W-:Y:S01]  /*7100*/  F2FP.RELU.BF16.PACK_AB R0, R191, R192 ;  /* 0x000000c0bf00723e */ /* 0x000fe200000018ff */
[----:B------:R1:W-:Y:S01]  /*7110*/  STS [R227+0x10000], R7 ;  /* 0x01000007e3007388 */ /* 0x0003e20000000800 */
[----:B------:R-:W-:Y:S02]  /*7120*/  ISETP.LE.U32.AND P4, PT, R4, UR5, PT ;  /* 0x0000000504007c0c */ /* 0x000fe4000bf83070 */
[----:B------:R-:W-:Y:S01]  /*7130*/  ISETP.LE.U32.AND P5, PT, R16, UR5, PT ;  /* 0x0000000510007c0c */ /* 0x000fe2000bfa3070 */
[----:B------:R-:W-:Y:S01]  /*7140*/  @!P2 FADD.FTZ R166, -R166, -RZ ;  /* 0x800000ffa6a6a221 */ /* 0x000fe20000010100 */
[----:B------:R-:W-:Y:S02]  /*7150*/  LOP3.LUT R4, R5, 0xff, RZ, 0xc0, !PT ;  /* 0x000000ff05047812 */ /* 0x000fe400078ec0ff */
[----:B------:R-:W-:Y:S02]  /*7160*/  SHF.R.U32.HI R5, RZ, 0x8, R21 ;  /* 0x00000008ff057819 */ /* 0x000fe40000011615 */
[----:B------:R-:W-:Y:S02]  /*7170*/  ISETP.LE.U32.AND P6, PT, R4, UR5, PT ;  /* 0x0000000504007c0c */ /* 0x000fe4000bfc3070 */
[----:B------:R-:W-:Y:S02]  /*7180*/  LOP3.LUT R4, R5, 0xffff, RZ, 0xc0, !PT ;  /* 0x0000ffff05047812 */ /* 0x000fe400078ec0ff */
[----:B------:R-:W-:Y:S01]  /*7190*/  LOP3.LUT R5, R22, 0xff, RZ, 0xc0, !PT ;  /* 0x000000ff16057812 */ /* 0x000fe200078ec0ff */
[----:B--2---:R-:W-:Y:S01]  /*71a0*/  @!P4 FADD.FTZ R165, -R165, -RZ ;  /* 0x800000ffa5a5c221 */ /* 0x004fe20000010100 */
[----:B------:R-:W-:Y:S01]  /*71b0*/  ISETP.LE.U32.AND P2, PT, R4, UR5, PT ;  /* 0x0000000504007c0c */ /* 0x000fe2000bf43070 */
[----:B---3--:R-:W-:Y:S01]  /*71c0*/  @!P5 FADD.FTZ R111, -R111, -RZ ;  /* 0x800000ff6f6fd221 */ /* 0x008fe20000010100 */
[----:B------:R-:W-:Y:S02]  /*71d0*/  LOP3.LUT R4, R24, 0xff, RZ, 0xc0, !PT ;  /* 0x000000ff18047812 */ /* 0x000fe400078ec0ff */
[----:B------:R-:W-:Y:S02]  /*71e0*/  ISETP.LE.U32.AND P1, PT, R5, UR5, PT ;  /* 0x0000000505007c0c */ /* 0x000fe4000bf23070 */
[----:B------:R-:W-:Y:S01]  /*71f0*/  F2FP.RELU.BF16.PACK_AB R5, R198, R200 ;  /* 0x000000c8c605723e */ /* 0x000fe200000018ff */
[----:B------:R-:W-:Y:S01]  /*7200*/  @!P6 FADD.FTZ R176, -R176, -RZ ;  /* 0x800000ffb0b0e221 */ /* 0x000fe20000010100 */
[----:B------:R-:W-:Y:S02]  /*7210*/  ISETP.LE.U32.AND P0, PT, R11, UR5, PT ;  /* 0x000000050b007c0c */ /* 0x000fe4000bf03070 */
[----:B------:R-:W-:Y:S02]  /*7220*/  ISETP.LE.U32.AND P6, PT, R4, UR5, PT ;  /* 0x0000000504007c0c */ /* 0x000fe4000bfc3070 */
[----:B------:R-:W-:Y:S01]  /*7230*/  SHF.R.U32.HI R9, RZ, 0x18, R9 ;  /* 0x00000018ff097819 */ /* 0x000fe20000011609 */
[----:B------:R-:W-:Y:S01]  /*7240*/  @!P2 FADD.FTZ R163, -R163, -RZ ;  /* 0x800000ffa3a3a221 */ /* 0x000fe20000010100 */
[----:B------:R-:W-:Y:S02]  /*7250*/  LOP3.LUT R4, R6, 0xffff, RZ, 0xc0, !PT ;  /* 0x0000ffff06047812 */ /* 0x000fe400078ec0ff */
[----:B------:R-:W-:Y:S01]  /*7260*/  ISETP.LE.U32.AND P4, PT, R9, UR5, PT ;  /* 0x0000000509007c0c */ /* 0x000fe2000bf83070 */
[----:B------:R-:W-:Y:S01]  /*7270*/  @!P1 FADD.FTZ R115, -R115, -RZ ;  /* 0x800000ff73739221 */ /* 0x000fe20000010100 */
[----:B------:R-:W-:Y:S02]  /*7280*/  F2FP.RELU.BF16.PACK_AB R6, R209, R213 ;  /* 0x000000d5d106723e */ /* 0x000fe400000018ff */
[----:B------:R-:W-:Y:S01]  /*7290*/  ISETP.LE.U32.AND P2, PT, R4, UR5, PT ;  /* 0x0000000504007c0c */ /* 0x000fe2000bf43070 */
[----:B------:R-:W-:Y:S01]  /*72a0*/  @!P0 FADD.FTZ R168, -R168, -RZ ;  /* 0x800000ffa8a88221 */ /* 0x000fe20000010100 */
[----:B------:R-:W-:Y:S01]  /*72b0*/  ISETP.LE.U32.AND P0, PT, R14, UR5, PT ;  /* 0x000000050e007c0c */ /* 0x000fe2000bf03070 */
[----:B------:R2:W-:Y:S01]  /*72c0*/  STS [R227+0x10400], R6 ;  /* 0x01040006e3007388 */ /* 0x0005e20000000800 */
[----:B------:R-:W-:Y:S01]  /*72d0*/  F2FP.RELU.BF16.PACK_AB R4, R205, R206 ;  /* 0x000000cecd04723e */ /* 0x000fe200000018ff */
[----:B------:R-:W-:Y:S01]  /*72e0*/  @!P6 FADD.FTZ R112, -R112, -RZ ;  /* 0x800000ff7070e221 */ /* 0x000fe20000010100 */
[----:B-1----:R-:W-:Y:S01]  /*72f0*/  F2FP.RELU.BF16.PACK_AB R7, R215, R216 ;  /* 0x000000d8d707723e */ /* 0x002fe200000018ff */
[----:B------:R1:W-:Y:S01]  /*7300*/  STS [R228+0x10000], R5 ;  /* 0x01000005e4007388 */ /* 0x0003e20000000800 */
[----:B------:R-:W-:Y:S01]  /*7310*/  FSETP.GE.FTZ.AND P1, PT, R198, RZ, PT ;  /* 0x000000ffc600720b */ /* 0x000fe20003f36000 */
[----:B----4-:R-:W-:Y:S01]  /*7320*/  @!P4 FADD.FTZ R167, -R167, -RZ ;  /* 0x800000ffa7a7c221 */ /* 0x010fe20000010100 */
[----:B------:R-:W-:Y:S01]  /*7330*/  FSETP.GE.FTZ.AND P3, PT, R210, RZ, PT ;  /* 0x000000ffd200720b */ /* 0x000fe20003f76000 */
[----:B------:R3:W-:Y:S01]  /*7340*/  STS [R228+0x10400], R4 ;  /* 0x01040004e4007388 */ /* 0x0007e20000000800 */
[----:B------:R-:W-:Y:S01]  /*7350*/  FSETP.GE.FTZ.AND P4, PT, R214, RZ, PT ;  /* 0x000000ffd600720b */ /* 0x000fe20003f96000 */
[----:B------:R-:W-:Y:S01]  /*7360*/  @!P2 FADD.FTZ R113, -R113, -RZ ;  /* 0x800000ff7171a221 */ /* 0x000fe20000010100 */
[----:B------:R-:W-:Y:S01]  /*7370*/  FSETP.GE.FTZ.AND P2, PT, R200, RZ, PT ;  /* 0x000000ffc800720b */ /* 0x000fe20003f56000 */
[----:B------:R4:W-:Y:S01]  /*7380*/  STS [R227+0x12000], R7 ;  /* 0x01200007e3007388 */ /* 0x0009e20000000800 */
[----:B------:R-:W-:Y:S01]  /*7390*/  @!P0 FADD.FTZ R110, -R110, -RZ ;  /* 0x800000ff6e6e8221 */ /* 0x000fe20000010100 */
[----:B--2---:R-:W-:Y:S02]  /*73a0*/  F2FP.RELU.BF16.PACK_AB R6, R220, R219 ;  /* 0x000000dbdc06723e */ /* 0x004fe400000018ff */
[----:B-1----:R-:W-:Y:S03]  /*73b0*/  F2FP.RELU.BF16.PACK_AB R5, R211, R212 ;  /* 0x000000d4d305723e */ /* 0x002fe600000018ff */
[----:B------:R1:W-:Y:S01]  /*73c0*/  STS [R227+0x12400], R6 ;  /* 0x01240006e3007388 */ /* 0x0003e20000000800 */
[----:B---3--:R-:W-:Y:S03]  /*73d0*/  F2FP.RELU.BF16.PACK_AB R4, R218, R217 ;  /* 0x000000d9da04723e */ /* 0x008fe600000018ff */
[----:B------:R2:W-:Y:S01]  /*73e0*/  STS [R228+0x12000], R5 ;  /* 0x01200005e4007388 */ /* 0x0005e20000000800 */
[----:B----4-:R-:W-:Y:S03]  /*73f0*/  F2FP.RELU.BF16.PACK_AB R7, R197, R201 ;  /* 0x000000c9c507723e */ /* 0x010fe600000018ff */
[----:B------:R3:W-:Y:S04]  /*7400*/  STS [R228+0x12400], R4 ;  /* 0x01240004e4007388 */ /* 0x0007e80000000800 */
[----:B------:R-:W-:Y:S04]  /*7410*/  STS [R229+0x10000], R8 ;  /* 0x01000008e5007388 */ /* 0x000fe80000000800 */
        /* <DEDUP_REMOVED lines=42> */
[----:B------:R-:W-:Y:S04]  /*76c0*/  STS [R224+0x12400], R0 ;  /* 0x01240000e0007388 */ /* 0x000fe80000000800 */
[----:B------:R-:W-:Y:S04]  /*76d0*/  STS [R224+0x12000], R4 ;  /* 0x01200004e0007388 */ /* 0x000fe80000000800 */
[----:B------:R-:W1:Y:S08]  /*76e0*/  LDSM.16.M88.4 R64, [R154+0x4000] ;  /* 0x004000009a40783b */ /* 0x000e700000000200 */
[----:B------:R-:W2:Y:S08]  /*76f0*/  LDSM.16.M88.4 R60, [R154+0x5000] ;  /* 0x005000009a3c783b */ /* 0x000eb00000000200 */
[----:B------:R-:W3:Y:S08]  /*7700*/  LDSM.16.M88.4 R100, [R155+0x4000] ;  /* 0x004000009b64783b */ /* 0x000ef00000000200 */
[----:B------:R-:W4:Y:S01]  /*7710*/  LDSM.16.M88.4 R104, [R155+0x5000] ;  /* 0x005000009b68783b */ /* 0x000f220000000200 */
        /* <DEDUP_REMOVED lines=17> */
[C---:B----4-:R-:W-:Y:S08]  /*7830*/  HMMA.16816.F32.BF16 R8, R104.reuse, R132, R8 ;  /* 0x000000846808723c */ /* 0x050ff00000041808 */
        /* <DEDUP_REMOVED lines=13> */
[----:B------:R-:W2:Y:S07]  /*7910*/  LDL R107, [R1+0x3c] ;  /* 0x00003c00016b7983 */ /* 0x000eae0000100800 */
[----:B------:R-:W-:Y:S01]  /*7920*/  HMMA.16816.F32.BF16 R64, R100, R146, R64 ;  /* 0x000000926440723c */ /* 0x000fe20000041840 */
[C---:B--2---:R-:W-:Y:S04]  /*7930*/  LEA R108, P0, R107.reuse, R108, 0x2 ;  /* 0x0000006c6b6c7211 */ /* 0x044fe800078010ff */
[----:B------:R-:W-:Y:S02]  /*7940*/  LEA.HI.X.SX32 R109, R107, R109, 0x2, P0 ;  /* 0x0000006d6b6d7211 */ /* 0x000fe400000f16ff */
[----:B------:R-:W-:Y:S03]  /*7950*/  FSETP.GE.FTZ.AND P0, PT, R193, RZ, PT ;  /* 0x000000ffc100720b */ /* 0x000fe60003f16000 */
[----:B------:R1:W2:Y:S04]  /*7960*/  LDG.E R106, [R108.64] ;  /* 0x000000326c6a7981 */ /* 0x0002a8000c1e1900 */
[----:B------:R1:W3:Y:S04]  /*7970*/  LDG.E R105, [R108.64+0x20] ;  /* 0x000020326c697981 */ /* 0x0002e8000c1e1900 */
[----:B------:R1:W4:Y:S04]  /*7980*/  LDG.E R104, [R108.64+0x100] ;  /* 0x000100326c687981 */ /* 0x000328000c1e1900 */
[----:B------:R1:W3:Y:S04]  /*7990*/  LDG.E R0, [R108.64+0x120] ;  /* 0x000120326c007981 */ /* 0x0002e8000c1e1900 */
[----:B-1----:R1:W5:Y:S01]  /*79a0*/  LDL.64 R108, [R1+0x40] ;  /* 0x00004000016c7983 */ /* 0x0023620000100a00 */
[C---:B--2---:R-:W-:Y:S02]  /*79b0*/  FADD.FTZ R100, -R106.reuse, R5 ;  /* 0x000000056a647221 */ /* 0x044fe40000010100 */
        /* <DEDUP_REMOVED lines=8> */
[-C--:B------:R-:W-:Y:S01]  /*7a40*/  FSEL R4, R4, R106.reuse, P0 ;  /* 0x0000006a04047208 */ /* 0x080fe20000000000 */
[----:B------:R-:W-:Y:S01]  /*7a50*/  FMUL.FTZ R198, R198, R5 ;  /* 0x00000005c6c67220 */ /* 0x000fe20000410000 */
[----:B------:R-:W-:Y:S01]  /*7a60*/  FSEL R16, R16, R106, P2 ;  /* 0x0000006a10107208 */ /* 0x000fe20001000000 */
[C---:B------:R-:W-:Y:S01]  /*7a70*/  FADD.FTZ R5, -R106.reuse, R36 ;  /* 0x000000246a057221 */ /* 0x040fe20000010100 */
[----:B------:R-:W-:Y:S01]  /*7a80*/  FSETP.GE.FTZ.AND P0, PT, R181, RZ, PT ;  /* 0x000000ffb500720b */ /* 0x000fe20003f16000 */
[----:B------:R-:W-:Y:S01]  /*7a90*/  FMUL.FTZ R193, R193, R4 ;  /* 0x00000004c1c17220 */ /* 0x000fe20000410000 */
[----:B------:R-:W-:Y:S01]  /*7aa0*/  FSETP.GE.FTZ.AND P2, PT, R185, RZ, PT ;  /* 0x000000ffb900720b */ /* 0x000fe20003f56000 */
[----:B------:R-:W-:Y:S01]  /*7ab0*/  FADD.FTZ R4, -R106, R37 ;  /* 0x000000256a047221 */ /* 0x000fe20000010100 */
[----:B------:R-:W-:Y:S01]  /*7ac0*/  FSEL R5, R5, R106, P1 ;  /* 0x0000006a05057208 */ /* 0x000fe20000800000 */
[----:B------:R-:W-:Y:S01]  /*7ad0*/  FMUL.FTZ R200, R200, R16 ;  /* 0x00000010c8c87220 */ /* 0x000fe20000410000 */
[----:B------:R-:W-:Y:S01]  /*7ae0*/  FSETP.GE.FTZ.AND P1, PT, R175, RZ, PT ;  /* 0x000000ffaf00720b */ /* 0x000fe20003f36000 */
        /* <DEDUP_REMOVED lines=18> */
[----:B---3--:R-:W-:Y:S01]  /*7c10*/  FADD.FTZ R18, -R105, R18 ;  /* 0x0000001269127221 */ /* 0x008fe20000010100 */
[----:B------:R-:W-:Y:S01]  /*7c20*/  FSEL R5, R5, R106, P2 ;  /* 0x0000006a05057208 */ /* 0x000fe20001000000 */
[----:B------:R-:W-:Y:S01]  /*7c30*/  FMUL.FTZ R214, R214, R20 ;  /* 0x00000014d6d67220 */ /* 0x000fe20000410000 */
[-C--:B------:R-:W-:Y:S01]  /*7c40*/  FSEL R4, R4, R106.reuse, P1 ;  /* 0x0000006a04047208 */ /* 0x080fe20000800000 */
        /* <DEDUP_REMOVED lines=13> */
[----:B------:R-:W-:Y:S01]  /*7d20*/  FSEL R17, R17, R106, P3 ;  /* 0x0000006a11117208 */ /* 0x000fe20001800000 */
[----:B------:R-:W-:Y:S01]  /*7d30*/  @P0 FADD.FTZ R106, -R106, R65 ;  /* 0x000000416a6a0221 */ /* 0x000fe20000010100 */
[----:B------:R-:W-:Y:S01]  /*7d40*/  FSETP.GE.FTZ.AND P0, PT, R209, RZ, PT ;  /* 0x000000ffd100720b */ /* 0x000fe20003f16000 */
[----:B------:R-:W-:Y:S01]  /*7d50*/  FADD.FTZ R19, -R105, R19 ;  /* 0x0000001369137221 */ /* 0x000fe20000010100 */
[-C--:B------:R-:W-:Y:S01]  /*7d60*/  FSEL R5, R5, R105.reuse, P1 ;  /* 0x0000006905057208 */ /* 0x080fe20000800000 */
[C---:B------:R-:W-:Y:S01]  /*7d70*/  FADD.FTZ R22, -R105.reuse, R22 ;  /* 0x0000001669167221 */ /* 0x040fe20000010100 */
[----:B------:R-:W-:Y:S01]  /*7d80*/  FSETP.GE.FTZ.AND P1, PT, R206, RZ, PT ;  /* 0x000000ffce00720b */ /* 0x000fe20003f36000 */
[C---:B------:R-:W-:Y:S01]  /*7d90*/  FADD.FTZ R23, -R105.reuse, R23 ;  /* 0x0000001769177221 */ /* 0x040fe20000010100 */
[-C--:B------:R-:W-:Y:S01]  /*7da0*/  FSEL R4, R4, R105.reuse, P0 ;  /* 0x0000006904047208 */ /* 0x080fe20000000000 */
[----:B------:R-:W-:Y:S01]  /*7db0*/  FADD.FTZ R34, -R105, R34 ;  /* 0x0000002269227221 */ /* 0x000fe20000010100 */
[----:B------:R-:W-:Y:S01]  /*7dc0*/  FSETP.GE.FTZ.AND P0, PT, R205, RZ, PT ;  /* 0x000000ffcd00720b */ /* 0x000fe20003f16000 */
[C---:B------:R-:W-:Y:S01]  /*7dd0*/  FADD.FTZ R35, -R105.reuse, R35 ;  /* 0x0000002369237221 */ /* 0x040fe20000010100 */
[-C--:B------:R-:W-:Y:S01]  /*7de0*/  FSEL R18, R18, R105.reuse, P1 ;  /* 0x0000006912127208 */ /* 0x080fe20000800000 */
[----:B------:R-:W-:Y:S01]  /*7df0*/  FADD.FTZ R38, -R105, R38 ;  /* 0x0000002669267221 */ /* 0x000fe20000010100 */
        /* <DEDUP_REMOVED lines=10> */
[-C--:B------:R-:W-:Y:S01]  /*7ea0*/  FSEL R23, R23, R105.reuse, P0 ;  /* 0x0000006917177208 */ /* 0x080fe20000000000 */
[C---:B------:R-:W-:Y:S01]  /*7eb0*/  FADD.FTZ R6, -R105.reuse, R55 ;  /* 0x0000003769067221 */ /* 0x040fe20000010100 */
[----:B------:R-:W-:Y:S01]  /*7ec0*/  FSETP.GE.FTZ.AND P0, PT, R184, RZ, PT ;  /* 0x000000ffb800720b */ /* 0x000fe20003f16000 */
[----:B------:R-:W-:Y:S01]  /*7ed0*/  FADD.FTZ R7, -R105, R54 ;  /* 0x0000003669077221 */ /* 0x000fe20000010100 */
[----:B------:R-:W-:Y:S01]  /*7ee0*/  FSEL R34, R34, R105, P1 ;  /* 0x0000006922227208 */ /* 0x000fe20000800000 */
[----:B------:R-:W-:Y:S01]  /*7ef0*/  FMUL.FTZ R197, R197, R23 ;  /* 0x00000017c5c57220 */ /* 0x000fe20000410000 */
[----:B------:R-:W-:Y:S01]  /*7f00*/  FSETP.GE.FTZ.AND P1, PT, R179, RZ, PT ;  /* 0x000000ffb300720b */ /* 0x000fe20003f36000 */
[----:B------:R-:W-:Y:S01]  /*7f10*/  FMUL.FTZ R205, R205, R19 ;  /* 0x00000013cdcd7220 */ /* 0x000fe20000410000 */
[-C--:B------:R-:W-:Y:S01]  /*7f20*/  FSEL R35, R35, R105.reuse, P0 ;  /* 0x0000006923237208 */ /* 0x080fe20000000000 */
[----:B----4-:R-:W-:Y:S01]  /*7f30*/  FADD.FTZ R56, -R104, R56 ;  /* 0x0000003868387221 */ /* 0x010fe20000010100 */
[----:B------:R-:W-:Y:S01]  /*7f40*/  FSETP.GE.FTZ.AND P0, PT, R177, RZ, PT ;  /* 0x000000ffb100720b */ /* 0x000fe20003f16000 */
[----:B------:R-:W-:Y:S01]  /*7f50*/  FMUL.FTZ R201, R201, R22 ;  /* 0x00000016c9c97220 */ /* 0x000fe20000410000 */
        /* <DEDUP_REMOVED lines=14> */
[----:B------:R-:W-:Y:S01]  /*8040*/  FSETP.GE.FTZ.AND P3, PT, R168, RZ, PT ;  /* 0x000000ffa800720b */ /* 0x000fe20003f76000 */
[----:B------:R-:W-:Y:S01]  /*8050*/  FADD.FTZ R5, -R105, R66 ;  /* 0x0000004269057221 */ /* 0x000fe20000010100 */
[----:B------:R-:W-:Y:S01]  /*8060*/  FSETP.GE.FTZ.AND P2, PT, R112, RZ, PT ;  /* 0x000000ff7000720b */ /* 0x000fe20003f56000 */
[----:B------:R-:W-:Y:S01]  /*8070*/  FMUL.FTZ R172, R172, R4 ;  /* 0x00000004acac7220 */ /* 0x000fe20000410000 */
[----:B------:R-:W-:Y:S01]  /*8080*/  FSETP.GE.FTZ.AND P0, PT, R216, RZ, PT ;  /* 0x000000ffd800720b */ /* 0x000fe20003f16000 */
[----:B------:R-:W-:Y:S01]  /*8090*/  FADD.FTZ R4, -R104, R8 ;  /* 0x0000000868047221 */ /* 0x000fe20000010100 */
[-C--:B------:R-:W-:Y:S01]  /*80a0*/  FSEL R6, R6, R105.reuse, P3 ;  /* 0x0000006906067208 */ /* 0x080fe20001800000 */
[----:B------:R-:W-:Y:S01]  /*80b0*/  FADD.FTZ R8, -R104, R9 ;  /* 0x0000000968087221 */ /* 0x000fe20000010100 */
[----:B------:R-:W-:Y:S01]  /*80c0*/  FSEL R5, R5, R105, P2 ;  /* 0x0000006905057208 */ /* 0x000fe20001000000 */
[----:B------:R-:W-:Y:S01]  /*80d0*/  FADD.FTZ R42, -R0, R42 ;  /* 0x0000002a002a7221 */ /* 0x000fe20000010100 */
        /* <DEDUP_REMOVED lines=39> */
[----:B------:R-:W-:Y:S01]  /*8350*/  FADD.FTZ R6, -R104, R57 ;  /* 0x0000003968067221 */ /* 0x000fe20000010100 */
        /* <DEDUP_REMOVED lines=91> */
[----:B------:R-:W-:Y:S02]  /*8910*/  FMUL.FTZ R115, R115, R4 ;  /* 0x0000000473737220 */ /* 0x000fe40000410000 */
[----:B------:R-:W-:Y:S02]  /*8920*/  FMUL.FTZ R33, R110, R0 ;  /* 0x000000006e217220 */ /* 0x000fe40000410000 */
[----:B------:R-:W-:Y:S02]  /*8930*/  IMAD.MOV.U32 R58, RZ, RZ, R235 ;  /* 0x000000ffff3a7224 */ /* 0x000fe400078e00eb */
[----:B------:R-:W-:Y:S01]  /*8940*/  IMAD.MOV.U32 R59, RZ, RZ, R234 ;  /* 0x000000ffff3b7224 */ /* 0x000fe200078e00ea */
[----:B------:R-:W-:-:S05]  /*8950*/  @!P0 BRA `(.L_x_342) ;  /* 0x0000023000008947 */ /* 0x000fca0003800000 */
[----:B-1----:R-:W2:Y:S01]  /*8960*/  LDL.LU R103, [R1+0x38] ;  /* 0x0000380001677983 */ /* 0x002ea20000300800 */
[----:B------:R-:W-:Y:S01]  /*8970*/  IMAD.MOV.U32 R6, RZ, RZ, c[0x0][0x190] ;  /* 0x00006400ff067624 */ /* 0x000fe200078e00ff */
        /* <DEDUP_REMOVED lines=13> */
[----:B------:R1:W-:Y:S03]  /*8a50*/  @P2 STS [R221], RZ ;  /* 0x000000ffdd002388 */ /* 0x0003e60000000800 */
[----:B------:R-:W-:Y:S01]  /*8a60*/  @!P2 LEA.HI.X R5, R6, R233, R5, 0x7, P1 ;  /* 0x000000e90605a211 */ /* 0x000fe200008f3c05 */
[----:B------:R1:W-:Y:S04]  /*8a70*/  @P2 STS [R221+0x4], RZ ;  /* 0x000004ffdd002388 */ /* 0x0003e80000000800 */
[----:B------:R1:W-:Y:S04]  /*8a80*/  @P2 STS [R221+0x8], RZ ;  /* 0x000008ffdd002388 */ /* 0x0003e80000000800 */
[----:B------:R1:W-:Y:S01]  /*8a90*/  @P2 STS [R221+0xc], RZ ;  /* 0x00000cffdd002388 */ /* 0x0003e20000000800 */
[----:B--2---:R-:W-:Y:S05]  /*8aa0*/  IADD3 R103, R103, UR23, RZ ;  /* 0x0000001767677c10 */ /* 0x004fea000fffe0ff */
        /* <DEDUP_REMOVED lines=12> */
[----:B------:R1:W-:Y:S04]  /*8b70*/  STL [R1+0x38], R103 ;  /* 0x0000386701007387 */ /* 0x0003e80000100800 */
[----:B------:R-:W0:Y:S02]  /*8b80*/  LDGDEPBAR ;  /* 0x00000000000079af */ /* 0x000e240000000000 */
.L_x_342:
        /* <DEDUP_REMOVED lines=127> */
[----:B-----5:R-:W-:Y:S03]  /*9380*/  ISETP.GE.AND P2, PT, R108, c[0x0][0x220], PT ;  /* 0x000088006c007a0c */ /* 0x020fe60003f46270 */
        /* <DEDUP_REMOVED lines=21> */
.L_x_343:
[----:B------:R2:W3:Y:S01]  /*94e0*/  LDL R57, [R1+0x5c] ;  /* 0x00005c0001397983 */ /* 0x0004e20000100800 */
[----:B-1----:R-:W-:Y:S01]  /*94f0*/  @P0 IADD3 R4, R107, -0x80, RZ ;  /* 0xffffff806b040810 */ /* 0x002fe20007ffe0ff */
[----:B------:R-:W-:Y:S01]  /*9500*/  IMAD.MOV.U32 R5, RZ, RZ, 0x4 ;  /* 0x00000004ff057424 */ /* 0x000fe200078e00ff */
[----:B------:R-:W-:Y:S01]  /*9510*/  @UP2 UIADD3 UR25, UP0, UR8, -0x200, URZ ;  /* 0xfffffe0008192890 */ /* 0x000fe2000ff1e03f */
[----:B------:R2:W4:Y:S01]  /*9520*/  LDL R60, [R1+0x58] ;  /* 0x00005800013c7983 */ /* 0x0005220000100800 */
[----:B------:R-:W-:Y:S01]  /*9530*/  UISETP.GT.AND UP1, UPT, UR6, UR31, UPT ;  /* 0x0000001f0600728c */ /* 0x000fe2000bf24270 */
[----:B------:R-:W-:Y:S01]  /*9540*/  @P0 IMAD.WIDE R52, R4, R5, UR8 ;  /* 0x0000000804340e25 */ /* 0x000fe2000f8e0205 */
[----:B------:R-:W-:Y:S01]  /*9550*/  @UP2 UIADD3.X UR23, UR9, -0x1, URZ, UP0, !UPT ;  /* 0xffffffff09172890 */ /* 0x000fe200087fe43f */
[----:B------:R2:W2:Y:S02]  /*9560*/  LDL R56, [R1+0x50] ;  /* 0x0000500001387983 */ /* 0x0004a40000100800 */
[----:B------:R-:W-:Y:S02]  /*9570*/  @UP2 UMOV UR8, UR25 ;  /* 0x0000001900082c82 */ /* 0x000fe40008000000 */
[----:B------:R1:W2:Y:S02]  /*9580*/  LDL R55, [R1+0x54] ;  /* 0x0000540001377983 */ /* 0x0002a40000100800 */
[----:B------:R-:W-:Y:S02]  /*9590*/  @UP2 UMOV UR9, UR23 ;  /* 0x0000001700092c82 */ /* 0x000fe40008000000 */
[----:B------:R-:W-:Y:S01]  /*95a0*/  LDSM.16.M88.4 R16, [R151] ;  /* 0x000000009710783b */ /* 0x000fe20000000200 */
[----:B------:R-:W-:Y:S02]  /*95b0*/  ULOP3.LUT UR23, UR6, 0x1, URZ, 0xc0, !UPT ;  /* 0x0000000106177892 */ /* 0x000fe4000f8ec03f */
[----:B------:R-:W-:Y:S01]  /*95c0*/  UIADD3 UR6, UR6, -0x1, URZ ;  /* 0xffffffff06067890 */ /* 0x000fe2000fffe03f */
[----:B------:R-:W1:Y:S01]  /*95d0*/  LDSM.16.MT88.4 R20, [R0+0x6000] ;  /* 0x006000000014783b */ /* 0x000e620000004200 */
[----:B------:R-:W-:Y:S03]  /*95e0*/  UISETP.NE.U32.AND UP0, UPT, UR23, 0x1, UPT ;  /* 0x000000011700788c */ /* 0x000fe6000bf05070 */
[----:B------:R-:W1:Y:S04]  /*95f0*/  LDSM.16.M88.4 R12, [R151+0x2000] ;  /* 0x00200000970c783b */ /* 0x000e680000000200 */
[----:B------:R-:W-:Y:S04]  /*9600*/  LDSM.16.M88.4 R24, [R158] ;  /* 0x000000009e18783b */ /* 0x000fe80000000200 */
[----:B------:R-:W1:Y:S04]  /*9610*/  LDSM.16.MT88.4 R28, [R0+0x6400] ;  /* 0x00640000001c783b */ /* 0x000e680000004200 */
[----:B------:R-:W1:Y:S04]  /*9620*/  LDSM.16.M88.4 R32, [R161] ;  /* 0x00000000a120783b */ /* 0x000e680000000200 */
[----:B------:R-:W-:Y:S04]  /*9630*/  LDSM.16.M88.4 R36, [R153] ;  /* 0x000000009924783b */ /* 0x000fe80000000200 */
[----:B------:R-:W1:Y:S04]  /*9640*/  LDSM.16.MT88.4 R40, [R0+0x6800] ;  /* 0x006800000028783b */ /* 0x000e680000004200 */
[----:B------:R-:W1:Y:S04]  /*9650*/  LDSM.16.M88.4 R44, [R153+0x2000] ;  /* 0x00200000992c783b */ /* 0x000e680000000200 */
[----:B------:R-:W-:Y:S01]  /*9660*/  LDSM.16.M88.4 R48, [R152+0x2000] ;  /* 0x002000009830783b */ /* 0x000fe20000000200 */
[-C--:B-1----:R-:W-:Y:S08]  /*9670*/  HMMA.16816.F32.BF16 R4, R16, R20.reuse, RZ ;  /* 0x000000141004723c */ /* 0x082ff000000418ff */
[C---:B------:R-:W-:Y:S08]  /*9680*/  HMMA.16816.F32.BF16 R8, R12.reuse, R20, RZ ;  /* 0x000000140c08723c */ /* 0x040ff000000418ff */
[-C--:B------:R-:W-:Y:S08]  /*9690*/  HMMA.16816.F32.BF16 R12, R12, R22.reuse, RZ ;  /* 0x000000160c0c723c */ /* 0x080ff000000418ff */
[----:B------:R-:W-:Y:S01]  /*96a0*/  HMMA.16816.F32.BF16 R16, R16, R22, RZ ;  /* 0x000000161010723c */ /* 0x000fe200000418ff */
[----:B------:R-:W-:Y:S07]  /*96b0*/  LDSM.16.M88.4 R20, [R152] ;  /* 0x000000009814783b */ /* 0x000fee0000000200 */
[-C--:B------:R-:W-:Y:S08]  /*96c0*/  HMMA.16816.F32.BF16 R4, R24, R28.reuse, R4 ;  /* 0x0000001c1804723c */ /* 0x080ff00000041804 */
[C---:B------:R-:W-:Y:S08]  /*96d0*/  HMMA.16816.F32.BF16 R8, R32.reuse, R28, R8 ;  /* 0x0000001c2008723c */ /* 0x040ff00000041808 */
[-C--:B------:R-:W-:Y:S01]  /*96e0*/  HMMA.16816.F32.BF16 R12, R32, R30.reuse, R12 ;  /* 0x0000001e200c723c */ /* 0x080fe2000004180c */
[----:B------:R-:W1:Y:S07]  /*96f0*/  LDSM.16.MT88.4 R32, [R0+0x6c00] ;  /* 0x006c00000020783b */ /* 0x000e6e0000004200 */
        /* <DEDUP_REMOVED lines=23> */
[----:B------:R-:W1:Y:S03]  /*9870*/  LDSM.16.M88.4 R24, [R152+0x4000] ;  /* 0x004000009818783b */ /* 0x000e660000000200 */
[-C--:B------:R-:W-:Y:S08]  /*9880*/  HMMA.16816.F32.BF16 R4, R36, R40.reuse, R4 ;  /* 0x000000282404723c */ /* 0x080ff00000041804 */
[C---:B-1----:R-:W-:Y:S07]  /*9890*/  HMMA.16816.F32.BF16 R8, R48.reuse, R40, R8 ;  /* 0x000000283008723c */ /* 0x042fee0000041808 */
[----:B------:R-:W-:Y:S01]  /*98a0*/  IMAD.U32 R40, RZ, RZ, UR42 ;  /* 0x0000002aff287e24 */ /* 0x000fe2000f8e00ff */
[-C--:B------:R-:W-:Y:S01]  /*98b0*/  HMMA.16816.F32.BF16 R12, R48, R42.reuse, R12 ;  /* 0x0000002a300c723c */ /* 0x080fe2000004180c */
[----:B------:R-:W1:Y:S03]  /*98c0*/  LDSM.16.M88.4 R48, [R152+0x6000] ;  /* 0x006000009830783b */ /* 0x000e660000000200 */
[----:B------:R-:W-:Y:S04]  /*98d0*/  IMAD.U32 R0, RZ, RZ, UR32 ;  /* 0x00000020ff007e24 */ /* 0x000fe8000f8e00ff */
        /* <DEDUP_REMOVED lines=8> */
[C---:B------:R-:W-:Y:S07]  /*9960*/  HMMA.16816.F32.BF16 R8, R44.reuse, R32, R8 ;  /* 0x000000202c08723c */ /* 0x040fee0000041808 */
        /* <DEDUP_REMOVED lines=19> */
[----:B---3--:R1:W3:Y:S03]  /*9aa0*/  @P0 LDG.E R57, [R52.64+0x20] ;  /* 0x0000200a34390981 */ /* 0x0082e6000c1e1900 */
[-C--:B------:R-:W-:Y:S01]  /*9ab0*/  LEA.HI.X.SX32 R47, R23, R21.reuse, 0x2, P5 ;  /* 0x00000015172f7211 */ /* 0x080fe200028f16ff */
[----:B----4-:R1:W4:Y:S01]  /*9ac0*/  @P0 LDG.E R60, [R52.64] ;  /* 0x0000000a343c0981 */ /* 0x010322000c1e1900 */
[-C--:B------:R-:W-:Y:S01]  /*9ad0*/  LEA R42, P3, R42, R20.reuse, 0x2 ;  /* 0x000000142a2a7211 */ /* 0x080fe200078610ff */
[----:B------:R-:W-:Y:S01]  /*9ae0*/  IMAD.U32 R50, RZ, RZ, UR47 ;  /* 0x0000002fff327e24 */ /* 0x000fe2000f8e00ff */
[----:B------:R-:W-:Y:S01]  /*9af0*/  HMMA.16816.F32.BF16 R16, R24, R30, R16 ;  /* 0x0000001e1810723c */ /* 0x000fe20000041810 */
[----:B--2---:R1:W2:Y:S03]  /*9b00*/  @P0 LDG.E R56, [R52.64+0x100] ;  /* 0x0001000a34380981 */ /* 0x0042a6000c1e1900 */
[----:B------:R-:W-:Y:S01]  /*9b10*/  IMAD.U32 R48, RZ, RZ, UR46 ;  /* 0x0000002eff307e24 */ /* 0x000fe2000f8e00ff */
[----:B------:R1:W2:Y:S01]  /*9b20*/  @P0 LDG.E R55, [R52.64+0x120] ;  /* 0x0001200a34370981 */ /* 0x0002a2000c1e1900 */
[-C--:B------:R-:W-:Y:S01]  /*9b30*/  LEA R40, P2, R40, R20.reuse, 0x2 ;  /* 0x0000001428287211 */ /* 0x080fe200078410ff */
[----:B------:R-:W-:Y:S01]  /*9b40*/  IMAD.U32 R24, RZ, RZ, UR44 ;  /* 0x0000002cff187e24 */ /* 0x000fe2000f8e00ff */
[-C--:B------:R-:W-:Y:S01]  /*9b50*/  LEA R38, P1, R38, R20.reuse, 0x2 ;  /* 0x0000001426267211 */ /* 0x080fe200078210ff */
[----:B------:R-:W-:Y:S03]  /*9b60*/  RED.E.ADD.F32.FTZ.RN.STRONG.GPU [R20.64], R4 ;  /* 0x000000041400798e */ /* 0x000fe6000c10e78a */
[-C--:B------:R-:W-:Y:S01]  /*9b70*/  LEA R48, P6, R48, R20.reuse, 0x2 ;  /* 0x0000001430307211 */ /* 0x080fe200078c10ff */
[----:B------:R-:W-:Y:S01]  /*9b80*/  IMAD.U32 R25, RZ, RZ, UR43 ;  /* 0x0000002bff197e24 */ /* 0x000fe2000f8e00ff */
[-C--:B------:R-:W-:Y:S01]  /*9b90*/  LEA.HI.X.SX32 R45, R24, R21.reuse, 0x2, P4 ;  /* 0x00000015182d7211 */ /* 0x080fe200020f16ff */
        /* <DEDUP_REMOVED lines=9> */
[-C--:B------:R-:W-:Y:S01]  /*9c30*/  LEA R34, P6, R34, R20.reuse, 0x2 ;  /* 0x0000001422227211 */ /* 0x080fe200078c10ff */
[----:B------:R-:W-:Y:S01]  /*9c40*/  IMAD.U32 R26, RZ, RZ, UR35 ;  /* 0x00000023ff1a7e24 */ /* 0x000fe2000f8e00ff */
[-C--:B------:R-:W-:Y:S01]  /*9c50*/  LEA R32, P5, R32, R20.reuse, 0x2 ;  /* 0x0000001420207211 */ /* 0x080fe200078a10ff */
[----:B------:R-:W-:Y:S01]  /*9c60*/  IMAD.U32 R29, RZ, RZ, UR34 ;  /* 0x00000022ff1d7e24 */ /* 0x000fe2000f8e00ff */
[-C--:B------:R-:W-:Y:S02]  /*9c70*/  LEA R30, P4, R30, R20.reuse, 0x2 ;  /* 0x000000141e1e7211 */ /* 0x080fe400078810ff */
[-C--:B------:R-:W-:Y:S01]  /*9c80*/  LEA R28, P3, R28, R20.reuse, 0x2 ;  /* 0x000000141c1c7211 */ /* 0x080fe200078610ff */
[----:B-1----:R-:W-:Y:S01]  /*9c90*/  IMAD.U32 R53, RZ, RZ, UR34 ;  /* 0x00000022ff357e24 */ /* 0x002fe2000f8e00ff */
[-C--:B------:R-:W-:Y:S01]  /*9ca0*/  LEA R26, P2, R26, R20.reuse, 0x2 ;  /* 0x000000141a1a7211 */ /* 0x080fe200078410ff */
[----:B------:R-:W-:Y:S01]  /*9cb0*/  IMAD.U32 R52, RZ, RZ, UR33 ;  /* 0x00000021ff347e24 */ /* 0x000fe2000f8e00ff */
[-C--:B------:R-:W-:Y:S04]  /*9cc0*/  LEA R24, P1, R29, R20.reuse, 0x2 ;  /* 0x000000141d187211 */ /* 0x080fe800078210ff */
[-C--:B------:R-:W-:Y:S02]  /*9cd0*/  LEA.HI.X.SX32 R25, R53, R21.reuse, 0x2, P1 ;  /* 0x0000001535197211 */ /* 0x080fe400008f16ff */
[----:B------:R-:W-:Y:S01]  /*9ce0*/  PLOP3.LUT P1, PT, PT, PT, UP0, 0x80, 0x0 ;  /* 0x000000000000781c */ /* 0x000fe20003f2f008 */
[----:B------:R-:W-:Y:S04]  /*9cf0*/  @UP2 UIADD3 UR27, UP0, UR27, -0x200, URZ ;  /* 0xfffffe001b1b2890 */ /* 0x000fe8000ff1e03f */
[----:B------:R-:W-:Y:S01]  /*9d00*/  @UP2 UIADD3.X UR26, UR26, -0x1, URZ, UP0, !UPT ;  /* 0xffffffff1a1a2890 */ /* 0x000fe200087fe43f */
[----:B---3--:R1:W-:Y:S04]  /*9d10*/  @P0 STL [R1+0x5c], R57 ;  /* 0x00005c3901000387 */ /* 0x0083e80000100800 */
[----:B----4-:R-:W-:Y:S04]  /*9d20*/  @P0 STL [R1+0x58], R60 ;  /* 0x0000583c01000387 */ /* 0x010fe80000100800 */
[----:B--2---:R2:W-:Y:S04]  /*9d30*/  @P0 STL [R1+0x50], R56 ;  /* 0x0000503801000387 */ /* 0x0045e80000100800 */
[----:B------:R3:W-:Y:S01]  /*9d40*/  @P0 STL [R1+0x54], R55 ;  /* 0x0000543701000387 */ /* 0x0007e20000100800 */
[-C--:B------:R-:W-:Y:S04]  /*9d50*/  LEA R50, P0, R50, R20.reuse, 0x2 ;  /* 0x0000001432327211 */ /* 0x080fe800078010ff */
[-C--:B------:R-:W-:Y:S02]  /*9d60*/  LEA.HI.X.SX32 R51, R0, R21.reuse, 0x2, P0 ;  /* 0x0000001500337211 */ /* 0x080fe400000f16ff */
[-C--:B------:R-:W-:Y:S02]  /*9d70*/  LEA R36, P0, R36, R20.reuse, 0x2 ;  /* 0x0000001424247211 */ /* 0x080fe400078010ff */
[----:B------:R-:W-:Y:S01]  /*9d80*/  IADD3 R0, R3, -0x2000, RZ ;  /* 0xffffe00003007810 */ /* 0x000fe20007ffe0ff */
[----:B------:R-:W-:Y:S01]  /*9d90*/  RED.E.ADD.F32.FTZ.RN.STRONG.GPU [R50.64], R5 ;  /* 0x000000053200798e */ /* 0x000fe2000c10e78a */
[-C--:B------:R-:W-:Y:S02]  /*9da0*/  LEA.HI.X.SX32 R37, R35, R21.reuse, 0x2, P0 ;  /* 0x0000001523257211 */ /* 0x080fe400000f16ff */
[-C--:B------:R-:W-:Y:S01]  /*9db0*/  LEA.HI.X.SX32 R35, R59, R21.reuse, 0x2, P6 ;  /* 0x000000153b237211 */ /* 0x080fe200030f16ff */
[----:B------:R-:W-:Y:S01]  /*9dc0*/  RED.E.ADD.F32.FTZ.RN.STRONG.GPU [R48.64], R6 ;  /* 0x000000063000798e */ /* 0x000fe2000c10e78a */
[----:B-1----:R-:W-:Y:S01]  /*9dd0*/  IMAD.U32 R57, RZ, RZ, UR37 ;  /* 0x00000025ff397e24 */ /* 0x002fe2000f8e00ff */
[----:B------:R-:W-:Y:S02]  /*9de0*/  LEA R22, P0, R33, R20, 0x2 ;  /* 0x0000001421167211 */ /* 0x000fe400078010ff */
[----:B------:R-:W-:Y:S01]  /*9df0*/  RED.E.ADD.F32.FTZ.RN.STRONG.GPU [R46.64], R7 ;  /* 0x000000072e00798e */ /* 0x000fe2000c10e78a */
[-C--:B------:R-:W-:Y:S01]  /*9e00*/  LEA.HI.X.SX32 R33, R58, R21.reuse, 0x2, P5 ;  /* 0x000000153a217211 */ /* 0x080fe200028f16ff */
[----:B--2---:R-:W-:Y:S02]  /*9e10*/  IMAD.U32 R56, RZ, RZ, UR36 ;  /* 0x00000024ff387e24 */ /* 0x004fe4000f8e00ff */
[----:B------:R-:W-:Y:S01]  /*9e20*/  RED.E.ADD.F32.FTZ.RN.STRONG.GPU [R44.64], R8 ;  /* 0x000000082c00798e */ /* 0x000fe2000c10e78a */
[-C--:B------:R-:W-:Y:S01]  /*9e30*/  LEA.HI.X.SX32 R31, R57, R21.reuse, 0x2, P4 ;  /* 0x00000015391f7211 */ /* 0x080fe200020f16ff */
[----:B---3--:R-:W-:Y:S02]  /*9e40*/  IMAD.U32 R55, RZ, RZ, UR35 ;  /* 0x00000023ff377e24 */ /* 0x008fe4000f8e00ff */
[----:B------:R-:W-:Y:S01]  /*9e50*/  RED.E.ADD.F32.FTZ.RN.STRONG.GPU [R42.64], R9 ;  /* 0x000000092a00798e */ /* 0x000fe2000c10e78a */
[-C--:B------:R-:W-:Y:S02]  /*9e60*/  LEA.HI.X.SX32 R29, R56, R21.reuse, 0x2, P3 ;  /* 0x00000015381d7211 */ /* 0x080fe400018f16ff */
[-C--:B------:R-:W-:Y:S01]  /*9e70*/  LEA.HI.X.SX32 R23, R52, R21.reuse, 0x2, P0 ;  /* 0x0000001534177211 */ /* 0x080fe200000f16ff */
[----:B------:R-:W-:Y:S01]  /*9e80*/  RED.E.ADD.F32.FTZ.RN.STRONG.GPU [R40.64], R10 ;  /* 0x0000000a2800798e */ /* 0x000fe2000c10e78a */
[----:B------:R-:W-:Y:S02]  /*9e90*/  LEA.HI.X.SX32 R27, R55, R21, 0x2, P2 ;  /* 0x00000015371b7211 */ /* 0x000fe400010f16ff */
[----:B------:R-:W-:Y:S01]  /*9ea0*/  PLOP3.LUT P0, PT, PT, PT, UP1, 0x80, 0x0 ;  /* 0x000000000000781c */ /* 0x000fe20003f0f018 */
[----:B------:R-:W-:Y:S01]  /*9eb0*/  RED.E.ADD.F32.FTZ.RN.STRONG.GPU [R38.64], R11 ;  /* 0x0000000b2600798e */ /* 0x000fe2000c10e78a */
[----:B------:R-:W-:Y:S03]  /*9ec0*/  @P1 IADD3 R0, R3, 0x2000, RZ ;  /* 0x0000200003001810 */ /* 0x000fe60007ffe0ff */
[----:B------:R-:W-:Y:S04]  /*9ed0*/  RED.E.ADD.F32.FTZ.RN.STRONG.GPU [R36.64], R16 ;  /* 0x000000102400798e */ /* 0x000fe8000c10e78a */
[----:B------:R-:W-:Y:S04]  /*9ee0*/  RED.E.ADD.F32.FTZ.RN.STRONG.GPU [R34.64], R17 ;  /* 0x000000112200798e */ /* 0x000fe8000c10e78a */
[----:B------:R-:W-:Y:S04]  /*9ef0*/  RED.E.ADD.F32.FTZ.RN.STRONG.GPU [R32.64], R18 ;  /* 0x000000122000798e */ /* 0x000fe8000c10e78a */
[----:B------:R-:W-:Y:S04]  /*9f00*/  RED.E.ADD.F32.FTZ.RN.STRONG.GPU [R30.64], R19 ;  /* 0x000000131e00798e */ /* 0x000fe8000c10e78a */
[----:B------:R-:W-:Y:S04]  /*9f10*/  RED.E.ADD.F32.FTZ.RN.STRONG.GPU [R28.64], R12 ;  /* 0x0000000c1c00798e */ /* 0x000fe8000c10e78a */
[----:B------:R-:W-:Y:S04]  /*9f20*/  LDSM.16.MT88.4 R4, [R2+0x8000] ;  /* 0x008000000204783b */ /* 0x000fe80000004200 */
[----:B------:R-:W1:Y:S04]  /*9f30*/  LDSM.16.MT88.4 R8, [R3] ;  /* 0x000000000308783b */ /* 0x000e680000004200 */
[----:B------:R-:W-:Y:S04]  /*9f40*/  RED.E.ADD.F32.FTZ.RN.STRONG.GPU [R26.64], R13 ;  /* 0x0000000d1a00798e */ /* 0x000fe8000c10e78a */
        /* <DEDUP_REMOVED lines=147> */
.L_x_345:
        /* <DEDUP_REMOVED lines=17> */
.L_x_346:
[----:B------:R-:W-:Y:S01]  /*a990*/  BAR.SYNC.DEFER_BLOCKING 0x0 ;  /* 0x0000000000007b1d */ /* 0x000fe20000010000 */
[----:B------:R-:W-:Y:S01]  /*a9a0*/  USHF.L.U32 UR4, UR24, 0x7, URZ ;  /* 0x0000000718047899 */ /* 0x000fe2000800063f */
[--C-:B-1---5:R-:W-:Y:S01]  /*a9b0*/  SHF.R.S32.HI R5, RZ, 0x1f, R108.reuse ;  /* 0x0000001fff057819 */ /* 0x122fe2000001146c */
        /* <DEDUP_REMOVED lines=40> */
.L_x_348:
[----:B--2---:R-:W-:Y:S05]  /*ac40*/  BSYNC B0 ;  /* 0x0000000000007941 */ /* 0x004fea0003800000 */
.L_x_347:
        /* <DEDUP_REMOVED lines=14> */
.L_x_350:
[----:B------:R-:W-:Y:S05]  /*ad30*/  BSYNC B0 ;  /* 0x0000000000007941 */ /* 0x000fea0003800000 */
.L_x_349:
[----:B------:R-:W-:Y:S01]  /*ad40*/  ULDC.64 UR12, c[0x0][0x3a8] ;  /* 0x0000ea00000c7ab9 */ /* 0x000fe20000000a00 */
[----:B------:R-:W-:Y:S01]  /*ad50*/  IMAD.WIDE.U32 R4, R13, c[0x0][0x3a8], R4 ;  /* 0x0000ea000d047a25 */ /* 0x000fe200078e0004 */
        /* <DEDUP_REMOVED lines=23> */
.L_x_352:
[----:B------:R-:W-:Y:S05]  /*aed0*/  BSYNC B0 ;  /* 0x0000000000007941 */ /* 0x000fea0003800000 */
.L_x_351:
        /* <DEDUP_REMOVED lines=11> */
.L_x_325:
[----:B------:R-:W-:Y:S05]  /*af90*/  BSYNC B1 ;  /* 0x0000000000017941 */ /* 0x000fea0003800000 */
.L_x_311:
        /* <DEDUP_REMOVED lines=11> */
.L_x_353:
[----:B------:R-:W-:Y:S05]  /*b050*/  EXIT ;  /* 0x000000000000794d */ /* 0x000fea0003800000 */
.L_x_355:
        /* <DEDUP_REMOVED lines=10> */
.L_x_695:


//--------------------- .text._ZN5flash44flash_bwd_dq_dk_dv_loop_seqk_parallel_kernelI23Flash_bwd_kernel_traitsILi32ELi128ELi128ELi8ELi4ELi4ELi4ELb1ELb0EN7cutlass10bfloat16_tE19Flash_kernel_traitsILi32ELi128ELi128ELi8ES3_EELb0ELb1ELb0ELb1ELb0ELb0ELb1EEEvNS_16Flash_bwd_paramsE --------------------------
	.section	.text._ZN5flash44flash_bwd_dq_dk_dv_loop_seqk_parallel_kernelI23Flash_bwd_kernel_traitsILi32ELi128ELi128ELi8ELi4ELi4ELi4ELb1ELb0EN7cutlass10bfloat16_tE19Flash_kernel_traitsILi32ELi128ELi128ELi8ES3_EELb0ELb1ELb0ELb1ELb0ELb0ELb1EEEvNS_16Flash_bwd_paramsE,"ax",@progbits
	.sectioninfo	@"SHI_REGISTERS=255"
	.align	128
        .global         _ZN5flash44flash_bwd_dq_dk_dv_loop_seqk_parallel_kernelI23Flash_bwd_kernel_traitsILi32ELi128ELi128ELi8ELi4ELi4ELi4ELb1ELb0EN7cutlass10bfloat16_tE19Flash_kernel_traitsILi32ELi128ELi128ELi8ES3_EELb0ELb1ELb0ELb1ELb0ELb0ELb1EEEvNS_16Flash_bwd_paramsE
        .type           _ZN5flash44flash_bwd_dq_dk_dv_loop_seqk_parallel_kernelI23Flash_bwd_kernel_traitsILi32ELi128ELi128ELi8ELi4ELi4ELi4ELb1ELb0EN7cutlass10bfloat16_tE19Flash_kernel_traitsILi32ELi128ELi128ELi8ES3_EELb0ELb1ELb0ELb1ELb0ELb0ELb1EEEvNS_16Flash_bwd_paramsE,@function
        .size           _ZN5flash44flash_bwd_dq_dk_dv_loop_seqk_parallel_kernelI23Flash_bwd_kernel_traitsILi32ELi128ELi128ELi8ELi4ELi4ELi4ELb1ELb0EN7cutlass10bfloat16_tE19Flash_kernel_traitsILi32ELi128ELi128ELi8ES3_EELb0ELb1ELb0ELb1ELb0ELb0ELb1EEEvNS_16Flash_bwd_paramsE,(.L_x_696 - _ZN5flash44flash_bwd_dq_dk_dv_loop_seqk_parallel_kernelI23Flash_bwd_kernel_traitsILi32ELi128ELi128ELi8ELi4ELi4ELi4ELb1ELb0EN7cutlass10bfloat16_tE19Flash_kernel_traitsILi32ELi128ELi128ELi8ES3_EELb0ELb1ELb0ELb1ELb0ELb0ELb1EEEvNS_16Flash_bwd_paramsE)
        .other          _ZN5flash44flash_bwd_dq_dk_dv_loop_seqk_parallel_kernelI23Flash_bwd_kernel_traitsILi32ELi128ELi128ELi8ELi4ELi4ELi4ELb1ELb0EN7cutlass10bfloat16_tE19Flash_kernel_traitsILi32ELi128ELi128ELi8ES3_EELb0ELb1ELb0ELb1ELb0ELb0ELb1EEEvNS_16Flash_bwd_paramsE,@"STO_CUDA_ENTRY STV_DEFAULT"
_ZN5flash44flash_bwd_dq_dk_dv_loop_seqk_parallel_kernelI23Flash_bwd_kernel_traitsILi32ELi128ELi128ELi8ELi4ELi4ELi4ELb1ELb0EN7cutlass10bfloat16_tE19Flash_kernel_traitsILi32ELi128ELi128ELi8ES3_EELb0ELb1ELb0ELb1ELb0ELb0ELb1EEEvNS_16Flash_bwd_paramsE:
.text._ZN5flash44flash_bwd_dq_dk_dv_loop_seqk_parallel_kernelI23Flash_bwd_kernel_traitsILi32ELi128ELi128ELi8ELi4ELi4ELi4ELb1ELb0EN7cutlass10bfloat16_tE19Flash_kernel_traitsILi32ELi128ELi128ELi8ES3_EELb0ELb1ELb0ELb1ELb0ELb0ELb1EEEvNS_16Flash_bwd_paramsE:
        /* <DEDUP_REMOVED lines=119> */
[----:B------:R-:W-:Y:S02]  /*0770*/  UIMAD UR22, UR14, 0x68, URZ ;  /* 0x000000680e1678a4 */ /* 0x000fe4000f8e023f */
[----:B------:R-:W-:Y:S02]  /*0780*/  UIMAD UR21, UR14, 0x70, URZ ;  /* 0x000000700e1578a4 */ /* 0x000fe4000f8e023f */
[----:B------:R-:W-:Y:S01]  /*0790*/  UMOV UR59, 0xffffe000 ;  /* 0xffffe000003b7882 */ /* 0x000fe20000000000 */
[----:B-1----:R-:W-:-:S02]  /*07a0*/  LOP3.LUT R6, R2, 0x7fffffe, RZ, 0xc0, !PT ;  /* 0x07fffffe02067812 */ /* 0x002fc400078ec0ff */
        /* <DEDUP_REMOVED lines=61> */
[C---:B------:R-:W-:Y:S01]  /*0b80*/  IADD3 R192, R199.reuse, 0x40, RZ ;  /* 0x00000040c7c07810 */ /* 0x040fe20007ffe0ff */
[----:B------:R-:W-:Y:S01]  /*0b90*/  @!UP5 UIMAD UR6, UR6, UR16, URZ ;  /* 0x000000100606d2a4 */ /* 0x000fe2000f8e023f */
[----:B------:R-:W-:Y:S01]  /*0ba0*/  SHF.L.U64.HI R2, R0, 0x2, R2 ;  /* 0x0000000200027819 */ /* 0x000fe20000010202 */
[----:B------:R-:W-:Y:S01]  /*0bb0*/  IMAD.U32 R0, RZ, RZ, UR5 ;  /* 0x00000005ff007e24 */ /* 0x000fe2000f8e00ff */
[----:B------:R-:W-:Y:S01]  /*0bc0*/  UIMAD UR5, UR57, UR12, URZ ;  /* 0x0000000c390572a4 */ /* 0x000fe2000f8e023f */
[----:B------:R-:W-:Y:S01]  /*0bd0*/  IMAD.U32 R3, RZ, RZ, UR7 ;  /* 0x00000007ff037e24 */ /* 0x000fe2000f8e00ff */
[C---:B------:R-:W-:Y:S01]  /*0be0*/  @P4 IADD3 R192, R199.reuse, -0x40, RZ ;  /* 0xffffffc0c7c04810 */ /* 0x040fe20007ffe0ff */
[----:B------:R-:W-:-:S02]  /*0bf0*/  IMAD.IADD R197, R199, 0x1, R193 ;  /* 0x00000001c7c57824 */ /* 0x000fc400078e02c1 */
[----:B------:R-:W-:Y:S01]  /*0c00*/  IMAD R149, R150, 0x2, R149 ;  /* 0x0000000296957824 */ /* 0x000fe200078e0295 */
[----:B------:R1:W-:Y:S01]  /*0c10*/  STL [R1+0x58], R3 ;  /* 0x0000580301007387 */ /* 0x0003e20000100800 */
[----:B------:R-:W-:Y:S02]  /*0c20*/  IMAD.IADD R193, R193, 0x1, R192 ;  /* 0x00000001c1c17824 */ /* 0x000fe400078e02c0 */
[--C-:B------:R-:W-:Y:S02]  /*0c30*/  IMAD.IADD R198, R199, 0x1, R194.reuse ;  /* 0x00000001c7c67824 */ /* 0x100fe400078e02c2 */
[----:B------:R-:W-:Y:S02]  /*0c40*/  IMAD.IADD R196, R197, 0x1, R194 ;  /* 0x00000001c5c47824 */ /* 0x000fe400078e02c2 */
[----:B------:R-:W-:Y:S02]  /*0c50*/  IMAD.IADD R195, R194, 0x1, R192 ;  /* 0x00000001c2c37824 */ /* 0x000fe400078e02c0 */
[----:B------:R-:W-:-:S02]  /*0c60*/  IMAD.SHL.U32 R150, R150, 0x2, RZ ;  /* 0x0000000296967824 */ /* 0x000fc400078e00ff */
[----:B------:R-:W-:Y:S02]  /*0c70*/  IMAD.IADD R194, R194, 0x1, R193 ;  /* 0x00000001c2c27824 */ /* 0x000fe400078e02c1 */
[----:B-1----:R-:W-:Y:S01]  /*0c80*/  IMAD.U32 R3, RZ, RZ, UR4 ;  /* 0x00000004ff037e24 */ /* 0x002fe2000f8e00ff */
[----:B------:R-:W-:-:S04]  /*0c90*/  USHF.R.S32.HI UR4, URZ, 0x1f, UR19 ;  /* 0x0000001f3f047899 */ /* 0x000fc80008011413 */
        /* <DEDUP_REMOVED lines=66> */
.L_x_400:
        /* <DEDUP_REMOVED lines=54> */
.L_x_356:
        /* <DEDUP_REMOVED lines=59> */
.L_x_358:
        /* <DEDUP_REMOVED lines=18> */
.L_x_359:
[----:B------:R-:W2:Y:S01]  /*18f0*/  LDL R0, [R1+0x4c] ;  /* 0x00004c0001007983 */ /* 0x000ea20000100800 */
[----:B------:R-:W-:-:S03]  /*1900*/  ULDC.64 UR14, c[0x0][0x370] ;  /* 0x0000dc00000e7ab9 */ /* 0x000fc60000000a00 */
[----:B------:R-:W3:Y:S04]  /*1910*/  LDL R5, [R1+0x3c] ;  /* 0x00003c0001057983 */ /* 0x000ee80000100800 */
[----:B------:R-:W4:Y:S04]  /*1920*/  LDL R4, [R1+0x5c] ;  /* 0x00005c0001047983 */ /* 0x000f280000100800 */
[----:B------:R-:W2:Y:S01]  /*1930*/  LDL R3, [R1+0x58] ;  /* 0x0000580001037983 */ /* 0x000ea20000100800 */
[----:B------:R-:W-:Y:S02]  /*1940*/  @UP2 UIMAD.WIDE.U32 UR12, UR4, UR14, URZ ;  /* 0x0000000e040c22a5 */ /* 0x000fe4000f8e003f */
[----:B------:R-:W-:-:S02]  /*1950*/  ULDC UR18, c[0x0][0x224] ;  /* 0x0000890000127ab9 */ /* 0x000fc40000000800 */
[----:B------:R-:W-:Y:S02]  /*1960*/  UIMAD.WIDE.U32 UR38, UR49, UR18, URZ ;  /* 0x00000012312672a5 */ /* 0x000fe4000f8e003f */
[----:B------:R-:W-:Y:S02]  /*1970*/  @UP2 UIMAD UR47, UR4, UR15, UR13 ;  /* 0x0000000f042f22a4 */ /* 0x000fe4000f8e020d */
[----:B------:R-:W-:Y:S02]  /*1980*/  @UP2 UMOV UR43, UR12 ;  /* 0x0000000c002b2c82 */ /* 0x000fe40008000000 */
[----:B------:R-:W-:Y:S02]  /*1990*/  ULDC.64 UR12, c[0x0][0x368] ;  /* 0x0000da00000c7ab9 */ /* 0x000fe40000000a00 */
[----:B------:R-:W-:Y:S01]  /*19a0*/  @!UP2 UIMAD UR10, UR58, UR12, URZ ;  /* 0x0000000c3a0aa2a4 */ /* 0x000fe2000f8e023f */
[----:B------:R-:W-:Y:S01]  /*19b0*/  IABS R6, c[0x0][0x1c8] ;  /* 0x0000720000067a13 */ /* 0x000fe20000000000 */
[----:B------:R-:W-:-:S02]  /*19c0*/  ULDC.64 UR14, c[0x0][0x3d8] ;  /* 0x0000f600000e7ab9 */ /* 0x000fc40000000a00 */
[----:B------:R-:W-:Y:S02]  /*19d0*/  @!UP2 UIMAD UR10, UR49, UR13, UR10 ;  /* 0x0000000d310aa2a4 */ /* 0x000fe4000f8e020a */
[----:B------:R-:W-:-:S04]  /*19e0*/  @!UP2 UIMAD.WIDE.U32 UR12, UR49, UR12, URZ ;  /* 0x0000000c310ca2a5 */ /* 0x000fc8000f8e003f */
[----:B------:R-:W-:Y:S01]  /*19f0*/  @!UP2 UIADD3 UR47, UR13, UR10, URZ ;  /* 0x0000000a0d2fa290 */ /* 0x000fe2000fffe03f */
[----:B--2---:R1:W2:Y:S02]  /*1a00*/  R2UR UR16, R0 ;  /* 0x00000000001073c2 */ /* 0x0042a400000e0000 */
[----:B-1----:R-:W5:Y:S06]  /*1a10*/  LDL R0, [R1+0x48] ;  /* 0x0000480001007983 */ /* 0x002f6c0000100800 */
[----:B---3--:R-:W1:Y:S08]  /*1a20*/  R2UR UR40, R5 ;  /* 0x00000000052873c2 */ /* 0x008e7000000e0000 */
[----:B----4-:R3:W4:Y:S01]  /*1a30*/  R2UR UR38, R4 ;  /* 0x00000000042673c2 */ /* 0x01072200000e0000 */
[----:B-1----:R-:W-:Y:S01]  /*1a40*/  UIMAD UR10, UR58, UR18, UR40 ;  /* 0x000000123a0a72a4 */ /* 0x002fe2000f8e0228 */
[----:B---3--:R-:W1:Y:S03]  /*1a50*/  I2F.RP R4, R6 ;  /* 0x0000000600047306 */ /* 0x008e660000209400 */
[----:B------:R-:W-:-:S04]  /*1a60*/  UIADD3 UR10, UR39, UR10, URZ ;  /* 0x0000000a270a7290 */ /* 0x000fc8000fffe03f */
[----:B--2---:R-:W-:Y:S01]  /*1a70*/  UIMAD UR10, UR56, UR10, UR16 ;  /* 0x0000000a380a72a4 */ /* 0x004fe2000f8e0210 */
[----:B------:R-:W2:Y:S01]  /*1a80*/  S2UR UR16, SR_CTAID.X ;  /* 0x00000000001079c3 */ /* 0x000ea20000002500 */
        /* <DEDUP_REMOVED lines=14> */
[----:B------:R3:W2:Y:S01]  /*1b70*/  R2UR UR14, R3 ;  /* 0x00000000030e73c2 */ /* 0x0006a200000e0000 */
[----:B-1----:R-:W-:Y:S01]  /*1b80*/  IMAD.MOV.U32 R4, RZ, RZ, RZ ;  /* 0x000000ffff047224 */ /* 0x002fe200078e00ff */
[----:B---3--:R-:W-:Y:S01]  /*1b90*/  IABS R3, UR53 ;  /* 0x0000003500037c13 */ /* 0x008fe20008000000 */
[----:B------:R-:W-:Y:S01]  /*1ba0*/  USHF.L.U64.HI UR10, UR49, 0x7, UR58 ;  /* 0x00000007310a7899 */ /* 0x000fe2000801023a */
[----:B------:R-:W-:-:S03]  /*1bb0*/  ISETP.NE.AND P2, PT, RZ, c[0x0][0x1c8], PT ;  /* 0x00007200ff007a0c */ /* 0x000fc60003f45270 */
[----:B------:R-:W-:Y:S02]  /*1bc0*/  USEL UR10, UR10, URZ, UP1 ;  /* 0x0000003f0a0a7287 */ /* 0x000fe40008800000 */
[----:B------:R-:W-:Y:S02]  /*1bd0*/  UIADD3 UR12, UP1, UR5, UR12, URZ ;  /* 0x0000000c050c7290 */ /* 0x000fe4000ff3e03f */
[----:B--2---:R-:W-:Y:S02]  /*1be0*/  @UP5 USEL UR14, UR14, UR4, !UP2 ;  /* 0x000000040e0e5287 */ /* 0x004fe4000d000000 */
[----:B------:R-:W-:Y:S02]  /*1bf0*/  UIADD3.X UR13, UR46, UR10, URZ, UP1, !UPT ;  /* 0x0000000a2e0d7290 */ /* 0x000fe40008ffe43f */
[----:B------:R-:W-:-:S04]  /*1c00*/  UIMAD UR10, UR57, UR12, URZ ;  /* 0x0000000c390a72a4 */ /* 0x000fc8000f8e023f */
[----:B------:R-:W-:Y:S02]  /*1c10*/  UIMAD UR10, UR56, UR13, UR10 ;  /* 0x0000000d380a72a4 */ /* 0x000fe4000f8e020a */
[----:B------:R-:W-:Y:S01]  /*1c20*/  UIMAD.WIDE.U32 UR12, UR56, UR12, URZ ;  /* 0x0000000c380c72a5 */ /* 0x000fe2000f8e003f */
[----:B-----5:R1:W2:Y:S02]  /*1c30*/  R2UR UR16, R0 ;  /* 0x00000000001073c2 */ /* 0x0202a400000e0000 */
[----:B-1----:R-:W-:-:S04]  /*1c40*/  IMAD.MOV R0, RZ, RZ, -R5 ;  /* 0x000000ffff007224 */ /* 0x002fc800078e0a05 */
        /* <DEDUP_REMOVED lines=11> */
[----:B------:R-:W-:-:S10]  /*1d00*/  ULDC UR38, c[0x0][0x234] ;  /* 0x00008d0000267ab9 */ /* 0x000fd40000000800 */
[----:B------:R-:W-:-:S05]  /*1d10*/  @P3 IADD3 R4, R4, 0x1, RZ ;  /* 0x0000000104043810 */ /* 0x000fca0007ffe0ff */
[----:B------:R-:W-:Y:S01]  /*1d20*/  @!P0 IMAD.MOV R4, RZ, RZ, -R4 ;  /* 0x000000ffff048224 */ /* 0x000fe200078e0a04 */
[----:B------:R-:W-:Y:S01]  /*1d30*/  PLOP3.LUT P0, PT, PT, PT, UP5, 0x80, 0x0 ;  /* 0x000000000000781c */ /* 0x000fe20003f0f058 */
[----:B------:R-:W-:Y:S01]  /*1d40*/  @UP5 UIMAD UR14, UR53, UR38, UR14 ;  /* 0x00000026350e52a4 */ /* 0x000fe2000f8e020e */
[----:B------:R-:W-:Y:S01]  /*1d50*/  @!P2 LOP3.LUT R4, RZ, c[0x0][0x1c8], RZ, 0x33, !PT ;  /* 0x00007200ff04aa12 */ /* 0x000fe200078e33ff */
[----:B------:R-:W-:Y:S02]  /*1d60*/  USEL UR38, UR15, URZ, UP6 ;  /* 0x0000003f0f267287 */ /* 0x000fe4000b000000 */
[----:B------:R-:W-:Y:S02]  /*1d70*/  UIADD3 UR15, UR13, UR10, URZ ;  /* 0x0000000a0d0f7290 */ /* 0x000fe4000fffe03f */
[----:B------:R-:W-:Y:S02]  /*1d80*/  USHF.R.S32.HI UR10, URZ, 0x1f, UR7 ;  /* 0x0000001f3f0a7899 */ /* 0x000fe40008011407 */
[----:B--2---:R-:W-:Y:S01]  /*1d90*/  @!UP5 UMOV UR14, UR16 ;  /* 0x00000010000edc82 */ /* 0x004fe20008000000 */
[----:B------:R-:W-:-:S03]  /*1da0*/  SHF.R.S32.HI R14, RZ, 0x1f, R4 ;  /* 0x0000001fff0e7819 */ /* 0x000fc60000011404 */
        /* <DEDUP_REMOVED lines=8> */
.L_x_360:
[----:B------:R-:W2:Y:S02]  /*1e30*/  LDL R0, [R1+0x54] ;  /* 0x0000540001007983 */ /* 0x000ea40000100800 */
[----:B--2---:R1:W2:Y:S01]  /*1e40*/  R2UR UR16, R0 ;  /* 0x00000000001073c2 */ /* 0x0042a200000e0000 */
[----:B------:R-:W-:-:S07]  /*1e50*/  DEPBAR.LE SB1, 0x0, {2} ;  /* 0x000090040000791a */ /* 0x000fce0000000000 */
.L_x_361:
[----:B------:R-:W2:Y:S04]  /*1e60*/  LDL R6, [R1+0x60] ;  /* 0x0000600001067983 */ /* 0x000ea80000100800 */
[----:B------:R-:W3:Y:S04]  /*1e70*/  LDL R5, [R1+0x38] ;  /* 0x0000380001057983 */ /* 0x000ee80000100800 */
[----:B------:R-:W4:Y:S04]  /*1e80*/  LDL R3, [R1+0x50] ;  /* 0x0000500001037983 */ /* 0x000f280000100800 */
[----:B------:R-:W5:Y:S04]  /*1e90*/  LDL R0, [R1+0x44] ;  /* 0x0000440001007983 */ /* 0x000f680000100800 */
[----:B------:R-:W4:Y:S04]  /*1ea0*/  LDL R10, [R1+0x40] ;  /* 0x00004000010a7983 */ /* 0x000f280000100800 */
[----:B------:R-:W1:Y:S01]  /*1eb0*/  S2R R11, SR_TID.X ;  /* 0x00000000000b7919 */ /* 0x000e620000002100 */
[----:B------:R-:W-:-:S02]  /*1ec0*/  SHF.R.S32.HI R229, RZ, 0x1f, R228 ;  /* 0x0000001fffe57819 */ /* 0x000fc400000114e4 */
[----:B-1----:R-:W-:Y:S01]  /*1ed0*/  SHF.R.S32.HI R12, RZ, 0x1f, R11 ;  /* 0x0000001fff0c7819 */ /* 0x002fe2000001140b */
[----:B------:R-:W-:Y:S01]  /*1ee0*/  UIADD3 UR14, UR5, UR14, URZ ;  /* 0x0000000e050e7290 */ /* 0x000fe2000fffe03f */
[----:B------:R-:W-:Y:S01]  /*1ef0*/  BSSY B1, `(.L_x_357) ;  /* 0x0000891000017945 */ /* 0x000fe20003800000 */
[----:B--2---:R-:W1:Y:S08]  /*1f00*/  R2UR UR49, R6 ;  /* 0x00000000063173c2 */ /* 0x004e7000000e0000 */
[----:B---3--:R-:W1:Y:S08]  /*1f10*/  R2UR UR48, R5 ;  /* 0x00000000053073c2 */ /* 0x008e7000000e0000 */
[----:B----4-:R2:W3:Y:S08]  /*1f20*/  R2UR UR45, R3 ;  /* 0x00000000032d73c2 */ /* 0x0104f000000e0000 */
[----:B-----5:R-:W3:Y:S01]  /*1f30*/  R2UR UR4, R0 ;  /* 0x00000000000473c2 */ /* 0x020ee200000e0000 */
[----:B-1----:R-:W-:-:S04]  /*1f40*/  UIADD3 UR12, UP4, UP3, UR12, UR48, UR49 ;  /* 0x000000300c0c7290 */ /* 0x002fc8000fb9e031 */
[----:B------:R-:W-:Y:S01]  /*1f50*/  UIADD3 UR48, UP2, UP1, UR39, UR12, UR40 ;  /* 0x0000000c27307290 */ /* 0x000fe2000f95e028 */
[----:B--2---:R-:W-:Y:S01]  /*1f60*/  LEA.HI R3, R12, R11, RZ, 0x2 ;  /* 0x0000000b0c037211 */ /* 0x004fe200078f10ff */
[----:B------:R-:W-:Y:S02]  /*1f70*/  USHF.R.S32.HI UR39, URZ, 0x1f, UR53 ;  /* 0x0000001f3f277899 */ /* 0x000fe40008011435 */
[----:B------:R-:W-:Y:S01]  /*1f80*/  ULDC.64 UR12, c[0x0][0x1a8] ;  /* 0x00006a00000c7ab9 */ /* 0x000fe20000000a00 */
[----:B------:R-:W-:Y:S01]  /*1f90*/  SHF.R.S32.HI R3, RZ, 0x2, R3 ;  /* 0x00000002ff037819 */ /* 0x000fe20000011403 */
[----:B---3--:R-:W-:-:S03]  /*1fa0*/  UIADD3.X UR4, UR15, UR4, UR45, UP4, UP3 ;  /* 0x000000040f047290 */ /* 0x008fc6000a7e642d */
[----:B------:R-:W-:Y:S01]  /*1fb0*/  SHF.R.S32.HI R15, RZ, 0x1f, R3 ;  /* 0x0000001fff0f7819 */ /* 0x000fe20000011403 */
[----:B------:R-:W-:Y:S02]  /*1fc0*/  UIADD3.X UR45, UR38, UR4, UR18, UP2, UP1 ;  /* 0x00000004262d7290 */ /* 0x000fe400097e2412 */
[----:B------:R-:W-:Y:S01]  /*1fd0*/  UIMAD UR4, UR39, UR12, URZ ;  /* 0x0000000c270472a4 */ /* 0x000fe2000f8e023f */
[----:B------:R-:W-:-:S03]  /*1fe0*/  IADD3 R0, P0, R3, UR5, RZ ;  /* 0x0000000503007c10 */ /* 0x000fc6000ff1e0ff */
[----:B------:R-:W-:Y:S01]  /*1ff0*/  UIMAD UR40, UR53, UR13, UR4 ;  /* 0x0000000d352872a4 */ /* 0x000fe2000f8e0204 */
[----:B------:R-:W-:Y:S02]  /*2000*/  IADD3.X R5, R15, UR46, RZ, P0, !PT ;  /* 0x0000002e0f057c10 */ /* 0x000fe400087fe4ff */
[----:B------:R-:W-:Y:S02]  /*2010*/  ULDC.64 UR12, c[0x0][0x378] ;  /* 0x0000de00000c7ab9 */ /* 0x000fe40000000a00 */
[----:B------:R-:W-:Y:S01]  /*2020*/  UIMAD UR4, UR39, UR12, URZ ;  /* 0x0000000c270472a4 */ /* 0x000fe2000f8e023f */
[----:B------:R-:W-:-:S03]  /*2030*/  IMAD.WIDE.U32 R6, R0, c[0x0][0x190], R228 ;  /* 0x0000640000067a25 */ /* 0x000fc600078e00e4 */
[----:B------:R-:W-:Y:S01]  /*2040*/  UIMAD UR39, UR53, UR13, UR4 ;  /* 0x0000000d352772a4 */ /* 0x000fe2000f8e0204 */
[----:B------:R-:W-:Y:S02]  /*2050*/  IMAD R5, R5, c[0x0][0x190], RZ ;  /* 0x0000640005057a24 */ /* 0x000fe400078e02ff */
[----:B------:R-:W-:Y:S02]  /*2060*/  ULDC.64 UR12, c[0x0][0x370] ;  /* 0x0000dc00000c7ab9 */ /* 0x000fe40000000a00 */
[----:B------:R-:W-:Y:S01]  /*2070*/  UIMAD UR4, UR46, UR12, URZ ;  /* 0x0000000c2e0472a4 */ /* 0x000fe2000f8e023f */
[----:B------:R-:W-:Y:S01]  /*2080*/  IMAD R0, R0, c[0x0][0x194], R5 ;  /* 0x0000650000007a24 */ /* 0x000fe200078e0205 */
[----:B------:R-:W-:Y:S02]  /*2090*/  IADD3 R8, P0, R6, UR55, RZ ;  /* 0x0000003706087c10 */ /* 0x000fe4000ff1e0ff */
[----:B------:R-:W-:Y:S02]  /*20a0*/  UIMAD UR38, UR5, UR13, UR4 ;  /* 0x0000000d052672a4 */ /* 0x000fe4000f8e0204 */
[----:B------:R-:W-:Y:S01]  /*20b0*/  UIADD3 UR4, UR5, UR16, URZ ;  /* 0x0000001005047290 */ /* 0x000fe2000fffe03f */
[----:B------:R-:W-:Y:S01]  /*20c0*/  IADD3.X R9, R7, UR54, R0, P0, !PT ;  /* 0x0000003607097c10 */ /* 0x000fe200087fe400 */
[----:B------:R-:W-:Y:S01]  /*20d0*/  UMOV UR18, 0x4 ;  /* 0x0000000400127882 */ /* 0x000fe20000000000 */
[----:B------:R1:W2:Y:S01]  /*20e0*/  R2UR UR46, R10 ;  /* 0x000000000a2e73c2 */ /* 0x0002a200000e0000 */
[----:B------:R-:W-:-:S02]  /*20f0*/  ULDC.64 UR12, c[0x0][0x200] ;  /* 0x00008000000c7ab9 */ /* 0x000fc40000000a00 */
[----:B------:R-:W-:Y:S02]  /*2100*/  ULDC.64 UR54, c[0x0][0x3c8] ;  /* 0x0000f20000367ab9 */ /* 0x000fe40000000a00 */
[----:B------:R-:W-:Y:S01]  /*2110*/  UIMAD.WIDE UR14, UR14, UR18, UR12 ;  /* 0x000000120e0e72a5 */ /* 0x000fe2000f8e020c */
[----:B------:R-:W-:-:S06]  /*2120*/  LEA.HI R0, R12, R11, RZ, 0x5 ;  /* 0x0000000b0c007211 */ /* 0x000fcc00078f28ff */
[----:B------:R-:W-:Y:S01]  /*2130*/  UMOV UR12, UR15 ;  /* 0x0000000f000c7c82 */ /* 0x000fe20008000000 */
[----:B-1----:R-:W-:Y:S01]  /*2140*/  IMAD.U32 R10, RZ, RZ, UR5 ;  /* 0x00000005ff0a7e24 */ /* 0x002fe2000f8e00ff */
[----:B------:R-:W-:-:S03]  /*2150*/  UIMAD.WIDE UR4, UR4, UR18, UR54 ;  /* 0x00000012040472a5 */ /* 0x000fc6000f8e0236 */
[----:B------:R-:W-:-:S04]  /*2160*/  ULDC UR18, c[0x0][0x2e8] ;  /* 0x0000ba0000127ab9 */ /* 0x000fc80000000800 */
[----:B------:R-:W-:Y:S02]  /*2170*/  UMOV UR15, UR4 ;  /* 0x00000004000f7c82 */ /* 0x000fe40008000000 */
[----:B------:R-:W-:Y:S01]  /*2180*/  UIADD3 UR4, -UR6, UR17, UR7 ;  /* 0x0000001106047290 */ /* 0x000fe2000fffe107 */
[----:B------:R-:W-:-:S03]  /*2190*/  LOP3.LUT R5, R0, 0xffffffe0, RZ, 0xc0, !PT ;  /* 0xffffffe000057812 */ /* 0x000fc600078ec0ff */
[----:B------:R-:W-:Y:S01]  /*21a0*/  UIADD3 UR4, UR4, -UR18, URZ ;  /* 0x8000001204047290 */ /* 0x000fe2000fffe03f */
[----:B------:R-:W-:-:S03]  /*21b0*/  IADD3 R6, P0, R228, UR43, RZ ;  /* 0x0000002be4067c10 */ /* 0x000fc6000ff1e0ff */
[----:B------:R-:W-:Y:S01]  /*21c0*/  USHF.R.S32.HI UR18, URZ, 0x1f, UR4 ;  /* 0x0000001f3f127899 */ /* 0x000fe20008011404 */
[----:B------:R-:W-:Y:S01]  /*21d0*/  SHF.R.S32.HI R0, RZ, 0x5, R0 ;  /* 0x00000005ff007819 */ /* 0x000fe20000011400 */
[----:B------:R-:W-:Y:S02]  /*21e0*/  IMAD.IADD R5, R11, 0x1, -R5 ;  /* 0x000000010b057824 */ /* 0x000fe400078e0a05 */
[----:B------:R-:W-:Y:S01]  /*21f0*/  ULEA.HI UR18, UR18, UR4, URZ, 0x7 ;  /* 0x0000000412127291 */ /* 0x000fe2000f8f383f */
[----:B------:R-:W-:Y:S01]  /*2200*/  IADD3.X R7, R229, UR47, RZ, P0, !PT ;  /* 0x0000002fe5077c10 */ /* 0x000fe200087fe4ff */
[----:B--2---:R-:W-:Y:S02]  /*2210*/  IMAD R0, R0, UR46, R5 ;  /* 0x0000002e00007c24 */ /* 0x004fe4000f8e0205 */
[----:B------:R-:W-:Y:S02]  /*2220*/  USHF.R.S32.HI UR18, URZ, 0x7, UR18 ;  /* 0x000000073f127899 */ /* 0x000fe40008011412 */
[----:B------:R-:W-:Y:S01]  /*2230*/  IMAD.WIDE.U32 R6, R10, c[0x0][0x370], R6 ;  /* 0x0000dc000a067a25 */ /* 0x000fe200078e0006 */
[----:B------:R-:W-:Y:S01]  /*2240*/  IADD3 R5, P0, R0, UR48, RZ ;  /* 0x0000003000057c10 */ /* 0x000fe2000ff1e0ff */
[----:B------:R-:W-:-:S03]  /*2250*/  UISETP.LT.AND UP1, UPT, URZ, UR18, UPT ;  /* 0x000000123f00728c */ /* 0x000fc6000bf21270 */
[----:B------:R-:W-:Y:S01]  /*2260*/  IADD3 R7, R7, UR38, RZ ;  /* 0x0000002607077c10 */ /* 0x000fe2000fffe0ff */
[----:B------:R-:W-:Y:S01]  /*2270*/  USEL UR18, URZ, UR18, !UP1 ;  /* 0x000000123f127287 */ /* 0x000fe2000c800000 */
[----:B------:R-:W-:Y:S01]  /*2280*/  LEA.HI.X.SX32 R204, R0, UR45, 0x1, P0 ;  /* 0x0000002d00cc7c11 */ /* 0x000fe200080f0eff */
        /* <DEDUP_REMOVED lines=10> */
[----:B------:R-:W-:Y:S01]  /*2330*/  IADD3 R9, R9, UR40, RZ ;  /* 0x0000002809097c10 */ /* 0x000fe2000fffe0ff */
[----:B------:R-:W-:Y:S01]  /*2340*/  UMOV UR14, UR5 ;  /* 0x00000005000e7c82 */ /* 0x000fe20008000000 */
[----:B------:R-:W-:Y:S01]  /*2350*/  IMAD.IADD R0, R7, 0x1, R0 ;  /* 0x0000000107007824 */ /* 0x000fe200078e0200 */
[----:B------:R-:W-:Y:S01]  /*2360*/  LEA R205, P2, R5, c[0x0][0x350], 0x2 ;  /* 0x0000d40005cd7a11 */ /* 0x000fe200078410ff */
[----:B------:R-:W1:Y:S01]  /*2370*/  S2UR UR49, SR_CTAID.Y ;  /* 0x00000000003179c3 */ /* 0x000e620000002600 */
[----:B------:R-:W-:Y:S01]  /*2380*/  LEA R200, P3, R6, c[0x0][0x330], 0x1 ;  /* 0x0000cc0006c87a11 */ /* 0x000fe200078608ff */
[----:B------:R-:W-:Y:S01]  /*2390*/  UIADD3 UR5, UR52, -0x1, URZ ;  /* 0xffffffff34057890 */ /* 0x000fe2000fffe03f */
        /* <DEDUP_REMOVED lines=23> */
.L_x_363:
        /* <DEDUP_REMOVED lines=18> */
.L_x_364:
        /* <DEDUP_REMOVED lines=29> */
.L_x_366:
[----:B------:R-:W-:Y:S05]  /*2800*/  BSYNC B0 ;  /* 0x0000000000007941 */ /* 0x000fea0003800000 */
.L_x_365:
        /* <DEDUP_REMOVED lines=14> */
.L_x_368:
[----:B------:R-:W-:Y:S05]  /*28f0*/  BSYNC B0 ;  /* 0x0000000000007941 */ /* 0x000fea0003800000 */
.L_x_367:
        /* <DEDUP_REMOVED lines=25> */
.L_x_370:
[----:B------:R-:W-:Y:S05]  /*2a90*/  BSYNC B0 ;  /* 0x0000000000007941 */ /* 0x000fea0003800000 */
.L_x_369:
        /* <DEDUP_REMOVED lines=12> */
.L_x_362:
        /* <DEDUP_REMOVED lines=44> */
.L_x_373:
[----:B------:R-:W-:Y:S05]  /*2e20*/  BSYNC B0 ;  /* 0x0000000000007941 */ /* 0x000fea0003800000 */
.L_x_372:
        /* <DEDUP_REMOVED lines=21> */
.L_x_375:
[----:B------:R-:W-:Y:S05]  /*2f80*/  BSYNC B0 ;  /* 0x0000000000007941 */ /* 0x000fea0003800000 */
.L_x_374:
        /* <DEDUP_REMOVED lines=17> */
.L_x_377:
[----:B------:R-:W-:Y:S05]  /*30a0*/  BSYNC B0 ;  /* 0x0000000000007941 */ /* 0x000fea0003800000 */
.L_x_376:
        /* <DEDUP_REMOVED lines=15> */
.L_x_379:
[----:B------:R-:W-:Y:S05]  /*31a0*/  BSYNC B0 ;  /* 0x0000000000007941 */ /* 0x000fea0003800000 */
.L_x_378:
        /* <DEDUP_REMOVED lines=20> */
.L_x_381:
[----:B------:R-:W-:Y:S05]  /*32f0*/  BSYNC B0 ;  /* 0x0000000000007941 */ /* 0x000fea0003800000 */
.L_x_380:
        /* <DEDUP_REMOVED lines=20> */
.L_x_383:
[----:B------:R-:W-:Y:S05]  /*3440*/  BSYNC B0 ;  /* 0x0000000000007941 */ /* 0x000fea0003800000 */
.L_x_382:
        /* <DEDUP_REMOVED lines=61> */
.L_x_385:
[----:B------:R-:W-:Y:S05]  /*3820*/  BSYNC B0 ;  /* 0x0000000000007941 */ /* 0x000fea0003800000 */
.L_x_384:
        /* <DEDUP_REMOVED lines=19> */
.L_x_387:
[----:B------:R-:W-:Y:S05]  /*3960*/  BSYNC B0 ;  /* 0x0000000000007941 */ /* 0x000fea0003800000 */
.L_x_386:
[----:B------:R-:W0:Y:S01]  /*3970*/  LDGDEPBAR ;  /* 0x00000000000079af */ /* 0x000e220000000000 */
[----:B------:R-:W-:Y:S02]  /*3980*/  ULDC.64 UR40, c[0x0][0x318] ;  /* 0x0000c60000287ab9 */ /* 0x000fe40000000a00 */
[----:B------:R-:W-:Y:S02]  /*3990*/  UISETP.NE.U32.AND UP1, UPT, URZ, UR40, UPT ;  /* 0x000000283f00728c */ /* 0x000fe4000bf25070 */
[----:B------:R-:W-:Y:S02]  /*39a0*/  USHF.R.S32.HI UR7, URZ, 0x1f, UR53 ;  /* 0x0000001f3f077899 */ /* 0x000fe40008011435 */
        /* <DEDUP_REMOVED lines=13> */
[----:B---3--:R-:W-:-:S05]  /*3a80*/  IMAD.U32 R4, RZ, RZ, UR40 ;  /* 0x00000028ff047e24 */ /* 0x008fca000f8e00ff */
[----:B------:R-:W-:-:S05]  /*3a90*/  IMAD.U32 R5, RZ, RZ, UR41 ;  /* 0x00000029ff057e24 */ /* 0x000fca000f8e00ff */
[----:B------:R3:W5:Y:S01]  /*3aa0*/  @P1 LDG.E R4, [R4.64] ;  /* 0x0000002404041981 */ /* 0x000762000c1e1900 */
[----:B-12-4-:R-:W5:Y:S01]  /*3ab0*/  @P1 MUFU.RCP R0, c[0x0][0x238] ;  /* 0x00008e0000001b08 */ /* 0x016f620000001000 */
[C---:B------:R-:W-:Y:S01]  /*3ac0*/  IADD3 R3, R162.reuse, 0x1000, RZ ;  /* 0x00001000a2037810 */ /* 0x040fe20007ffe0ff */
[----:B------:R-:W-:Y:S01]  /*3ad0*/  IMAD.SHL.U32 R154, R162, 0x2, RZ ;  /* 0x00000002a29a7824 */ /* 0x000fe200078e00ff */
[----:B------:R-:W1:Y:S01]  /*3ae0*/  LDSM.16.M88.4 R116, [R150+0x8000] ;  /* 0x008000009674783b */ /* 0x000e620000000200 */
[----:B------:R-:W-:Y:S01]  /*3af0*/  IMAD.MOV.U32 R218, RZ, RZ, R191 ;  /* 0x000000ffffda7224 */ /* 0x000fe200078e00bf */
[----:B------:R-:W-:Y:S01]  /*3b00*/  SEL R148, R3, R162, !P0 ;  /* 0x000000a203947207 */ /* 0x000fe20004000000 */
[----:B------:R-:W-:Y:S01]  /*3b10*/  CS2R R94, SRZ ;  /* 0x00000000005e7805 */ /* 0x000fe2000001ff00 */
[----:B------:R-:W2:Y:S01]  /*3b20*/  LDSM.16.M88.4 R120, [R150+0x8400] ;  /* 0x008400009678783b */ /* 0x000ea20000000200 */
[----:B------:R-:W-:Y:S01]  /*3b30*/  CS2R R92, SRZ ;  /* 0x00000000005c7805 */ /* 0x000fe2000001ff00 */
[----:B------:R-:W-:Y:S01]  /*3b40*/  CS2R R98, SRZ ;  /* 0x0000000000627805 */ /* 0x000fe2000001ff00 */
[----:B------:R-:W-:Y:S01]  /*3b50*/  CS2R R96, SRZ ;  /* 0x0000000000607805 */ /* 0x000fe2000001ff00 */
[----:B------:R-:W4:Y:S01]  /*3b60*/  LDSM.16.M88.4 R124, [R150+0x8800] ;  /* 0x00880000967c783b */ /* 0x000f220000000200 */
[----:B------:R-:W-:Y:S01]  /*3b70*/  CS2R R90, SRZ ;  /* 0x00000000005a7805 */ /* 0x000fe2000001ff00 */
[----:B------:R-:W-:Y:S01]  /*3b80*/  CS2R R88, SRZ ;  /* 0x0000000000587805 */ /* 0x000fe2000001ff00 */
[----:B------:R-:W-:Y:S01]  /*3b90*/  CS2R R86, SRZ ;  /* 0x0000000000567805 */ /* 0x000fe2000001ff00 */
[----:B------:R-:W1:Y:S01]  /*3ba0*/  LDSM.16.M88.4 R128, [R150+0x8c00] ;  /* 0x008c00009680783b */ /* 0x000e620000000200 */
        /* <DEDUP_REMOVED lines=8> */
[----:B---3--:R-:W-:Y:S01]  /*3c30*/  SHF.L.U64.HI R5, R16, 0x2, R13 ;  /* 0x0000000210057819 */ /* 0x008fe2000001020d */
[----:B------:R-:W-:Y:S01]  /*3c40*/  CS2R R72, SRZ ;  /* 0x0000000000487805 */ /* 0x000fe2000001ff00 */
[----:B------:R-:W-:Y:S01]  /*3c50*/  CS2R R70, SRZ ;  /* 0x0000000000467805 */ /* 0x000fe2000001ff00 */
[----:B------:R-:W3:Y:S01]  /*3c60*/  LDSM.16.M88.4 R140, [R149+0x8800] ;  /* 0x00880000958c783b */ /* 0x000ee20000000200 */
[----:B------:R-:W-:Y:S01]  /*3c70*/  CS2R R68, SRZ ;  /* 0x0000000000447805 */ /* 0x000fe2000001ff00 */
[----:B------:R-:W-:Y:S01]  /*3c80*/  SHF.L.U32 R148, R148, 0x1, RZ ;  /* 0x0000000194947819 */ /* 0x000fe200000006ff */
[----:B------:R-:W-:Y:S01]  /*3c90*/  IMAD.IADD R155, R154, 0x1, R157 ;  /* 0x000000019a9b7824 */ /* 0x000fe200078e029d */
[----:B------:R-:W1:Y:S01]  /*3ca0*/  LDSM.16.M88.4 R144, [R149+0x8c00] ;  /* 0x008c00009590783b */ /* 0x000e620000000200 */
[----:B------:R-:W-:Y:S01]  /*3cb0*/  UMOV UR4, URZ ;  /* 0x0000003f00047c82 */ /* 0x000fe20008000000 */
[----:B-----5:R-:W-:Y:S01]  /*3cc0*/  @P1 FMUL.FTZ R4, R4, R0 ;  /* 0x0000000004041220 */ /* 0x020fe20000410000 */
[----:B------:R-:W-:-:S03]  /*3cd0*/  IADD3 R0, R156, 0x1000, RZ ;  /* 0x000010009c007810 */ /* 0x000fc60007ffe0ff */
[----:B------:R5:W1:Y:S01]  /*3ce0*/  @P1 R2UR UR7, R4 ;  /* 0x00000000040713c2 */ /* 0x000a6200000e0000 */
[----:B------:R-:W-:-:S05]  /*3cf0*/  SEL R0, R0, R156, !P0 ;  /* 0x0000009c00007207 */ /* 0x000fca0004000000 */
[----:B------:R-:W-:Y:S01]  /*3d00*/  IMAD.SHL.U32 R3, R0, 0x2, RZ ;  /* 0x0000000200037824 */ /* 0x000fe200078e00ff */
[----:B------:R-:W-:-:S04]  /*3d10*/  IADD3 R0, R16, -0x80, RZ ;  /* 0xffffff8010007810 */ /* 0x000fc80007ffe0ff */
[----:B------:R-:W-:Y:S02]  /*3d20*/  SHF.L.U32 R0, R0, 0x2, RZ ;  /* 0x0000000200007819 */ /* 0x000fe400000006ff */
[----:B-----5:R-:W-:Y:S01]  /*3d30*/  IADD3 R4, R16, 0x1, RZ ;  /* 0x0000000110047810 */ /* 0x020fe20007ffe0ff */
[----:B-1----:R-:W-:-:S04]  /*3d40*/  @UP1 UMOV UR4, UR7 ;  /* 0x0000000700041c82 */ /* 0x002fc80008000000 */
[----:B------:R1:W-:Y:S04]  /*3d50*/  STL [R1+0x1c], R4 ;  /* 0x00001c0401007387 */ /* 0x0003e80000100800 */
[----:B------:R2:W-:Y:S01]  /*3d60*/  STL [R1+0x18], R5 ;  /* 0x0000180501007387 */ /* 0x0005e20000100800 */
[----:B-1----:R-:W-:-:S05]  /*3d70*/  IMAD.SHL.U32 R4, R16, 0x4, RZ ;  /* 0x0000000410047824 */ /* 0x002fca00078e00ff */
[----:B------:R1:W-:Y:S04]  /*3d80*/  STL [R1+0x14], R4 ;  /* 0x0000140401007387 */ /* 0x0003e80000100800 */
[----:B--234-:R1:W-:Y:S02]  /*3d90*/  STL [R1+0x10], R0 ;  /* 0x0000100001007387 */ /* 0x01c3e40000100800 */
.L_x_390:
[----:B-1----:R-:W2:Y:S01]  /*3da0*/  LDL R4, [R1+0x1c] ;  /* 0x00001c0001047983 */ /* 0x002ea20000100800 */
[----:B------:R-:W-:Y:S01]  /*3db0*/  USHF.L.U32 UR7, UR11, 0x7, URZ ;  /* 0x000000070b077899 */ /* 0x000fe2000800063f */
[----:B------:R-:W-:Y:S02]  /*3dc0*/  MOV R0, UR6 ;  /* 0x0000000600007c02 */ /* 0x000fe40008000f00 */
[----:B------:R-:W2:Y:S01]  /*3dd0*/  LDL R20, [R1+0x24] ;  /* 0x0000240001147983 */ /* 0x000ea20000100800 */
[----:B------:R-:W-:Y:S01]  /*3de0*/  UIADD3 UR10, UR17, 0x80, UR7 ;  /* 0x00000080110a7890 */ /* 0x000fe2000fffe007 */
[----:B------:R-:W-:Y:S01]  /*3df0*/  IADD3 R112, R157, R148, RZ ;  /* 0x000000949d707210 */ /* 0x000fe20007ffe0ff */
[----:B------:R-:W-:Y:S01]  /*3e00*/  UIADD3 UR7, UR7, 0x80, URZ ;  /* 0x0000008007077890 */ /* 0x000fe2000fffe03f */
[----:B------:R-:W0:Y:S01]  /*3e10*/  LDGDEPBAR ;  /* 0x00000000000079af */ /* 0x000e220000000000 */
[----:B------:R-:W-:Y:S02]  /*3e20*/  UIADD3 UR16, UR10, -UR6, URZ ;  /* 0x800000060a107290 */ /* 0x000fe4000fffe03f */
[----:B------:R-:W-:Y:S04]  /*3e30*/  USHF.L.U32 UR10, UR5, 0x7, URZ ;  /* 0x00000007050a7899 */ /* 0x000fe8000800063f */
[----:B------:R-:W-:Y:S01]  /*3e40*/  UISETP.GE.AND UP0, UPT, UR10, UR16, UPT ;  /* 0x000000100a00728c */ /* 0x000fe2000bf06270 */
[----:B------:R-:W-:Y:S03]  /*3e50*/  STL [R1+0x138], R205 ;  /* 0x000138cd01007387 */ /* 0x000fe60000100800 */
[----:B------:R-:W-:Y:S01]  /*3e60*/  UISETP.LT.AND UP0, UPT, UR7, UR6, UP0 ;  /* 0x000000060700728c */ /* 0x000fe20008701270 */
[----:B------:R-:W-:Y:S04]  /*3e70*/  STL [R1+0x134], R204 ;  /* 0x000134cc01007387 */ /* 0x000fe80000100800 */
[----:B------:R-:W-:Y:S01]  /*3e80*/  STL [R1+0x130], R229 ;  /* 0x000130e501007387 */ /* 0x000fe20000100800 */
[----:B------:R-:W-:Y:S01]  /*3e90*/  PLOP3.LUT P0, PT, PT, PT, UP0, 0x80, 0x0 ;  /* 0x000000000000781c */ /* 0x000fe20003f0f008 */
[----:B------:R-:W-:Y:S02]  /*3ea0*/  UISETP.GT.AND UP0, UPT, UR5, UR18, UPT ;  /* 0x000000120500728c */ /* 0x000fe4000bf04270 */
        /* <DEDUP_REMOVED lines=48> */
[----:B------:R-:W-:Y:S04]  /*41b0*/  STL [R1+0x6c], R3 ;  /* 0x00006c0301007387 */ /* 0x000fe80000100800 */
[----:B------:R-:W-:Y:S04]  /*41c0*/  STL [R1+0x68], R2 ;  /* 0x0000680201007387 */ /* 0x000fe80000100800 */
[----:B-1----:R-:W3:Y:S04]  /*41d0*/  LDL R69, [R1+0x8] ;  /* 0x0000080001457983 */ /* 0x002ee80000100800 */
[----:B----4-:R-:W4:Y:S01]  /*41e0*/  LDL R68, [R1+0xc] ;  /* 0x00000c0001447983 */ /* 0x010f220000100800 */
[----:B------:R-:W-:Y:S04]  /*41f0*/  DEPBAR.LE SB0, 0x0 ;  /* 0x000080000000791a */ /* 0x000fe80000000000 */
[----:B------:R-:W-:Y:S08]  /*4200*/  BAR.SYNC.DEFER_BLOCKING 0x0 ;  /* 0x0000000000007b1d */ /* 0x000ff00000010000 */
[----:B------:R-:W-:Y:S08]  /*4210*/  LDSM.16.M88.4 R64, [R148] ;  /* 0x000000009440783b */ /* 0x000ff00000000200 */
[----:B------:R-:W1:Y:S08]  /*4220*/  LDSM.16.M88.4 R16, [R150+0x6000] ;  /* 0x006000009610783b */ /* 0x000e700000000200 */
[----:B------:R-:W1:Y:S08]  /*4230*/  LDSM.16.M88.4 R60, [R148+0x1000] ;  /* 0x00100000943c783b */ /* 0x000e700000000200 */
[----:B------:R-:W1:Y:S01]  /*4240*/  LDSM.16.M88.4 R32, [R150+0x6400] ;  /* 0x006400009620783b */ /* 0x000e620000000200 */
[----:B--2---:R-:W-:Y:S07]  /*4250*/  IADD3 R0, R0, -UR17, R4 ;  /* 0x8000001100007c10 */ /* 0x004fee000fffe004 */
[----:B------:R-:W2:Y:S01]  /*4260*/  LDSM.16.M88.4 R48, [R150+0x6800] ;  /* 0x006800009630783b */ /* 0x000ea20000000200 */
[----:B------:R-:W-:Y:S02]  /*4270*/  @!P0 IADD3 R168, R0, UR10, RZ ;  /* 0x0000000a00a88c10 */ /* 0x000fe4000fffe0ff */
[----:B------:R-:W-:Y:S04]  /*4280*/  MOV R0, UR11 ;  /* 0x0000000b00007c02 */ /* 0x000fe80008000f00 */
[----:B------:R-:W-:Y:S01]  /*4290*/  LEA R0, R0, R20, 0x7 ;  /* 0x0000001400007211 */ /* 0x000fe200078e38ff */
[----:B------:R-:W2:Y:S03]  /*42a0*/  LDSM.16.M88.4 R100, [R150+0x6c00] ;  /* 0x006c00009664783b */ /* 0x000ea60000000200 */
[----:B------:R-:W-:Y:S01]  /*42b0*/  I2F R169, R0 ;  /* 0x0000000000a97306 */ /* 0x000fe20000201400 */
[C---:B------:R-:W-:Y:S02]  /*42c0*/  IADD3 R163, R0.reuse, 0x1, RZ ;  /* 0x0000000100a37810 */ /* 0x040fe40007ffe0ff */
[C---:B------:R-:W-:Y:S01]  /*42d0*/  IADD3 R173, R0.reuse, 0x20, RZ ;  /* 0x0000002000ad7810 */ /* 0x040fe20007ffe0ff */
[-C--:B-1----:R-:W-:Y:S01]  /*42e0*/  HMMA.16816.F32.BF16 R4, R64, R16.reuse, RZ ;  /* 0x000000104004723c */ /* 0x082fe200000418ff */
[----:B------:R-:W-:Y:S02]  /*42f0*/  LDSM.16.M88.4 R104, [R112] ;  /* 0x000000007068783b */ /* 0x000fe40000000200 */
[C---:B------:R-:W-:Y:S02]  /*4300*/  IADD3 R164, R0.reuse, 0x8, RZ ;  /* 0x0000000800a47810 */ /* 0x040fe40007ffe0ff */
[C---:B------:R-:W-:Y:S01]  /*4310*/  IADD3 R165, R0.reuse, 0x9, RZ ;  /* 0x0000000900a57810 */ /* 0x040fe20007ffe0ff */
[----:B------:R-:W-:Y:S01]  /*4320*/  I2F R170, R163 ;  /* 0x000000a300aa7306 */ /* 0x000fe20000201400 */
[C---:B------:R-:W-:Y:S01]  /*4330*/  IADD3 R166, R0.reuse, 0x10, RZ ;  /* 0x0000001000a67810 */ /* 0x040fe20007ffe0ff */
[C---:B------:R-:W-:Y:S01]  /*4340*/  HMMA.16816.F32.BF16 R8, R60.reuse, R16, RZ ;  /* 0x000000103c08723c */ /* 0x040fe200000418ff */
[----:B------:R-:W1:Y:S03]  /*4350*/  LDSM.16.M88.4 R108, [R149+0x6000] ;  /* 0x00600000956c783b */ /* 0x000e660000000200 */
[C---:B------:R-:W-:Y:S02]  /*4360*/  IADD3 R167, R0.reuse, 0x11, RZ ;  /* 0x0000001100a77810 */ /* 0x040fe40007ffe0ff */
[C---:B------:R-:W-:Y:S02]  /*4370*/  IADD3 R171, R0.reuse, 0x18, RZ ;  /* 0x0000001800ab7810 */ /* 0x040fe40007ffe0ff */
[----:B------:R-:W-:Y:S01]  /*4380*/  I2F R175, R164 ;  /* 0x000000a400af7306 */ /* 0x000fe20000201400 */
[-C--:B------:R-:W-:Y:S01]  /*4390*/  HMMA.16816.F32.BF16 R12, R60, R18.reuse, RZ ;  /* 0x000000123c0c723c */ /* 0x080fe200000418ff */
[----:B------:R-:W1:Y:S02]  /*43a0*/  LDSM.16.M88.4 R112, [R112+0x1000] ;  /* 0x001000007070783b */ /* 0x000e640000000200 */
[C---:B------:R-:W-:Y:S02]  /*43b0*/  IADD3 R172, R0.reuse, 0x19, RZ ;  /* 0x0000001900ac7810 */ /* 0x040fe40007ffe0ff */
[C---:B------:R-:W-:Y:S02]  /*43c0*/  IADD3 R174, R0.reuse, 0x21, RZ ;  /* 0x0000002100ae7810 */ /* 0x040fe40007ffe0ff */
[C---:B------:R-:W-:Y:S01]  /*43d0*/  IADD3 R179, R0.reuse, 0x38, RZ ;  /* 0x0000003800b37810 */ /* 0x040fe20007ffe0ff */
[C---:B------:R-:W-:Y:S01]  /*43e0*/  HMMA.16816.F32.BF16 R16, R64.reuse, R18, RZ ;  /* 0x000000124010723c */ /* 0x040fe200000418ff */
[----:B------:R-:W-:Y:S03]  /*43f0*/  I2F R181, R171 ;  /* 0x000000ab00b57306 */ /* 0x000fe60000201400 */
[C---:B------:R-:W-:Y:S04]  /*4400*/  IADD3 R180, R0.reuse, 0x39, RZ ;  /* 0x0000003900b47810 */ /* 0x040fe80007ffe0ff */
[-C--:B------:R-:W-:Y:S03]  /*4410*/  HMMA.16816.F32.BF16 R20, R64, R32.reuse, RZ ;  /* 0x000000204014723c */ /* 0x080fe600000418ff */
[----:B------:R-:W-:Y:S05]  /*4420*/  I2F R176, R165 ;  /* 0x000000a500b07306 */ /* 0x000fea0000201400 */
[C---:B------:R-:W-:Y:S05]  /*4430*/  HMMA.16816.F32.BF16 R24, R60.reuse, R32, RZ ;  /* 0x000000203c18723c */ /* 0x040fea00000418ff */
[----:B------:R-:W-:Y:S03]  /*4440*/  I2F R182, R172 ;  /* 0x000000ac00b67306 */ /* 0x000fe60000201400 */
[-C--:B------:R-:W-:Y:S07]  /*4450*/  HMMA.16816.F32.BF16 R28, R60, R34.reuse, RZ ;  /* 0x000000223c1c723c */ /* 0x080fee00000418ff */
[----:B------:R-:W-:Y:S01]  /*4460*/  I2F R177, R166 ;  /* 0x000000a600b17306 */ /* 0x000fe20000201400 */
[C---:B------:R-:W-:Y:S08]  /*4470*/  HMMA.16816.F32.BF16 R32, R64.reuse, R34, RZ ;  /* 0x000000224020723c */ /* 0x040ff000000418ff */
[-C--:B--2---:R-:W-:Y:S01]  /*4480*/  HMMA.16816.F32.BF16 R36, R64, R48.reuse, RZ ;  /* 0x000000304024723c */ /* 0x084fe200000418ff */
[----:B------:R-:W-:Y:S07]  /*4490*/  I2F R178, R167 ;  /* 0x000000a700b27306 */ /* 0x000fee0000201400 */
[C---:B------:R-:W-:Y:S03]  /*44a0*/  HMMA.16816.F32.BF16 R40, R60.reuse, R48, RZ ;  /* 0x000000303c28723c */ /* 0x040fe600000418ff */
[----:B------:R-:W-:Y:S05]  /*44b0*/  I2F R183, R173 ;  /* 0x000000ad00b77306 */ /* 0x000fea0000201400 */
[-C--:B------:R-:W-:Y:S05]  /*44c0*/  HMMA.16816.F32.BF16 R44, R60, R50.reuse, RZ ;  /* 0x000000323c2c723c */ /* 0x080fea00000418ff */
[----:B------:R-:W-:Y:S03]  /*44d0*/  I2F R184, R174 ;  /* 0x000000ae00b87306 */ /* 0x000fe60000201400 */
[C---:B------:R-:W-:Y:S07]  /*44e0*/  HMMA.16816.F32.BF16 R48, R64.reuse, R50, RZ ;  /* 0x000000324030723c */ /* 0x040fee00000418ff */
[----:B------:R-:W-:Y:S01]  /*44f0*/  I2F R189, R179 ;  /* 0x000000b300bd7306 */ /* 0x000fe20000201400 */
[-C--:B------:R-:W-:Y:S08]  /*4500*/  HMMA.16816.F32.BF16 R52, R64, R100.reuse, RZ ;  /* 0x000000644034723c */ /* 0x080ff000000418ff */
[C---:B------:R-:W-:Y:S01]  /*4510*/  HMMA.16816.F32.BF16 R56, R60.reuse, R100, RZ ;  /* 0x000000643c38723c */ /* 0x040fe200000418ff */
[----:B------:R-:W-:Y:S06]  /*4520*/  I2F R190, R180 ;  /* 0x000000b400be7306 */ /* 0x000fec0000201400 */
[C---:B------:R-:W-:Y:S01]  /*4530*/  IADD3 R101, R0.reuse, 0x28, RZ ;  /* 0x0000002800657810 */ /* 0x040fe20007ffe0ff */
[-C--:B------:R-:W-:Y:S01]  /*4540*/  HMMA.16816.F32.BF16 R60, R60, R102.reuse, RZ ;  /* 0x000000663c3c723c */ /* 0x080fe200000418ff */
[C---:B------:R-:W-:Y:S02]  /*4550*/  IADD3 R100, R0.reuse, 0x29, RZ ;  /* 0x0000002900647810 */ /* 0x040fe40007ffe0ff */
[----:B------:R-:W-:Y:S05]  /*4560*/  I2F R186, R101 ;  /* 0x0000006500ba7306 */ /* 0x000fea0000201400 */
[----:B------:R-:W-:Y:S05]  /*4570*/  HMMA.16816.F32.BF16 R64, R64, R102, RZ ;  /* 0x000000664040723c */ /* 0x000fea00000418ff */
[----:B------:R-:W-:Y:S02]  /*4580*/  I2F R185, R100 ;  /* 0x0000006400b97306 */ /* 0x000fe40000201400 */
[C---:B------:R-:W-:Y:S01]  /*4590*/  IADD3 R103, R0.reuse, 0x30, RZ ;  /* 0x0000003000677810 */ /* 0x040fe20007ffe0ff */
[-C--:B-1----:R-:W-:Y:S05]  /*45a0*/  HMMA.16816.F32.BF16 R4, R104, R108.reuse, R4 ;  /* 0x0000006c6804723c */ /* 0x082fea0000041804 */
[----:B------:R-:W-:Y:S02]  /*45b0*/  IADD3 R102, R0, 0x31, RZ ;  /* 0x0000003100667810 */ /* 0x000fe40007ffe0ff */
[----:B------:R-:W-:Y:S01]  /*45c0*/  I2F R188, R103 ;  /* 0x0000006700bc7306 */ /* 0x000fe20000201400 */
[C---:B------:R-:W-:Y:S01]  /*45d0*/  HMMA.16816.F32.BF16 R8, R112.reuse, R108, R8 ;  /* 0x0000006c7008723c */ /* 0x040fe20000041808 */
[----:B------:R-:W2:Y:S07]  /*45e0*/  LDL R108, [R1+0x14] ;  /* 0x00001400016c7983 */ /* 0x000eae0000100800 */
[-C--:B------:R-:W-:Y:S01]  /*45f0*/  HMMA.16816.F32.BF16 R12, R112, R110.reuse, R12 ;  /* 0x0000006e700c723c */ /* 0x080fe2000004180c */
[----:B------:R-:W-:Y:S07]  /*4600*/  I2F R187, R102 ;  /* 0x0000006600bb7306 */ /* 0x000fee0000201400 */
[C---:B------:R-:W-:Y:S04]  /*4610*/  HMMA.16816.F32.BF16 R16, R104.reuse, R110, R16 ;  /* 0x0000006e6810723c */ /* 0x040fe80000041810 */
[----:B------:R-:W-:Y:S02]  /*4620*/  FMUL.FTZ R4, R4, c[0x0][0x2ec] ;  /* 0x0000bb0004047a20 */ /* 0x000fe40000410000 */
[----:B------:R-:W-:Y:S02]  /*4630*/  FMUL.FTZ R5, R5, c[0x0][0x2ec] ;  /* 0x0000bb0005057a20 */ /* 0x000fe40000410000 */
[----:B------:R-:W-:Y:S01]  /*4640*/  MUFU.TANH R241, R4 ;  /* 0x0000000400f17308 */ /* 0x000fe20000002400 */
[----:B------:R-:W-:Y:S03]  /*4650*/  FMUL.FTZ R6, R6, c[0x0][0x2ec] ;  /* 0x0000bb0006067a20 */ /* 0x000fe60000410000 */
[----:B------:R-:W-:Y:S02]  /*4660*/  FMUL.FTZ R7, R7, c[0x0][0x2ec] ;  /* 0x0000bb0007077a20 */ /* 0x000fe40000410000 */
[----:B------:R-:W-:Y:S02]  /*4670*/  FMUL.FTZ R9, R9, c[0x0][0x2ec] ;  /* 0x0000bb0009097a20 */ /* 0x000fe40000410000 */
[----:B------:R-:W-:Y:S02]  /*4680*/  FMUL.FTZ R15, R15, c[0x0][0x2ec] ;  /* 0x0000bb000f0f7a20 */ /* 0x000fe40000410000 */
[----:B------:R-:W-:Y:S01]  /*4690*/  MUFU.TANH R160, R9 ;  /* 0x0000000900a07308 */ /* 0x000fe20000002400 */
[----:B------:R-:W-:Y:S02]  /*46a0*/  FMUL.FTZ R13, R13, c[0x0][0x2ec] ;  /* 0x0000bb000d0d7a20 */ /* 0x000fe40000410000 */
[----:B------:R-:W-:Y:S02]  /*46b0*/  FMUL.FTZ R14, R14, c[0x0][0x2ec] ;  /* 0x0000bb000e0e7a20 */ /* 0x000fe40000410000 */
[----:B------:R-:W-:Y:S02]  /*46c0*/  FMUL.FTZ R12, R12, c[0x0][0x2ec] ;  /* 0x0000bb000c0c7a20 */ /* 0x000fe40000410000 */
[----:B------:R-:W-:Y:S02]  /*46d0*/  FMUL.FTZ R16, R16, c[0x0][0x2ec] ;  /* 0x0000bb0010107a20 */ /* 0x000fe40000410000 */
[----:B------:R-:W-:Y:S01]  /*46e0*/  FMUL.FTZ R11, R11, c[0x0][0x2ec] ;  /* 0x0000bb000b0b7a20 */ /* 0x000fe20000410000 */
[----:B------:R-:W1:Y:S01]  /*46f0*/  MUFU.TANH R240, R5 ;  /* 0x0000000500f07308 */ /* 0x000e620000002400 */
[----:B------:R-:W-:Y:S02]  /*4700*/  FMUL.FTZ R8, R8, c[0x0][0x2ec] ;  /* 0x0000bb0008087a20 */ /* 0x000fe40000410000 */
[----:B------:R-:W-:Y:S02]  /*4710*/  FMUL.FTZ R10, R10, c[0x0][0x2ec] ;  /* 0x0000bb000a0a7a20 */ /* 0x000fe40000410000 */
[----:B------:R-:W-:Y:S02]  /*4720*/  FMUL.FTZ R18, R18, c[0x0][0x2ec] ;  /* 0x0000bb0012127a20 */ /* 0x000fe40000410000 */
[----:B------:R-:W-:Y:S02]  /*4730*/  FMUL.FTZ R19, R19, c[0x0][0x2ec] ;  /* 0x0000bb0013137a20 */ /* 0x000fe40000410000 */
[----:B------:R-:W-:Y:S01]  /*4740*/  FMUL.FTZ R17, R17, c[0x0][0x2ec] ;  /* 0x0000bb0011117a20 */ /* 0x000fe20000410000 */
[----:B------:R3:W-:Y:S10]  /*4750*/  MUFU.TANH R236, R16 ;  /* 0x0000001000ec7308 */ /* 0x0007f40000002400 */
[----:B------:R-:W-:Y:S01]  /*4760*/  MUFU.TANH R3, R6 ;  /* 0x0000000600037308 */ /* 0x000fe20000002400 */
[----:B-1----:R-:W-:Y:S09]  /*4770*/  FFMA.FTZ R9, R170, UR4, R240 ;  /* 0x00000004aa097c23 */ /* 0x002ff200080100f0 */
[----:B------:R1:W-:Y:S01]  /*4780*/  MUFU.TANH R86, R15 ;  /* 0x0000000f00567308 */ /* 0x0003e20000002400 */
[----:B---3--:R-:W3:Y:S01]  /*4790*/  LDL R16, [R1] ;  /* 0x0000000001107983 */ /* 0x008ee20000100800 */
[C---:B------:R-:W-:Y:S08]  /*47a0*/  FSETP.NEU.FTZ.AND P1, PT, R69.reuse, -INF , PT ;  /* 0xff8000004500780b */ /* 0x040ff00003f3d000 */
[----:B------:R4:W4:Y:S10]  /*47b0*/  MUFU.TANH R2, R7 ;  /* 0x0000000700027308 */ /* 0x0009340000002400 */
[----:B------:R4:W-:Y:S01]  /*47c0*/  MUFU.TANH R158, R13 ;  /* 0x0000000d009e7308 */ /* 0x0009e20000002400 */
[----:B-1----:R-:W2:Y:S09]  /*47d0*/  LDL R15, [R1+0x4] ;  /* 0x00000400010f7983 */ /* 0x002eb20000100800 */
[----:B------:R1:W-:Y:S01]  /*47e0*/  MUFU.TANH R87, R14 ;  /* 0x0000000e00577308 */ /* 0x0003e20000002400 */
[----:B----4-:R-:W4:Y:S09]  /*47f0*/  LDSM.16.M88.4 R4, [R149+0x6400] ;  /* 0x006400009504783b */ /* 0x010f320000000200 */
[----:B------:R4:W-:Y:S01]  /*4800*/  MUFU.TANH R159, R12 ;  /* 0x0000000c009f7308 */ /* 0x0009e20000002400 */
[----:B------:R-:W-:Y:S05]  /*4810*/  FMUL.FTZ R13, R69, 1.4426950216293334961 ;  /* 0x3fb8aa3b450d7820 */ /* 0x000fea0000410000 */
[----:B------:R-:W-:Y:S04]  /*4820*/  FSEL R13, R13, RZ, P1 ;  /* 0x000000ff0d0d7208 */ /* 0x000fe80000800000 */
[----:B------:R4:W-:Y:S01]  /*4830*/  MUFU.TANH R88, R11 ;  /* 0x0000000b00587308 */ /* 0x0009e20000002400 */
[----:B-1----:R-:W-:Y:S04]  /*4840*/  @!P0 IMNMX R14, R168, UR6, PT ;  /* 0x00000006a80e8c17 */ /* 0x002fe8000b800200 */
[-C--:B------:R-:W-:Y:S05]  /*4850*/  @!P0 ISETP.GE.AND P1, PT, R163, R14.reuse, PT ;  /* 0x0000000ea300820c */ /* 0x080fea0003f26270 */
[----:B------:R1:W1:Y:S01]  /*4860*/  MUFU.TANH R161, R8 ;  /* 0x0000000800a17308 */ /* 0x0002620000002400 */
[-C--:B------:R-:W-:Y:S02]  /*4870*/  @!P0 ISETP.GE.AND P2, PT, R0, R14.reuse, PT ;  /* 0x0000000e0000820c */ /* 0x080fe40003f46270 */
[----:B------:R-:W-:Y:S02]  /*4880*/  @!P0 FSEL R9, R9, -INF , !P1 ;  /* 0xff80000009098808 */ /* 0x000fe40004800000 */
[----:B----4-:R-:W-:Y:S02]  /*4890*/  @!P0 IADD3 R12, R168, 0x8, RZ ;  /* 0x00000008a80c8810 */ /* 0x010fe40007ffe0ff */
[----:B------:R-:W-:Y:S01]  /*48a0*/  FSETP.NEU.FTZ.AND P1, PT, R68, -INF , PT ;  /* 0xff8000004400780b */ /* 0x000fe20003f3d000 */
[----:B------:R-:W-:Y:S01]  /*48b0*/  FFMA.FTZ R9, R9, c[0x0][0x23c], -R13 ;  /* 0x00008f0009097a23 */ /* 0x000fe2000001080d */
[----:B------:R-:W-:Y:S01]  /*48c0*/  @!P0 IMNMX R12, R12, UR6, PT ;  /* 0x000000060c0c8c17 */ /* 0x000fe2000b800200 */
[----:B------:R4:W2:Y:S01]  /*48d0*/  MUFU.TANH R89, R10 ;  /* 0x0000000a00597308 */ /* 0x0008a20000002400 */
[C---:B------:R-:W-:Y:S02]  /*48e0*/  @!P0 ISETP.GE.AND P5, PT, R179.reuse, R14, PT ;  /* 0x0000000eb300820c */ /* 0x040fe40003fa6270 */
[----:B------:R-:W-:Y:S01]  /*48f0*/  @!P0 ISETP.GE.AND P3, PT, R179, R12, PT ;  /* 0x0000000cb300820c */ /* 0x000fe20003f66270 */
[-C--:B------:R-:W-:Y:S03]  /*4900*/  HMMA.16816.F32.BF16 R20, R104, R4.reuse, R20 ;  /* 0x000000046814723c */ /* 0x080fe60000041814 */
[----:B------:R-:W-:Y:S01]  /*4910*/  FMUL.FTZ R11, R68, 1.4426950216293334961 ;  /* 0x3fb8aa3b440b7820 */ /* 0x000fe20000410000 */
[----:B------:R-:W-:Y:S02]  /*4920*/  @!P0 ISETP.GE.AND P4, PT, R180, R14, PT ;  /* 0x0000000eb400820c */ /* 0x000fe40003f86270 */
[----:B------:R4:W-:Y:S02]  /*4930*/  MUFU.EX2 R246, R9 ;  /* 0x0000000900f67308 */ /* 0x0009e40000000800 */
[C---:B------:R-:W-:Y:S04]  /*4940*/  HMMA.16816.F32.BF16 R24, R112.reuse, R4, R24 ;  /* 0x000000047018723c */ /* 0x040fe80000041818 */
[----:B-1----:R-:W-:Y:S01]  /*4950*/  FFMA.FTZ R8, R169, UR4, R241 ;  /* 0x00000004a9087c23 */ /* 0x002fe200080100f1 */
[----:B------:R-:W-:Y:S02]  /*4960*/  FSEL R11, R11, RZ, P1 ;  /* 0x000000ff0b0b7208 */ /* 0x000fe40000800000 */
[----:B------:R-:W-:Y:S01]  /*4970*/  FFMA.FTZ R4, R170, UR4, R2 ;  /* 0x00000004aa047c23 */ /* 0x000fe20008010002 */
[----:B------:R-:W1:Y:S01]  /*4980*/  MUFU.TANH R235, R17 ;  /* 0x0000001100eb7308 */ /* 0x000e620000002400 */
[-C--:B------:R-:W-:Y:S01]  /*4990*/  @!P0 ISETP.GE.AND P1, PT, R163, R12.reuse, PT ;  /* 0x0000000ca300820c */ /* 0x080fe20003f26270 */
[-C--:B------:R-:W-:Y:S03]  /*49a0*/  HMMA.16816.F32.BF16 R28, R112, R6.reuse, R28 ;  /* 0x00000006701c723c */ /* 0x080fe6000004181c */
[----:B------:R-:W-:Y:S01]  /*49b0*/  @!P0 FSEL R8, R8, -INF , !P2 ;  /* 0xff80000008088808 */ /* 0x000fe20005000000 */
[----:B------:R-:W-:Y:S01]  /*49c0*/  FFMA.FTZ R5, R169, UR4, R3 ;  /* 0x00000004a9057c23 */ /* 0x000fe20008010003 */
[----:B------:R-:W-:Y:S01]  /*49d0*/  @!P0 FSEL R4, R4, -INF , !P1 ;  /* 0xff80000004048808 */ /* 0x000fe20004800000 */
[----:B------:R-:W-:Y:S01]  /*49e0*/  FMUL.FTZ R22, R22, c[0x0][0x2ec] ;  /* 0x0000bb0016167a20 */ /* 0x000fe20000410000 */
[----:B------:R-:W-:Y:S01]  /*49f0*/  @!P0 ISETP.GE.AND P2, PT, R0, R12, PT ;  /* 0x0000000c0000820c */ /* 0x000fe20003f46270 */
[----:B------:R-:W1:Y:S01]  /*4a00*/  MUFU.TANH R228, R18 ;  /* 0x0000001200e47308 */ /* 0x000e620000002400 */
[----:B------:R-:W-:Y:S01]  /*4a10*/  FFMA.FTZ R8, R8, c[0x0][0x23c], -R13 ;  /* 0x00008f0008087a23 */ /* 0x000fe2000001080d */
[C---:B------:R-:W-:Y:S04]  /*4a20*/  HMMA.16816.F32.BF16 R32, R104.reuse, R6, R32 ;  /* 0x000000066820723c */ /* 0x040fe80000041820 */
[--C-:B------:R-:W-:Y:S01]  /*4a30*/  FFMA.FTZ R4, R4, c[0x0][0x23c], -R11.reuse ;  /* 0x00008f0004047a23 */ /* 0x100fe2000001080b */
[----:B----4-:R-:W-:Y:S01]  /*4a40*/  @!P0 IADD3 R10, R168, 0x40, RZ ;  /* 0x00000040a80a8810 */ /* 0x010fe20007ffe0ff */
[----:B------:R-:W-:Y:S01]  /*4a50*/  FMUL.FTZ R23, R23, c[0x0][0x2ec] ;  /* 0x0000bb0017177a20 */ /* 0x000fe20000410000 */
[----:B------:R-:W-:Y:S01]  /*4a60*/  @!P0 FSEL R5, R5, -INF , !P2 ;  /* 0xff80000005058808 */ /* 0x000fe20005000000 */
[----:B------:R-:W-:Y:S01]  /*4a70*/  MUFU.EX2 R247, R8 ;  /* 0x0000000800f77308 */ /* 0x000fe20000000800 */
[----:B------:R-:W-:Y:S03]  /*4a80*/  @!P0 IMNMX R10, R10, UR6, PT ;  /* 0x000000060a0a8c17 */ /* 0x000fe6000b800200 */
[----:B------:R-:W-:Y:S01]  /*4a90*/  FFMA.FTZ R5, R5, c[0x0][0x23c], -R11 ;  /* 0x00008f0005057a23 */ /* 0x000fe2000001080b */
[-C--:B------:R-:W-:Y:S01]  /*4aa0*/  @!P0 ISETP.GE.AND P2, PT, R0, R10.reuse, PT ;  /* 0x0000000a0000820c */ /* 0x080fe20003f46270 */
[----:B------:R-:W-:Y:S01]  /*4ab0*/  FMUL.FTZ R24, R24, c[0x0][0x2ec] ;  /* 0x0000bb0018187a20 */ /* 0x000fe20000410000 */
[----:B------:R-:W-:Y:S01]  /*4ac0*/  @!P0 IADD3 R9, R168, 0x48, RZ ;  /* 0x00000048a8098810 */ /* 0x000fe20007ffe0ff */
[----:B------:R-:W-:Y:S02]  /*4ad0*/  FMUL.FTZ R25, R25, c[0x0][0x2ec] ;  /* 0x0000bb0019197a20 */ /* 0x000fe40000410000 */
[----:B------:R-:W4:Y:S01]  /*4ae0*/  MUFU.TANH R218, R19 ;  /* 0x0000001300da7308 */ /* 0x000f220000002400 */
[----:B------:R-:W-:Y:S01]  /*4af0*/  @!P0 IMNMX R9, R9, UR6, PT ;  /* 0x0000000609098c17 */ /* 0x000fe2000b800200 */
[----:B------:R-:W-:Y:S02]  /*4b00*/  FMUL.FTZ R26, R26, c[0x0][0x2ec] ;  /* 0x0000bb001a1a7a20 */ /* 0x000fe40000410000 */
[----:B------:R-:W-:Y:S02]  /*4b10*/  FMUL.FTZ R27, R27, c[0x0][0x2ec] ;  /* 0x0000bb001b1b7a20 */ /* 0x000fe40000410000 */
[----:B------:R-:W-:Y:S02]  /*4b20*/  FMUL.FTZ R28, R28, c[0x0][0x2ec] ;  /* 0x0000bb001c1c7a20 */ /* 0x000fe40000410000 */
[----:B------:R-:W-:Y:S02]  /*4b30*/  FMUL.FTZ R29, R29, c[0x0][0x2ec] ;  /* 0x0000bb001d1d7a20 */ /* 0x000fe40000410000 */
[----:B------:R1:W-:Y:S01]  /*4b40*/  MUFU.EX2 R204, R4 ;  /* 0x0000000400cc7308 */ /* 0x0003e20000000800 */
        /* <DEDUP_REMOVED lines=8> */
[----:B------:R-:W-:Y:S05]  /*4bd0*/  FMUL.FTZ R35, R35, c[0x0][0x2ec] ;  /* 0x0000bb0023237a20 */ /* 0x000fea0000410000 */
[----:B------:R4:W-:Y:S01]  /*4be0*/  MUFU.EX2 R205, R5 ;  /* 0x0000000500cd7308 */ /* 0x0009e20000000800 */
[----:B-1----:R-:W-:Y:S05]  /*4bf0*/  FFMA.FTZ R4, R169, UR4, R161 ;  /* 0x00000004a9047c23 */ /* 0x002fea00080100a1 */
[----:B------:R-:W-:Y:S04]  /*4c00*/  @!P0 FSEL R4, R4, -INF , !P2 ;  /* 0xff80000004048808 */ /* 0x000fe80005000000 */
[----:B------:R-:W-:Y:S01]  /*4c10*/  MUFU.TANH R234, R20 ;  /* 0x0000001400ea7308 */ /* 0x000fe20000002400 */
[-C--:B------:R-:W-:Y:S09]  /*4c20*/  @!P0 ISETP.GE.AND P2, PT, R0, R9.reuse, PT ;  /* 0x000000090000820c */ /* 0x080ff20003f46270 */
[----:B------:R-:W-:Y:S01]  /*4c30*/  MUFU.TANH R213, R32 ;  /* 0x0000002000d57308 */ /* 0x000fe20000002400 */
[----:B----4-:R-:W-:Y:S09]  /*4c40*/  FFMA.FTZ R5, R170, UR4, R160 ;  /* 0x00000004aa057c23 */ /* 0x010ff200080100a0 */
[----:B------:R-:W1:Y:S10]  /*4c50*/  MUFU.TANH R232, R21 ;  /* 0x0000001500e87308 */ /* 0x000e740000002400 */
[----:B------:R-:W-:Y:S10]  /*4c60*/  MUFU.TANH R212, R33 ;  /* 0x0000002100d47308 */ /* 0x000ff40000002400 */
[----:B------:R-:W4:Y:S10]  /*4c70*/  MUFU.TANH R202, R23 ;  /* 0x0000001700ca7308 */ /* 0x000f340000002400 */
[----:B------:R-:W-:Y:S10]  /*4c80*/  MUFU.TANH R238, R34 ;  /* 0x0000002200ee7308 */ /* 0x000ff40000002400 */
[----:B------:R-:W1:Y:S10]  /*4c90*/  MUFU.TANH R99, R24 ;  /* 0x0000001800637308 */ /* 0x000e740000002400 */
[----:B------:R-:W-:Y:S10]  /*4ca0*/  MUFU.TANH R237, R35 ;  /* 0x0000002300ed7308 */ /* 0x000ff40000002400 */
[----:B------:R-:W1:Y:S10]  /*4cb0*/  MUFU.TANH R98, R25 ;  /* 0x0000001900627308 */ /* 0x000e740000002400 */
[----:B------:R-:W1:Y:S10]  /*4cc0*/  MUFU.TANH R81, R26 ;  /* 0x0000001a00517308 */ /* 0x000e740000002400 */
[----:B------:R-:W1:Y:S10]  /*4cd0*/  MUFU.TANH R80, R27 ;  /* 0x0000001b00507308 */ /* 0x000e740000002400 */
[----:B------:R-:W1:Y:S10]  /*4ce0*/  MUFU.TANH R97, R28 ;  /* 0x0000001c00617308 */ /* 0x000e740000002400 */
[----:B------:R-:W1:Y:S10]  /*4cf0*/  MUFU.TANH R96, R29 ;  /* 0x0000001d00607308 */ /* 0x000e740000002400 */
[----:B------:R-:W1:Y:S10]  /*4d00*/  MUFU.TANH R79, R30 ;  /* 0x0000001e004f7308 */ /* 0x000e740000002400 */
[----:B------:R-:W1:Y:S01]  /*4d10*/  MUFU.TANH R78, R31 ;  /* 0x0000001f004e7308 */ /* 0x000e620000002400 */
[C---:B---3--:R-:W-:Y:S01]  /*4d20*/  FMUL.FTZ R8, R16.reuse, 1.4426950216293334961 ;  /* 0x3fb8aa3b10087820 */ /* 0x048fe20000410000 */
[----:B------:R-:W-:Y:S01]  /*4d30*/  FSETP.NEU.FTZ.AND P1, PT, R16, -INF , PT ;  /* 0xff8000001000780b */ /* 0x000fe20003f3d000 */
[----:B------:R-:W-:Y:S03]  /*4d40*/  FFMA.FTZ R16, R175, UR4, R236 ;  /* 0x00000004af107c23 */ /* 0x000fe600080100ec */
[----:B------:R-:W-:Y:S02]  /*4d50*/  FSEL R8, R8, RZ, P1 ;  /* 0x000000ff08087208 */ /* 0x000fe40000800000 */
[-C--:B------:R-:W-:Y:S03]  /*4d60*/  @!P0 ISETP.GE.AND P1, PT, R163, R10.reuse, PT ;  /* 0x0000000aa300820c */ /* 0x080fe60003f26270 */
[--C-:B------:R-:W-:Y:S01]  /*4d70*/  FFMA.FTZ R4, R4, c[0x0][0x23c], -R8.reuse ;  /* 0x00008f0004047a23 */ /* 0x100fe20000010808 */
[----:B------:R-:W-:Y:S03]  /*4d80*/  @!P0 FSEL R5, R5, -INF , !P1 ;  /* 0xff80000005058808 */ /* 0x000fe60004800000 */
[----:B------:R3:W-:Y:S02]  /*4d90*/  MUFU.EX2 R201, R4 ;  /* 0x0000000400c97308 */ /* 0x0007e40000000800 */
[----:B------:R-:W-:Y:S02]  /*4da0*/  FFMA.FTZ R5, R5, c[0x0][0x23c], -R8 ;  /* 0x00008f0005057a23 */ /* 0x000fe40000010808 */
[C---:B--2---:R-:W-:Y:S01]  /*4db0*/  FMUL.FTZ R0, R15.reuse, 1.4426950216293334961 ;  /* 0x3fb8aa3b0f007820 */ /* 0x044fe20000410000 */
[----:B------:R-:W-:Y:S01]  /*4dc0*/  FSETP.NEU.FTZ.AND P1, PT, R15, -INF , PT ;  /* 0xff8000000f00780b */ /* 0x000fe20003f3d000 */
[----:B------:R-:W-:Y:S04]  /*4dd0*/  FFMA.FTZ R15, R169, UR4, R89 ;  /* 0x00000004a90f7c23 */ /* 0x000fe80008010059 */
[----:B------:R2:W-:Y:S01]  /*4de0*/  MUFU.EX2 R200, R5 ;  /* 0x0000000500c87308 */ /* 0x0005e20000000800 */
[----:B------:R-:W-:Y:S02]  /*4df0*/  FSEL R0, R0, RZ, P1 ;  /* 0x000000ff00007208 */ /* 0x000fe40000800000 */
[-C--:B------:R-:W-:Y:S02]  /*4e00*/  @!P0 ISETP.GE.AND P1, PT, R163, R9.reuse, PT ;  /* 0x00000009a300820c */ /* 0x080fe40003f26270 */
[----:B------:R-:W-:Y:S02]  /*4e10*/  @!P0 FSEL R15, R15, -INF , !P2 ;  /* 0xff8000000f0f8808 */ /* 0x000fe40005000000 */
[-C--:B------:R-:W-:Y:S03]  /*4e20*/  @!P0 ISETP.GE.AND P2, PT, R179, R10.reuse, PT ;  /* 0x0000000ab300820c */ /* 0x080fe60003f46270 */
[----:B------:R-:W-:Y:S02]  /*4e30*/  FFMA.FTZ R15, R15, c[0x0][0x23c], -R0 ;  /* 0x00008f000f0f7a23 */ /* 0x000fe40000010800 */
[----:B---3--:R-:W-:Y:S02]  /*4e40*/  FFMA.FTZ R4, R170, UR4, R88 ;  /* 0x00000004aa047c23 */ /* 0x008fe40008010058 */
[----:B------:R3:W-:Y:S03]  /*4e50*/  MUFU.EX2 R93, R15 ;  /* 0x0000000f005d7308 */ /* 0x0007e60000000800 */
[----:B------:R-:W-:Y:S02]  /*4e60*/  @!P0 FSEL R4, R4, -INF , !P1 ;  /* 0xff80000004048808 */ /* 0x000fe40004800000 */
[-C--:B------:R-:W-:Y:S03]  /*4e70*/  @!P0 ISETP.GE.AND P1, PT, R164, R10.reuse, PT ;  /* 0x0000000aa400820c */ /* 0x080fe60003f26270 */
[----:B------:R-:W-:Y:S02]  /*4e80*/  FFMA.FTZ R4, R4, c[0x0][0x23c], -R0 ;  /* 0x00008f0004047a23 */ /* 0x000fe40000010800 */
[----:B--2---:R-:W-:Y:S02]  /*4e90*/  FFMA.FTZ R5, R175, UR4, R159 ;  /* 0x00000004af057c23 */ /* 0x004fe4000801009f */
[----:B------:R2:W-:Y:S03]  /*4ea0*/  MUFU.EX2 R92, R4 ;  /* 0x00000004005c7308 */ /* 0x0005e60000000800 */
[----:B------:R-:W-:Y:S02]  /*4eb0*/  @!P0 FSEL R5, R5, -INF , !P1 ;  /* 0xff80000005058808 */ /* 0x000fe40004800000 */
[----:B------:R-:W-:Y:S03]  /*4ec0*/  @!P0 ISETP.GE.AND P1, PT, R165, R10, PT ;  /* 0x0000000aa500820c */ /* 0x000fe60003f26270 */
[----:B------:R-:W-:Y:S02]  /*4ed0*/  FFMA.FTZ R5, R5, c[0x0][0x23c], -R8 ;  /* 0x00008f0005057a23 */ /* 0x000fe40000010808 */
[C---:B---3--:R-:W-:Y:S02]  /*4ee0*/  FFMA.FTZ R15, R176.reuse, UR4, R235 ;  /* 0x00000004b00f7c23 */ /* 0x048fe400080100eb */
[----:B------:R3:W-:Y:S01]  /*4ef0*/  MUFU.EX2 R191, R5 ;  /* 0x0000000500bf7308 */ /* 0x0007e20000000800 */
[----:B--2---:R-:W-:Y:S05]  /*4f00*/  FFMA.FTZ R4, R176, UR4, R158 ;  /* 0x00000004b0047c23 */ /* 0x004fea000801009e */
[----:B------:R-:W-:Y:S02]  /*4f10*/  @!P0 FSEL R4, R4, -INF , !P1 ;  /* 0xff80000004048808 */ /* 0x000fe40004800000 */
[-C--:B------:R-:W-:Y:S03]  /*4f20*/  @!P0 ISETP.GE.AND P1, PT, R164, R9.reuse, PT ;  /* 0x00000009a400820c */ /* 0x080fe60003f26270 */
[----:B------:R-:W-:Y:S02]  /*4f30*/  FFMA.FTZ R4, R4, c[0x0][0x23c], -R8 ;  /* 0x00008f0004047a23 */ /* 0x000fe40000010808 */
[----:B---3--:R-:W-:Y:S02]  /*4f40*/  FFMA.FTZ R5, R175, UR4, R87 ;  /* 0x00000004af057c23 */ /* 0x008fe40008010057 */
[----:B------:R2:W-:Y:S03]  /*4f50*/  MUFU.EX2 R162, R4 ;  /* 0x0000000400a27308 */ /* 0x0005e60000000800 */
[----:B------:R-:W-:Y:S02]  /*4f60*/  @!P0 FSEL R5, R5, -INF , !P1 ;  /* 0xff80000005058808 */ /* 0x000fe40004800000 */
[-C--:B------:R-:W-:Y:S03]  /*4f70*/  @!P0 ISETP.GE.AND P1, PT, R165, R9.reuse, PT ;  /* 0x00000009a500820c */ /* 0x080fe60003f26270 */
[----:B------:R-:W-:Y:S04]  /*4f80*/  FFMA.FTZ R5, R5, c[0x0][0x23c], -R0 ;  /* 0x00008f0005057a23 */ /* 0x000fe80000010800 */
[----:B------:R-:W-:Y:S01]  /*4f90*/  MUFU.EX2 R91, R5 ;  /* 0x00000005005b7308 */ /* 0x000fe20000000800 */
[----:B--2---:R-:W-:Y:S05]  /*4fa0*/  FFMA.FTZ R4, R176, UR4, R86 ;  /* 0x00000004b0047c23 */ /* 0x004fea0008010056 */
[----:B------:R-:W-:Y:S02]  /*4fb0*/  @!P0 FSEL R4, R4, -INF , !P1 ;  /* 0xff80000004048808 */ /* 0x000fe40004800000 */
[-C--:B------:R-:W-:Y:S03]  /*4fc0*/  @!P0 ISETP.GE.AND P1, PT, R164, R14.reuse, PT ;  /* 0x0000000ea400820c */ /* 0x080fe60003f26270 */
[----:B------:R-:W-:Y:S01]  /*4fd0*/  FFMA.FTZ R4, R4, c[0x0][0x23c], -R0 ;  /* 0x00008f0004047a23 */ /* 0x000fe20000010800 */
[----:B------:R-:W-:Y:S02]  /*4fe0*/  @!P0 FSEL R16, R16, -INF , !P1 ;  /* 0xff80000010108808 */ /* 0x000fe40004800000 */
[----:B------:R-:W-:Y:S01]  /*4ff0*/  @!P0 ISETP.GE.AND P1, PT, R165, R14, PT ;  /* 0x0000000ea500820c */ /* 0x000fe20003f26270 */
[----:B------:R2:W-:Y:S02]  /*5000*/  MUFU.EX2 R90, R4 ;  /* 0x00000004005a7308 */ /* 0x0005e40000000800 */
[--C-:B------:R-:W-:Y:S01]  /*5010*/  FFMA.FTZ R16, R16, c[0x0][0x23c], -R13.reuse ;  /* 0x00008f0010107a23 */ /* 0x100fe2000001080d */
[----:B------:R-:W-:Y:S02]  /*5020*/  @!P0 FSEL R15, R15, -INF , !P1 ;  /* 0xff8000000f0f8808 */ /* 0x000fe40004800000 */
[-C--:B------:R-:W-:Y:S03]  /*5030*/  @!P0 ISETP.GE.AND P1, PT, R164, R12.reuse, PT ;  /* 0x0000000ca400820c */ /* 0x080fe60003f26270 */
[----:B------:R-:W-:Y:S02]  /*5040*/  FFMA.FTZ R15, R15, c[0x0][0x23c], -R13 ;  /* 0x00008f000f0f7a23 */ /* 0x000fe4000001080d */
[----:B------:R3:W-:Y:S10]  /*5050*/  MUFU.EX2 R224, R16 ;  /* 0x0000001000e07308 */ /* 0x0007f40000000800 */
[----:B------:R1:W-:Y:S01]  /*5060*/  MUFU.EX2 R170, R15 ;  /* 0x0000000f00aa7308 */ /* 0x0003e20000000800 */
[----:B--2---:R-:W2:Y:S01]  /*5070*/  LDSM.16.M88.4 R4, [R149+0x6800] ;  /* 0x006800009504783b */ /* 0x004ea20000000200 */
[----:B---3--:R-:W-:Y:S05]  /*5080*/  FFMA.FTZ R16, R175, UR4, R228 ;  /* 0x00000004af107c23 */ /* 0x008fea00080100e4 */
[----:B------:R-:W-:Y:S02]  /*5090*/  @!P0 FSEL R16, R16, -INF , !P1 ;  /* 0xff80000010108808 */ /* 0x000fe40004800000 */
[----:B------:R-:W-:Y:S01]  /*50a0*/  @!P0 ISETP.GE.AND P1, PT, R165, R12, PT ;  /* 0x0000000ca500820c */ /* 0x000fe20003f26270 */
[----:B-1----:R-:W-:Y:S02]  /*50b0*/  FFMA.FTZ R15, R176, UR4, R218 ;  /* 0x00000004b00f7c23 */ /* 0x002fe400080100da */
[--C-:B------:R-:W-:Y:S03]  /*50c0*/  FFMA.FTZ R16, R16, c[0x0][0x23c], -R11.reuse ;  /* 0x00008f0010107a23 */ /* 0x100fe6000001080b */
[----:B------:R-:W-:Y:S01]  /*50d0*/  @!P0 FSEL R15, R15, -INF , !P1 ;  /* 0xff8000000f0f8808 */ /* 0x000fe20004800000 */
[----:B------:R1:W-:Y:S01]  /*50e0*/  MUFU.EX2 R229, R16 ;  /* 0x0000001000e57308 */ /* 0x0003e20000000800 */
[-C--:B------:R-:W-:Y:S03]  /*50f0*/  @!P0 ISETP.GE.AND P1, PT, R166, R14.reuse, PT ;  /* 0x0000000ea600820c */ /* 0x080fe60003f26270 */
[----:B------:R-:W-:Y:S06]  /*5100*/  FFMA.FTZ R15, R15, c[0x0][0x23c], -R11 ;  /* 0x00008f000f0f7a23 */ /* 0x000fec000001080b */
[----:B------:R3:W-:Y:S01]  /*5110*/  MUFU.EX2 R252, R15 ;  /* 0x0000000f00fc7308 */ /* 0x0007e20000000800 */
[-C--:B--2---:R-:W-:Y:S08]  /*5120*/  HMMA.16816.F32.BF16 R36, R104, R4.reuse, R36 ;  /* 0x000000046824723c */ /* 0x084ff00000041824 */
[C---:B------:R-:W-:Y:S04]  /*5130*/  HMMA.16816.F32.BF16 R40, R112.reuse, R4, R40 ;  /* 0x000000047028723c */ /* 0x040fe80000041828 */
[C---:B-1----:R-:W-:Y:S03]  /*5140*/  FFMA.FTZ R16, R178.reuse, UR4, R232 ;  /* 0x00000004b2107c23 */ /* 0x042fe600080100e8 */
[C---:B------:R-:W-:Y:S01]  /*5150*/  FFMA.FTZ R5, R177.reuse, UR4, R203 ;  /* 0x00000004b1057c23 */ /* 0x040fe200080100cb */
[-C--:B------:R-:W-:Y:S04]  /*5160*/  HMMA.16816.F32.BF16 R44, R112, R6.reuse, R44 ;  /* 0x00000006702c723c */ /* 0x080fe8000004182c */
[----:B---3--:R-:W-:Y:S02]  /*5170*/  FFMA.FTZ R15, R177, UR4, R234 ;  /* 0x00000004b10f7c23 */ /* 0x008fe400080100ea */
[----:B----4-:R-:W-:Y:S02]  /*5180*/  FFMA.FTZ R4, R178, UR4, R202 ;  /* 0x00000004b2047c23 */ /* 0x010fe400080100ca */
[----:B------:R-:W-:Y:S01]  /*5190*/  FMUL.FTZ R36, R36, c[0x0][0x2ec] ;  /* 0x0000bb0024247a20 */ /* 0x000fe20000410000 */
[----:B------:R-:W-:Y:S01]  /*51a0*/  @!P0 FSEL R15, R15, -INF , !P1 ;  /* 0xff8000000f0f8808 */ /* 0x000fe20004800000 */
[C---:B------:R-:W-:Y:S02]  /*51b0*/  HMMA.16816.F32.BF16 R48, R104.reuse, R6, R48 ;  /* 0x000000066830723c */ /* 0x040fe40000041830 */
[----:B------:R-:W-:Y:S02]  /*51c0*/  MUFU.TANH R209, R36 ;  /* 0x0000002400d17308 */ /* 0x000fe40000002400 */
[--C-:B------:R-:W-:Y:S01]  /*51d0*/  FFMA.FTZ R15, R15, c[0x0][0x23c], -R13.reuse ;  /* 0x00008f000f0f7a23 */ /* 0x100fe2000001080d */
[----:B------:R-:W-:Y:S01]  /*51e0*/  @!P0 ISETP.GE.AND P1, PT, R167, R14, PT ;  /* 0x0000000ea700820c */ /* 0x000fe20003f26270 */
[----:B------:R-:W-:Y:S02]  /*51f0*/  FMUL.FTZ R37, R37, c[0x0][0x2ec] ;  /* 0x0000bb0025257a20 */ /* 0x000fe40000410000 */
[----:B------:R-:W-:Y:S01]  /*5200*/  FMUL.FTZ R38, R38, c[0x0][0x2ec] ;  /* 0x0000bb0026267a20 */ /* 0x000fe20000410000 */
[----:B------:R-:W-:Y:S02]  /*5210*/  @!P0 FSEL R16, R16, -INF , !P1 ;  /* 0xff80000010108808 */ /* 0x000fe40004800000 */
[-C--:B------:R-:W-:Y:S01]  /*5220*/  @!P0 ISETP.GE.AND P1, PT, R166, R12.reuse, PT ;  /* 0x0000000ca600820c */ /* 0x080fe20003f26270 */
[----:B------:R-:W-:Y:S01]  /*5230*/  FMUL.FTZ R39, R39, c[0x0][0x2ec] ;  /* 0x0000bb0027277a20 */ /* 0x000fe20000410000 */
[----:B------:R1:W-:Y:S01]  /*5240*/  MUFU.EX2 R169, R15 ;  /* 0x0000000f00a97308 */ /* 0x0003e20000000800 */
[----:B------:R-:W-:Y:S01]  /*5250*/  FFMA.FTZ R16, R16, c[0x0][0x23c], -R13 ;  /* 0x00008f0010107a23 */ /* 0x000fe2000001080d */
[----:B------:R-:W-:Y:S01]  /*5260*/  @!P0 FSEL R5, R5, -INF , !P1 ;  /* 0xff80000005058808 */ /* 0x000fe20004800000 */
[----:B------:R-:W-:Y:S01]  /*5270*/  FMUL.FTZ R40, R40, c[0x0][0x2ec] ;  /* 0x0000bb0028287a20 */ /* 0x000fe20000410000 */
[----:B------:R-:W-:Y:S01]  /*5280*/  @!P0 ISETP.GE.AND P1, PT, R167, R12, PT ;  /* 0x0000000ca700820c */ /* 0x000fe20003f26270 */
[----:B------:R-:W-:Y:S02]  /*5290*/  FMUL.FTZ R41, R41, c[0x0][0x2ec] ;  /* 0x0000bb0029297a20 */ /* 0x000fe40000410000 */
[--C-:B------:R-:W-:Y:S01]  /*52a0*/  FFMA.FTZ R5, R5, c[0x0][0x23c], -R11.reuse ;  /* 0x00008f0005057a23 */ /* 0x100fe2000001080b */
[----:B------:R-:W-:Y:S01]  /*52b0*/  @!P0 FSEL R4, R4, -INF , !P1 ;  /* 0xff80000004048808 */ /* 0x000fe20004800000 */
[----:B------:R-:W-:Y:S01]  /*52c0*/  FMUL.FTZ R42, R42, c[0x0][0x2ec] ;  /* 0x0000bb002a2a7a20 */ /* 0x000fe20000410000 */
[----:B------:R-:W-:Y:S01]  /*52d0*/  MUFU.TANH R95, R40 ;  /* 0x00000028005f7308 */ /* 0x000fe20000002400 */
[----:B------:R-:W-:Y:S01]  /*52e0*/  FMUL.FTZ R43, R43, c[0x0][0x2ec] ;  /* 0x0000bb002b2b7a20 */ /* 0x000fe20000410000 */
[-C--:B------:R-:W-:Y:S01]  /*52f0*/  @!P0 ISETP.GE.AND P1, PT, R166, R10.reuse, PT ;  /* 0x0000000aa600820c */ /* 0x080fe20003f26270 */
[----:B------:R-:W-:Y:S02]  /*5300*/  FFMA.FTZ R4, R4, c[0x0][0x23c], -R11 ;  /* 0x00008f0004047a23 */ /* 0x000fe4000001080b */
[----:B------:R-:W-:Y:S02]  /*5310*/  FMUL.FTZ R44, R44, c[0x0][0x2ec] ;  /* 0x0000bb002c2c7a20 */ /* 0x000fe40000410000 */
[----:B------:R-:W-:Y:S02]  /*5320*/  FMUL.FTZ R45, R45, c[0x0][0x2ec] ;  /* 0x0000bb002d2d7a20 */ /* 0x000fe40000410000 */
[----:B------:R-:W-:Y:S01]  /*5330*/  FMUL.FTZ R46, R46, c[0x0][0x2ec] ;  /* 0x0000bb002e2e7a20 */ /* 0x000fe20000410000 */
[----:B------:R2:W-:Y:S01]  /*5340*/  MUFU.EX2 R243, R5 ;  /* 0x0000000500f37308 */ /* 0x0005e20000000800 */
[----:B------:R-:W-:Y:S02]  /*5350*/  FMUL.FTZ R47, R47, c[0x0][0x2ec] ;  /* 0x0000bb002f2f7a20 */ /* 0x000fe40000410000 */
[----:B------:R-:W-:Y:S02]  /*5360*/  FMUL.FTZ R48, R48, c[0x0][0x2ec] ;  /* 0x0000bb0030307a20 */ /* 0x000fe40000410000 */
[----:B-1----:R-:W-:Y:S02]  /*5370*/  FFMA.FTZ R15, R182, UR4, R212 ;  /* 0x00000004b60f7c23 */ /* 0x002fe400080100d4 */
[----:B------:R-:W-:Y:S02]  /*5380*/  FMUL.FTZ R49, R49, c[0x0][0x2ec] ;  /* 0x0000bb0031317a20 */ /* 0x000fe40000410000 */
[----:B------:R-:W-:Y:S01]  /*5390*/  FMUL.FTZ R50, R50, c[0x0][0x2ec] ;  /* 0x0000bb0032327a20 */ /* 0x000fe20000410000 */
[----:B------:R1:W-:Y:S01]  /*53a0*/  MUFU.EX2 R242, R4 ;  /* 0x0000000400f27308 */ /* 0x0003e20000000800 */
[----:B------:R-:W-:Y:S09]  /*53b0*/  FMUL.FTZ R51, R51, c[0x0][0x2ec] ;  /* 0x0000bb0033337a20 */ /* 0x000ff20000410000 */
[----:B------:R-:W-:Y:S01]  /*53c0*/  MUFU.TANH R94, R41 ;  /* 0x00000029005e7308 */ /* 0x000fe20000002400 */
[----:B--2---:R-:W-:Y:S05]  /*53d0*/  FFMA.FTZ R5, R177, UR4, R99 ;  /* 0x00000004b1057c23 */ /* 0x004fea0008010063 */
[----:B------:R-:W-:Y:S04]  /*53e0*/  @!P0 FSEL R5, R5, -INF , !P1 ;  /* 0xff80000005058808 */ /* 0x000fe80004800000 */
[----:B------:R-:W-:Y:S01]  /*53f0*/  MUFU.TANH R73, R42 ;  /* 0x0000002a00497308 */ /* 0x000fe20000002400 */
[-C--:B------:R-:W-:Y:S01]  /*5400*/  @!P0 ISETP.GE.AND P1, PT, R167, R10.reuse, PT ;  /* 0x0000000aa700820c */ /* 0x080fe20003f26270 */
[----:B-1----:R-:W-:Y:S02]  /*5410*/  FFMA.FTZ R4, R178, UR4, R98 ;  /* 0x00000004b2047c23 */ /* 0x002fe40008010062 */
[--C-:B------:R-:W-:Y:S03]  /*5420*/  FFMA.FTZ R5, R5, c[0x0][0x23c], -R8.reuse ;  /* 0x00008f0005057a23 */ /* 0x100fe60000010808 */
[----:B------:R-:W-:Y:S03]  /*5430*/  @!P0 FSEL R4, R4, -INF , !P1 ;  /* 0xff80000004048808 */ /* 0x000fe60004800000 */
[----:B------:R1:W-:Y:S01]  /*5440*/  MUFU.EX2 R156, R5 ;  /* 0x00000005009c7308 */ /* 0x0003e20000000800 */
[-C--:B------:R-:W-:Y:S01]  /*5450*/  @!P0 ISETP.GE.AND P1, PT, R166, R9.reuse, PT ;  /* 0x00000009a600820c */ /* 0x080fe20003f26270 */
[----:B------:R-:W-:Y:S08]  /*5460*/  FFMA.FTZ R4, R4, c[0x0][0x23c], -R8 ;  /* 0x00008f0004047a23 */ /* 0x000ff00000010808 */
[----:B------:R2:W-:Y:S10]  /*5470*/  MUFU.EX2 R153, R4 ;  /* 0x0000000400997308 */ /* 0x0005f40000000800 */
[----:B------:R-:W-:Y:S01]  /*5480*/  MUFU.TANH R72, R43 ;  /* 0x0000002b00487308 */ /* 0x000fe20000002400 */
[----:B-1----:R-:W-:Y:S05]  /*5490*/  FFMA.FTZ R5, R177, UR4, R81 ;  /* 0x00000004b1057c23 */ /* 0x002fea0008010051 */
[----:B------:R-:W-:Y:S04]  /*54a0*/  @!P0 FSEL R5, R5, -INF , !P1 ;  /* 0xff80000005058808 */ /* 0x000fe80004800000 */
[----:B------:R-:W-:Y:S01]  /*54b0*/  MUFU.TANH R71, R46 ;  /* 0x0000002e00477308 */ /* 0x000fe20000002400 */
[-C--:B------:R-:W-:Y:S01]  /*54c0*/  @!P0 ISETP.GE.AND P1, PT, R167, R9.reuse, PT ;  /* 0x00000009a700820c */ /* 0x080fe20003f26270 */
[----:B------:R-:W-:Y:S02]  /*54d0*/  FFMA.FTZ R5, R5, c[0x0][0x23c], -R0 ;  /* 0x00008f0005057a23 */ /* 0x000fe40000010800 */
[----:B--2---:R-:W-:Y:S06]  /*54e0*/  FFMA.FTZ R4, R178, UR4, R80 ;  /* 0x00000004b2047c23 */ /* 0x004fec0008010050 */
[----:B------:R1:W-:Y:S01]  /*54f0*/  MUFU.EX2 R85, R5 ;  /* 0x0000000500557308 */ /* 0x0003e20000000800 */
[----:B------:R-:W-:Y:S02]  /*5500*/  @!P0 FSEL R4, R4, -INF , !P1 ;  /* 0xff80000004048808 */ /* 0x000fe40004800000 */
[-C--:B------:R-:W-:Y:S03]  /*5510*/  @!P0 ISETP.GE.AND P1, PT, R171, R10.reuse, PT ;  /* 0x0000000aab00820c */ /* 0x080fe60003f26270 */
[----:B------:R-:W-:Y:S04]  /*5520*/  FFMA.FTZ R4, R4, c[0x0][0x23c], -R0 ;  /* 0x00008f0004047a23 */ /* 0x000fe80000010800 */
[----:B------:R2:W-:Y:S10]  /*5530*/  MUFU.EX2 R84, R4 ;  /* 0x0000000400547308 */ /* 0x0005f40000000800 */
[----:B------:R-:W-:Y:S01]  /*5540*/  MUFU.TANH R70, R47 ;  /* 0x0000002f00467308 */ /* 0x000fe20000002400 */
[----:B-1----:R-:W-:Y:S05]  /*5550*/  FFMA.FTZ R5, R181, UR4, R97 ;  /* 0x00000004b5057c23 */ /* 0x002fea0008010061 */
[----:B------:R-:W-:Y:S04]  /*5560*/  @!P0 FSEL R5, R5, -INF , !P1 ;  /* 0xff80000005058808 */ /* 0x000fe80004800000 */
[----:B------:R1:W-:Y:S01]  /*5570*/  MUFU.EX2 R168, R16 ;  /* 0x0000001000a87308 */ /* 0x0003e20000000800 */
[----:B------:R-:W-:Y:S01]  /*5580*/  @!P0 ISETP.GE.AND P1, PT, R172, R10, PT ;  /* 0x0000000aac00820c */ /* 0x000fe20003f26270 */
[----:B--2---:R-:W-:Y:S02]  /*5590*/  FFMA.FTZ R4, R182, UR4, R96 ;  /* 0x00000004b6047c23 */ /* 0x004fe40008010060 */
[--C-:B------:R-:W-:Y:S03]  /*55a0*/  FFMA.FTZ R5, R5, c[0x0][0x23c], -R8.reuse ;  /* 0x00008f0005057a23 */ /* 0x100fe60000010808 */
[----:B------:R-:W-:Y:S03]  /*55b0*/  @!P0 FSEL R4, R4, -INF , !P1 ;  /* 0xff80000004048808 */ /* 0x000fe60004800000 */
[----:B------:R2:W-:Y:S01]  /*55c0*/  MUFU.EX2 R152, R5 ;  /* 0x0000000500987308 */ /* 0x0005e20000000800 */
[-C--:B------:R-:W-:Y:S01]  /*55d0*/  @!P0 ISETP.GE.AND P1, PT, R171, R9.reuse, PT ;  /* 0x00000009ab00820c */ /* 0x080fe20003f26270 */
[----:B------:R-:W-:Y:S08]  /*55e0*/  FFMA.FTZ R4, R4, c[0x0][0x23c], -R8 ;  /* 0x00008f0004047a23 */ /* 0x000ff00000010808 */
[----:B------:R3:W-:Y:S01]  /*55f0*/  MUFU.EX2 R151, R4 ;  /* 0x0000000400977308 */ /* 0x0007e20000000800 */
[C---:B-1----:R-:W-:Y:S09]  /*5600*/  FFMA.FTZ R16, R181.reuse, UR4, R213 ;  /* 0x00000004b5107c23 */ /* 0x042ff200080100d5 */
[----:B------:R-:W-:Y:S01]  /*5610*/  MUFU.TANH R251, R44 ;  /* 0x0000002c00fb7308 */ /* 0x000fe20000002400 */
[----:B--2---:R-:W-:Y:S05]  /*5620*/  FFMA.FTZ R5, R181, UR4, R79 ;  /* 0x00000004b5057c23 */ /* 0x004fea000801004f */
[----:B------:R-:W-:Y:S04]  /*5630*/  @!P0 FSEL R5, R5, -INF , !P1 ;  /* 0xff80000005058808 */ /* 0x000fe80004800000 */
[----:B------:R-:W-:Y:S01]  /*5640*/  MUFU.TANH R249, R45 ;  /* 0x0000002d00f97308 */ /* 0x000fe20000002400 */
[----:B------:R-:W-:Y:S01]  /*5650*/  @!P0 ISETP.GE.AND P1, PT, R172, R9, PT ;  /* 0x00000009ac00820c */ /* 0x000fe20003f26270 */
[----:B---3--:R-:W-:Y:S02]  /*5660*/  FFMA.FTZ R4, R182, UR4, R78 ;  /* 0x00000004b6047c23 */ /* 0x008fe4000801004e */
[--C-:B------:R-:W-:Y:S03]  /*5670*/  FFMA.FTZ R5, R5, c[0x0][0x23c], -R0.reuse ;  /* 0x00008f0005057a23 */ /* 0x100fe60000010800 */
[----:B------:R-:W-:Y:S03]  /*5680*/  @!P0 FSEL R4, R4, -INF , !P1 ;  /* 0xff80000004048808 */ /* 0x000fe60004800000 */
[----:B------:R-:W-:Y:S01]  /*5690*/  MUFU.EX2 R83, R5 ;  /* 0x0000000500537308 */ /* 0x000fe20000000800 */
[-C--:B------:R-:W-:Y:S01]  /*56a0*/  @!P0 ISETP.GE.AND P1, PT, R171, R14.reuse, PT ;  /* 0x0000000eab00820c */ /* 0x080fe20003f26270 */
[----:B------:R-:W-:Y:S03]  /*56b0*/  FFMA.FTZ R4, R4, c[0x0][0x23c], -R0 ;  /* 0x00008f0004047a23 */ /* 0x000fe60000010800 */
[----:B------:R-:W-:Y:S02]  /*56c0*/  @!P0 FSEL R16, R16, -INF , !P1 ;  /* 0xff80000010108808 */ /* 0x000fe40004800000 */
[----:B------:R-:W-:Y:S03]  /*56d0*/  @!P0 ISETP.GE.AND P1, PT, R172, R14, PT ;  /* 0x0000000eac00820c */ /* 0x000fe60003f26270 */
[--C-:B------:R-:W-:Y:S01]  /*56e0*/  FFMA.FTZ R16, R16, c[0x0][0x23c], -R13.reuse ;  /* 0x00008f0010107a23 */ /* 0x100fe2000001080d */
[----:B------:R1:W-:Y:S01]  /*56f0*/  MUFU.EX2 R82, R4 ;  /* 0x0000000400527308 */ /* 0x0003e20000000800 */
[----:B------:R-:W-:Y:S02]  /*5700*/  @!P0 FSEL R15, R15, -INF , !P1 ;  /* 0xff8000000f0f8808 */ /* 0x000fe40004800000 */
[-C--:B------:R-:W-:Y:S02]  /*5710*/  @!P0 ISETP.GE.AND P1, PT, R171, R12.reuse, PT ;  /* 0x0000000cab00820c */ /* 0x080fe40003f26270 */
[----:B------:R-:W-:Y:S01]  /*5720*/  MOV R171, R3 ;  /* 0x0000000300ab7202 */ /* 0x000fe20000000f00 */
[----:B------:R-:W-:Y:S04]  /*5730*/  FFMA.FTZ R15, R15, c[0x0][0x23c], -R13 ;  /* 0x00008f000f0f7a23 */ /* 0x000fe8000001080d */
[----:B------:R2:W-:Y:S10]  /*5740*/  MUFU.EX2 R167, R16 ;  /* 0x0000001000a77308 */ /* 0x0005f40000000800 */
[----:B------:R3:W-:Y:S01]  /*5750*/  MUFU.EX2 R166, R15 ;  /* 0x0000000f00a67308 */ /* 0x0007e20000000800 */
[----:B-1----:R-:W1:Y:S09]  /*5760*/  LDSM.16.M88.4 R4, [R149+0x6c00] ;  /* 0x006c00009504783b */ /* 0x002e720000000200 */
[----:B------:R-:W4:Y:S01]  /*5770*/  MUFU.TANH R208, R37 ;  /* 0x0000002500d07308 */ /* 0x000f220000002400 */
[----:B--2---:R-:W-:Y:S05]  /*5780*/  FFMA.FTZ R16, R181, UR4, R238 ;  /* 0x00000004b5107c23 */ /* 0x004fea00080100ee */
[----:B------:R-:W-:Y:S04]  /*5790*/  @!P0 FSEL R16, R16, -INF , !P1 ;  /* 0xff80000010108808 */ /* 0x000fe80004800000 */
[----:B------:R-:W2:Y:S01]  /*57a0*/  MUFU.TANH R231, R38 ;  /* 0x0000002600e77308 */ /* 0x000ea20000002400 */
[----:B------:R-:W-:Y:S02]  /*57b0*/  @!P0 ISETP.GE.AND P1, PT, R172, R12, PT ;  /* 0x0000000cac00820c */ /* 0x000fe40003f26270 */
[----:B------:R-:W-:Y:S01]  /*57c0*/  MOV R172, R2 ;  /* 0x0000000200ac7202 */ /* 0x000fe20000000f00 */
[----:B------:R-:W-:Y:S02]  /*57d0*/  FFMA.FTZ R16, R16, c[0x0][0x23c], -R11 ;  /* 0x00008f0010107a23 */ /* 0x000fe4000001080b */
[----:B---3--:R-:W-:Y:S04]  /*57e0*/  FFMA.FTZ R15, R182, UR4, R237 ;  /* 0x00000004b60f7c23 */ /* 0x008fe800080100ed */
[----:B------:R4:W-:Y:S01]  /*57f0*/  MUFU.EX2 R220, R16 ;  /* 0x0000001000dc7308 */ /* 0x0009e20000000800 */
[----:B------:R-:W-:Y:S02]  /*5800*/  @!P0 FSEL R15, R15, -INF , !P1 ;  /* 0xff8000000f0f8808 */ /* 0x000fe40004800000 */
[-C--:B------:R-:W-:Y:S03]  /*5810*/  @!P0 ISETP.GE.AND P1, PT, R173, R14.reuse, PT ;  /* 0x0000000ead00820c */ /* 0x080fe60003f26270 */
[----:B------:R-:W-:Y:S04]  /*5820*/  FFMA.FTZ R15, R15, c[0x0][0x23c], -R11 ;  /* 0x00008f000f0f7a23 */ /* 0x000fe8000001080b */
[----:B------:R3:W-:Y:S01]  /*5830*/  MUFU.EX2 R219, R15 ;  /* 0x0000000f00db7308 */ /* 0x0007e20000000800 */
[-C--:B-1----:R-:W-:Y:S09]  /*5840*/  HMMA.16816.F32.BF16 R52, R104, R4.reuse, R52 ;  /* 0x000000046834723c */ /* 0x082ff20000041834 */
[----:B------:R-:W1:Y:S01]  /*5850*/  MUFU.TANH R230, R39 ;  /* 0x0000002700e67308 */ /* 0x000e620000002400 */
[C---:B------:R-:W-:Y:S04]  /*5860*/  HMMA.16816.F32.BF16 R56, R112.reuse, R4, R56 ;  /* 0x000000047038723c */ /* 0x040fe80000041838 */
[----:B----4-:R-:W-:Y:S03]  /*5870*/  FFMA.FTZ R16, R184, UR4, R208 ;  /* 0x00000004b8107c23 */ /* 0x010fe600080100d0 */
[C---:B--2---:R-:W-:Y:S01]  /*5880*/  FFMA.FTZ R5, R183.reuse, UR4, R231 ;  /* 0x00000004b7057c23 */ /* 0x044fe200080100e7 */
[-C--:B------:R-:W-:Y:S01]  /*5890*/  HMMA.16816.F32.BF16 R60, R112, R6.reuse, R60 ;  /* 0x00000006703c723c */ /* 0x080fe2000004183c */
[----:B------:R-:W2:Y:S03]  /*58a0*/  MUFU.TANH R207, R48 ;  /* 0x0000003000cf7308 */ /* 0x000ea60000002400 */
[----:B---3--:R-:W-:Y:S02]  /*58b0*/  FFMA.FTZ R15, R183, UR4, R209 ;  /* 0x00000004b70f7c23 */ /* 0x008fe400080100d1 */
[----:B------:R-:W-:Y:S03]  /*58c0*/  FMUL.FTZ R52, R52, c[0x0][0x2ec] ;  /* 0x0000bb0034347a20 */ /* 0x000fe60000410000 */
[----:B------:R-:W-:Y:S01]  /*58d0*/  @!P0 FSEL R15, R15, -INF , !P1 ;  /* 0xff8000000f0f8808 */ /* 0x000fe20004800000 */
[----:B------:R-:W-:Y:S01]  /*58e0*/  HMMA.16816.F32.BF16 R64, R104, R6, R64 ;  /* 0x000000066840723c */ /* 0x000fe20000041840 */
[----:B------:R-:W3:Y:S03]  /*58f0*/  MUFU.TANH R206, R49 ;  /* 0x0000003100ce7308 */ /* 0x000ee60000002400 */
[----:B-1----:R-:W-:Y:S01]  /*5900*/  FFMA.FTZ R4, R184, UR4, R230 ;  /* 0x00000004b8047c23 */ /* 0x002fe200080100e6 */
[----:B------:R-:W-:Y:S01]  /*5910*/  @!P0 ISETP.GE.AND P1, PT, R174, R14, PT ;  /* 0x0000000eae00820c */ /* 0x000fe20003f26270 */
[----:B------:R-:W-:Y:S01]  /*5920*/  FFMA.FTZ R15, R15, c[0x0][0x23c], -R13 ;  /* 0x00008f000f0f7a23 */ /* 0x000fe2000001080d */
[----:B------:R-:W-:Y:S01]  /*5930*/  F2FP.BF16.PACK_AB R7, R246, R247 ;  /* 0x000000f7f607723e */ /* 0x000fe200000010ff */
[----:B------:R-:W-:Y:S01]  /*5940*/  FMUL.FTZ R53, R53, c[0x0][0x2ec] ;  /* 0x0000bb0035357a20 */ /* 0x000fe20000410000 */
[----:B------:R-:W-:Y:S02]  /*5950*/  @!P0 FSEL R16, R16, -INF , !P1 ;  /* 0xff80000010108808 */ /* 0x000fe40004800000 */
[-C--:B------:R-:W-:Y:S01]  /*5960*/  @!P0 ISETP.GE.AND P1, PT, R173, R12.reuse, PT ;  /* 0x0000000cad00820c */ /* 0x080fe20003f26270 */
[----:B------:R-:W-:Y:S01]  /*5970*/  FMUL.FTZ R54, R54, c[0x0][0x2ec] ;  /* 0x0000bb0036367a20 */ /* 0x000fe20000410000 */
[----:B------:R1:W-:Y:S01]  /*5980*/  MUFU.EX2 R165, R15 ;  /* 0x0000000f00a57308 */ /* 0x0003e20000000800 */
[----:B------:R-:W-:Y:S01]  /*5990*/  FMUL.FTZ R60, R60, c[0x0][0x2ec] ;  /* 0x0000bb003c3c7a20 */ /* 0x000fe20000410000 */
[----:B------:R-:W-:Y:S01]  /*59a0*/  @!P0 FSEL R5, R5, -INF , !P1 ;  /* 0xff80000005058808 */ /* 0x000fe20004800000 */
[----:B------:R-:W-:Y:S01]  /*59b0*/  FMUL.FTZ R55, R55, c[0x0][0x2ec] ;  /* 0x0000bb0037377a20 */ /* 0x000fe20000410000 */
[----:B------:R-:W-:Y:S01]  /*59c0*/  @!P0 ISETP.GE.AND P1, PT, R174, R12, PT ;  /* 0x0000000cae00820c */ /* 0x000fe20003f26270 */
[----:B------:R-:W-:Y:S01]  /*59d0*/  FMUL.FTZ R61, R61, c[0x0][0x2ec] ;  /* 0x0000bb003d3d7a20 */ /* 0x000fe20000410000 */
[----:B------:R4:W-:Y:S01]  /*59e0*/  STS [R199+0x10000], R7 ;  /* 0x01000007c7007388 */ /* 0x0009e20000000800 */
[--C-:B------:R-:W-:Y:S01]  /*59f0*/  FFMA.FTZ R5, R5, c[0x0][0x23c], -R11.reuse ;  /* 0x00008f0005057a23 */ /* 0x100fe2000001080b */
[----:B------:R-:W-:Y:S01]  /*5a00*/  @!P0 FSEL R4, R4, -INF , !P1 ;  /* 0xff80000004048808 */ /* 0x000fe20004800000 */
[----:B------:R-:W-:Y:S01]  /*5a10*/  FMUL.FTZ R62, R62, c[0x0][0x2ec] ;  /* 0x0000bb003e3e7a20 */ /* 0x000fe20000410000 */
[-C--:B------:R-:W-:Y:S01]  /*5a20*/  @!P0 ISETP.GE.AND P1, PT, R173, R10.reuse, PT ;  /* 0x0000000aad00820c */ /* 0x080fe20003f26270 */
[----:B------:R-:W-:Y:S01]  /*5a30*/  FMUL.FTZ R56, R56, c[0x0][0x2ec] ;  /* 0x0000bb0038387a20 */ /* 0x000fe20000410000 */
[----:B------:R-:W-:Y:S01]  /*5a40*/  MUFU.TANH R222, R60 ;  /* 0x0000003c00de7308 */ /* 0x000fe20000002400 */
[----:B------:R-:W-:Y:S02]  /*5a50*/  FMUL.FTZ R64, R64, c[0x0][0x2ec] ;  /* 0x0000bb0040407a20 */ /* 0x000fe40000410000 */
        /* <DEDUP_REMOVED lines=11> */
[----:B------:R-:W-:Y:S01]  /*5b10*/  FFMA.FTZ R16, R16, c[0x0][0x23c], -R13 ;  /* 0x00008f0010107a23 */ /* 0x000fe2000001080d */
[----:B----4-:R-:W-:Y:S08]  /*5b20*/  F2FP.BF16.PACK_AB R7, R252, R229 ;  /* 0x000000e5fc07723e */ /* 0x010ff000000010ff */
        /* <DEDUP_REMOVED lines=8> */
[----:B------:R-:W-:Y:S01]  /*5bb0*/  MUFU.TANH R2, R59 ;  /* 0x0000003b00027308 */ /* 0x000fe20000002400 */
[-C--:B------:R-:W-:Y:S02]  /*5bc0*/  @!P0 ISETP.GE.AND P1, PT, R173, R9.reuse, PT ;  /* 0x00000009ad00820c */ /* 0x080fe40003f26270 */
[----:B------:R-:W2:Y:S01]  /*5bd0*/  LDL R173, [R1+0x18] ;  /* 0x0000180001ad7983 */ /* 0x000ea20000100800 */
[----:B------:R-:W-:Y:S06]  /*5be0*/  FFMA.FTZ R4, R4, c[0x0][0x23c], -R8 ;  /* 0x00008f0004047a23 */ /* 0x000fec0000010808 */
[----:B------:R1:W-:Y:S10]  /*5bf0*/  MUFU.EX2 R244, R5 ;  /* 0x0000000500f47308 */ /* 0x0003f40000000800 */
[----:B------:R4:W-:Y:S10]  /*5c00*/  MUFU.EX2 R239, R4 ;  /* 0x0000000400ef7308 */ /* 0x0009f40000000800 */
[----:B------:R-:W-:Y:S01]  /*5c10*/  MUFU.TANH R250, R62 ;  /* 0x0000003e00fa7308 */ /* 0x000fe20000002400 */
[----:B-1----:R-:W-:Y:S05]  /*5c20*/  FFMA.FTZ R5, R183, UR4, R73 ;  /* 0x00000004b7057c23 */ /* 0x002fea0008010049 */
[----:B------:R-:W-:Y:S04]  /*5c30*/  @!P0 FSEL R5, R5, -INF , !P1 ;  /* 0xff80000005058808 */ /* 0x000fe80004800000 */
[----:B------:R-:W-:Y:S01]  /*5c40*/  MUFU.TANH R113, R64 ;  /* 0x0000004000717308 */ /* 0x000fe20000002400 */
[-C--:B------:R-:W-:Y:S01]  /*5c50*/  @!P0 ISETP.GE.AND P1, PT, R174, R9.reuse, PT ;  /* 0x00000009ae00820c */ /* 0x080fe20003f26270 */
[----:B----4-:R-:W-:Y:S02]  /*5c60*/  FFMA.FTZ R4, R184, UR4, R72 ;  /* 0x00000004b8047c23 */ /* 0x010fe40008010048 */
[--C-:B------:R-:W-:Y:S03]  /*5c70*/  FFMA.FTZ R5, R5, c[0x0][0x23c], -R0.reuse ;  /* 0x00008f0005057a23 */ /* 0x100fe60000010800 */
[----:B------:R-:W-:Y:S03]  /*5c80*/  @!P0 FSEL R4, R4, -INF , !P1 ;  /* 0xff80000004048808 */ /* 0x000fe60004800000 */
[----:B------:R1:W-:Y:S01]  /*5c90*/  MUFU.EX2 R77, R5 ;  /* 0x00000005004d7308 */ /* 0x0003e20000000800 */
[-C--:B------:R-:W-:Y:S01]  /*5ca0*/  @!P0 ISETP.GE.AND P1, PT, R101, R10.reuse, PT ;  /* 0x0000000a6500820c */ /* 0x080fe20003f26270 */
[----:B------:R-:W-:Y:S08]  /*5cb0*/  FFMA.FTZ R4, R4, c[0x0][0x23c], -R0 ;  /* 0x00008f0004047a23 */ /* 0x000ff00000010800 */
[----:B------:R4:W-:Y:S10]  /*5cc0*/  MUFU.EX2 R76, R4 ;  /* 0x00000004004c7308 */ /* 0x0009f40000000800 */
[----:B------:R-:W-:Y:S01]  /*5cd0*/  MUFU.TANH R112, R65 ;  /* 0x0000004100707308 */ /* 0x000fe20000002400 */
[C---:B-1----:R-:W-:Y:S09]  /*5ce0*/  FFMA.FTZ R5, R186.reuse, UR4, R71 ;  /* 0x00000004ba057c23 */ /* 0x042ff20008010047 */
[----:B------:R-:W-:Y:S01]  /*5cf0*/  MUFU.TANH R182, R66 ;  /* 0x0000004200b67308 */ /* 0x000fe20000002400 */
[----:B----4-:R-:W-:Y:S05]  /*5d00*/  FFMA.FTZ R4, R186, UR4, R251 ;  /* 0x00000004ba047c23 */ /* 0x010fea00080100fb */
[----:B------:R-:W-:Y:S04]  /*5d10*/  @!P0 FSEL R4, R4, -INF , !P1 ;  /* 0xff80000004048808 */ /* 0x000fe80004800000 */
[----:B------:R-:W-:Y:S01]  /*5d20*/  MUFU.TANH R181, R67 ;  /* 0x0000004300b57308 */ /* 0x000fe20000002400 */
[----:B------:R-:W-:Y:S01]  /*5d30*/  @!P0 ISETP.GE.AND P1, PT, R100, R10, PT ;  /* 0x0000000a6400820c */ /* 0x000fe20003f26270 */
[--C-:B------:R-:W-:Y:S03]  /*5d40*/  FFMA.FTZ R4, R4, c[0x0][0x23c], -R8.reuse ;  /* 0x00008f0004047a23 */ /* 0x100fe60000010808 */
[----:B------:R-:W-:Y:S02]  /*5d50*/  @!P0 FSEL R15, R15, -INF , !P1 ;  /* 0xff8000000f0f8808 */ /* 0x000fe40004800000 */
[-C--:B------:R-:W-:Y:S03]  /*5d60*/  @!P0 ISETP.GE.AND P1, PT, R101, R9.reuse, PT ;  /* 0x000000096500820c */ /* 0x080fe60003f26270 */
[----:B------:R-:W-:Y:S01]  /*5d70*/  FFMA.FTZ R15, R15, c[0x0][0x23c], -R8 ;  /* 0x00008f000f0f7a23 */ /* 0x000fe20000010808 */
        /* <DEDUP_REMOVED lines=8> */
[----:B------:R-:W-:Y:S01]  /*5e00*/  MUFU.EX2 R225, R15 ;  /* 0x0000000f00e17308 */ /* 0x000fe20000000800 */
[-C--:B------:R-:W-:Y:S01]  /*5e10*/  @!P0 ISETP.GE.AND P1, PT, R101, R14.reuse, PT ;  /* 0x0000000e6500820c */ /* 0x080fe20003f26270 */
[----:B------:R-:W-:Y:S02]  /*5e20*/  FFMA.FTZ R4, R4, c[0x0][0x23c], -R0 ;  /* 0x00008f0004047a23 */ /* 0x000fe40000010800 */
[----:B----4-:R-:W-:Y:S06]  /*5e30*/  FFMA.FTZ R5, R186, UR4, R207 ;  /* 0x00000004ba057c23 */ /* 0x010fec00080100cf */
[----:B------:R3:W-:Y:S01]  /*5e40*/  MUFU.EX2 R74, R4 ;  /* 0x00000004004a7308 */ /* 0x0007e20000000800 */
[----:B------:R-:W-:Y:S02]  /*5e50*/  @!P0 FSEL R5, R5, -INF , !P1 ;  /* 0xff80000005058808 */ /* 0x000fe40004800000 */
[----:B------:R-:W-:Y:S03]  /*5e60*/  @!P0 ISETP.GE.AND P1, PT, R100, R14, PT ;  /* 0x0000000e6400820c */ /* 0x000fe60003f26270 */
[--C-:B------:R-:W-:Y:S04]  /*5e70*/  FFMA.FTZ R5, R5, c[0x0][0x23c], -R13.reuse ;  /* 0x00008f0005057a23 */ /* 0x100fe8000001080d */
[----:B------:R-:W-:Y:S10]  /*5e80*/  MUFU.EX2 R174, R5 ;  /* 0x0000000500ae7308 */ /* 0x000ff40000000800 */
[----:B------:R-:W1:Y:S01]  /*5e90*/  MUFU.TANH R215, R50 ;  /* 0x0000003200d77308 */ /* 0x000e620000002400 */
[----:B---3--:R-:W-:Y:S05]  /*5ea0*/  FFMA.FTZ R4, R185, UR4, R206 ;  /* 0x00000004b9047c23 */ /* 0x008fea00080100ce */
[----:B------:R-:W-:Y:S04]  /*5eb0*/  @!P0 FSEL R4, R4, -INF , !P1 ;  /* 0xff80000004048808 */ /* 0x000fe80004800000 */
[----:B------:R-:W-:Y:S01]  /*5ec0*/  MUFU.EX2 R164, R16 ;  /* 0x0000001000a47308 */ /* 0x000fe20000000800 */
[-C--:B------:R-:W-:Y:S01]  /*5ed0*/  @!P0 ISETP.GE.AND P1, PT, R101, R12.reuse, PT ;  /* 0x0000000c6500820c */ /* 0x080fe20003f26270 */
[----:B------:R-:W-:Y:S08]  /*5ee0*/  FFMA.FTZ R4, R4, c[0x0][0x23c], -R13 ;  /* 0x00008f0004047a23 */ /* 0x000ff0000001080d */
[----:B------:R-:W-:Y:S01]  /*5ef0*/  MUFU.EX2 R163, R4 ;  /* 0x0000000400a37308 */ /* 0x000fe20000000800 */
[----:B-1----:R-:W-:Y:S05]  /*5f00*/  FFMA.FTZ R5, R186, UR4, R215 ;  /* 0x00000004ba057c23 */ /* 0x002fea00080100d7 */
[----:B------:R-:W-:Y:S04]  /*5f10*/  @!P0 FSEL R5, R5, -INF , !P1 ;  /* 0xff80000005058808 */ /* 0x000fe80004800000 */
[----:B------:R-:W1:Y:S01]  /*5f20*/  MUFU.TANH R214, R51 ;  /* 0x0000003300d67308 */ /* 0x000e620000002400 */
[----:B------:R-:W-:Y:S01]  /*5f30*/  @!P0 ISETP.GE.AND P1, PT, R100, R12, PT ;  /* 0x0000000c6400820c */ /* 0x000fe20003f26270 */
[--C-:B------:R-:W-:Y:S08]  /*5f40*/  FFMA.FTZ R5, R5, c[0x0][0x23c], -R11.reuse ;  /* 0x00008f0005057a23 */ /* 0x100ff0000001080b */
[----:B------:R-:W-:Y:S10]  /*5f50*/  MUFU.EX2 R186, R5 ;  /* 0x0000000500ba7308 */ /* 0x000ff40000000800 */
[----:B------:R-:W3:Y:S01]  /*5f60*/  MUFU.TANH R178, R52 ;  /* 0x0000003400b27308 */ /* 0x000ee20000002400 */
[----:B-1----:R-:W-:Y:S05]  /*5f70*/  FFMA.FTZ R4, R185, UR4, R214 ;  /* 0x00000004b9047c23 */ /* 0x002fea00080100d6 */
[----:B------:R-:W-:Y:S04]  /*5f80*/  @!P0 FSEL R4, R4, -INF , !P1 ;  /* 0xff80000004048808 */ /* 0x000fe80004800000 */
[----:B------:R-:W-:Y:S01]  /*5f90*/  MUFU.TANH R227, R56 ;  /* 0x0000003800e37308 */ /* 0x000fe20000002400 */
[-C--:B------:R-:W-:Y:S01]  /*5fa0*/  @!P0 ISETP.GE.AND P1, PT, R103, R14.reuse, PT ;  /* 0x0000000e6700820c */ /* 0x080fe20003f26270 */
[----:B------:R-:W-:Y:S08]  /*5fb0*/  FFMA.FTZ R4, R4, c[0x0][0x23c], -R11 ;  /* 0x00008f0004047a23 */ /* 0x000ff0000001080b */
[----:B------:R-:W-:Y:S01]  /*5fc0*/  MUFU.EX2 R185, R4 ;  /* 0x0000000400b97308 */ /* 0x000fe20000000800 */
[----:B---3--:R-:W-:Y:S05]  /*5fd0*/  FFMA.FTZ R5, R188, UR4, R178 ;  /* 0x00000004bc057c23 */ /* 0x008fea00080100b2 */
[----:B------:R-:W-:Y:S04]  /*5fe0*/  @!P0 FSEL R5, R5, -INF , !P1 ;  /* 0xff80000005058808 */ /* 0x000fe80004800000 */
[----:B------:R-:W1:Y:S01]  /*5ff0*/  MUFU.TANH R177, R53 ;  /* 0x0000003500b17308 */ /* 0x000e620000002400 */
[----:B------:R-:W-:Y:S01]  /*6000*/  @!P0 ISETP.GE.AND P1, PT, R102, R14, PT ;  /* 0x0000000e6600820c */ /* 0x000fe20003f26270 */
[----:B------:R-:W-:Y:S08]  /*6010*/  FFMA.FTZ R5, R5, c[0x0][0x23c], -R13 ;  /* 0x00008f0005057a23 */ /* 0x000ff0000001080d */
        /* <DEDUP_REMOVED lines=13> */
[----:B------:R3:W-:Y:S01]  /*60f0*/  MUFU.EX2 R184, R5 ;  /* 0x0000000500b87308 */ /* 0x0007e20000000800 */
[----:B-1----:R-:W-:Y:S05]  /*6100*/  FFMA.FTZ R4, R187, UR4, R210 ;  /* 0x00000004bb047c23 */ /* 0x002fea00080100d2 */
[----:B------:R-:W-:Y:S02]  /*6110*/  @!P0 FSEL R4, R4, -INF , !P1 ;  /* 0xff80000004048808 */ /* 0x000fe40004800000 */
[-C--:B------:R-:W-:Y:S01]  /*6120*/  @!P0 ISETP.GE.AND P1, PT, R103, R10.reuse, PT ;  /* 0x0000000a6700820c */ /* 0x080fe20003f26270 */
[----:B---3--:R-:W-:Y:S02]  /*6130*/  FFMA.FTZ R5, R188, UR4, R227 ;  /* 0x00000004bc057c23 */ /* 0x008fe400080100e3 */
[----:B------:R-:W-:Y:S03]  /*6140*/  FFMA.FTZ R4, R4, c[0x0][0x23c], -R11 ;  /* 0x00008f0004047a23 */ /* 0x000fe6000001080b */
[----:B------:R-:W-:Y:S01]  /*6150*/  @!P0 FSEL R5, R5, -INF , !P1 ;  /* 0xff80000005058808 */ /* 0x000fe20004800000 */
[----:B------:R1:W3:Y:S01]  /*6160*/  MUFU.EX2 R183, R4 ;  /* 0x0000000400b77308 */ /* 0x0002e20000000800 */
[-C--:B------:R-:W-:Y:S03]  /*6170*/  @!P0 ISETP.GE.AND P1, PT, R102, R10.reuse, PT ;  /* 0x0000000a6600820c */ /* 0x080fe60003f26270 */
[----:B------:R-:W-:Y:S06]  /*6180*/  FFMA.FTZ R5, R5, c[0x0][0x23c], -R8 ;  /* 0x00008f0005057a23 */ /* 0x000fec0000010808 */
[----:B------:R4:W-:Y:S01]  /*6190*/  MUFU.EX2 R223, R5 ;  /* 0x0000000500df7308 */ /* 0x0009e20000000800 */
[----:B-1----:R-:W-:Y:S05]  /*61a0*/  FFMA.FTZ R4, R187, UR4, R226 ;  /* 0x00000004bb047c23 */ /* 0x002fea00080100e2 */
[----:B------:R-:W-:Y:S02]  /*61b0*/  @!P0 FSEL R4, R4, -INF , !P1 ;  /* 0xff80000004048808 */ /* 0x000fe40004800000 */
[-C--:B------:R-:W-:Y:S01]  /*61c0*/  @!P0 ISETP.GE.AND P1, PT, R103, R9.reuse, PT ;  /* 0x000000096700820c */ /* 0x080fe20003f26270 */
[----:B----4-:R-:W-:Y:S02]  /*61d0*/  FFMA.FTZ R5, R188, UR4, R3 ;  /* 0x00000004bc057c23 */ /* 0x010fe40008010003 */
[----:B------:R-:W-:Y:S03]  /*61e0*/  FFMA.FTZ R4, R4, c[0x0][0x23c], -R8 ;  /* 0x00008f0004047a23 */ /* 0x000fe60000010808 */
[----:B------:R-:W-:Y:S01]  /*61f0*/  @!P0 FSEL R5, R5, -INF , !P1 ;  /* 0xff80000005058808 */ /* 0x000fe20004800000 */
[----:B------:R1:W-:Y:S01]  /*6200*/  MUFU.EX2 R188, R4 ;  /* 0x0000000400bc7308 */ /* 0x0003e20000000800 */
[-C--:B------:R-:W-:Y:S03]  /*6210*/  @!P0 ISETP.GE.AND P1, PT, R102, R9.reuse, PT ;  /* 0x000000096600820c */ /* 0x080fe60003f26270 */
[----:B------:R-:W-:Y:S06]  /*6220*/  FFMA.FTZ R5, R5, c[0x0][0x23c], -R0 ;  /* 0x00008f0005057a23 */ /* 0x000fec0000010800 */
[----:B------:R4:W-:Y:S01]  /*6230*/  MUFU.EX2 R69, R5 ;  /* 0x0000000500457308 */ /* 0x0009e20000000800 */
[----:B-1----:R-:W-:Y:S05]  /*6240*/  FFMA.FTZ R4, R187, UR4, R2 ;  /* 0x00000004bb047c23 */ /* 0x002fea0008010002 */
[----:B------:R-:W-:Y:S02]  /*6250*/  @!P0 FSEL R4, R4, -INF , !P1 ;  /* 0xff80000004048808 */ /* 0x000fe40004800000 */
[----:B------:R-:W-:Y:S03]  /*6260*/  @!P0 ISETP.GE.AND P1, PT, R180, R10, PT ;  /* 0x0000000ab400820c */ /* 0x000fe60003f26270 */
[----:B------:R-:W-:Y:S02]  /*6270*/  FFMA.FTZ R6, R4, c[0x0][0x23c], -R0 ;  /* 0x00008f0004067a23 */ /* 0x000fe40000010800 */
[----:B----4-:R-:W-:Y:S02]  /*6280*/  FFMA.FTZ R5, R189, UR4, R222 ;  /* 0x00000004bd057c23 */ /* 0x010fe400080100de */
[----:B------:R-:W-:Y:S01]  /*6290*/  FFMA.FTZ R4, R190, UR4, R221 ;  /* 0x00000004be047c23 */ /* 0x000fe200080100dd */
[----:B------:R1:W-:Y:S02]  /*62a0*/  MUFU.EX2 R68, R6 ;  /* 0x0000000600447308 */ /* 0x0003e40000000800 */
[----:B------:R-:W-:Y:S02]  /*62b0*/  @!P0 FSEL R5, R5, -INF , !P2 ;  /* 0xff80000005058808 */ /* 0x000fe40005000000 */
[----:B------:R-:W-:Y:S02]  /*62c0*/  @!P0 FSEL R4, R4, -INF , !P1 ;  /* 0xff80000004048808 */ /* 0x000fe40004800000 */
[-C--:B------:R-:W-:Y:S01]  /*62d0*/  @!P0 ISETP.GE.AND P1, PT, R179, R9.reuse, PT ;  /* 0x00000009b300820c */ /* 0x080fe20003f26270 */
[--C-:B------:R-:W-:Y:S01]  /*62e0*/  FFMA.FTZ R5, R5, c[0x0][0x23c], -R8.reuse ;  /* 0x00008f0005057a23 */ /* 0x100fe20000010808 */
[----:B------:R-:W-:Y:S01]  /*62f0*/  @!P0 ISETP.GE.AND P2, PT, R180, R12, PT ;  /* 0x0000000cb400820c */ /* 0x000fe20003f46270 */
[----:B------:R-:W-:Y:S02]  /*6300*/  FFMA.FTZ R8, R4, c[0x0][0x23c], -R8 ;  /* 0x00008f0004087a23 */ /* 0x000fe40000010808 */
[C---:B------:R-:W-:Y:S01]  /*6310*/  FFMA.FTZ R4, R189.reuse, UR4, R250 ;  /* 0x00000004bd047c23 */ /* 0x040fe200080100fa */
[----:B------:R4:W-:Y:S04]  /*6320*/  MUFU.EX2 R187, R5 ;  /* 0x0000000500bb7308 */ /* 0x0009e80000000800 */
[----:B------:R-:W-:Y:S02]  /*6330*/  @!P0 FSEL R4, R4, -INF , !P1 ;  /* 0xff80000004048808 */ /* 0x000fe40004800000 */
[----:B------:R-:W-:Y:S04]  /*6340*/  @!P0 ISETP.GE.AND P1, PT, R180, R9, PT ;  /* 0x00000009b400820c */ /* 0x000fe80003f26270 */
[----:B------:R2:W-:Y:S01]  /*6350*/  MUFU.EX2 R179, R8 ;  /* 0x0000000800b37308 */ /* 0x0005e20000000800 */
[----:B-1----:R-:W-:Y:S05]  /*6360*/  F2FP.BF16.PACK_AB R6, R204, R205 ;  /* 0x000000cdcc06723e */ /* 0x002fea00000010ff */
[----:B------:R1:W-:Y:S04]  /*6370*/  STS [R199+0x10400], R6 ;  /* 0x01040006c7007388 */ /* 0x0003e80000000800 */
[----:B------:R3:W-:Y:S01]  /*6380*/  STS [R197+0x10400], R7 ;  /* 0x01040007c5007388 */ /* 0x0007e20000000800 */
[----:B----4-:R-:W-:Y:S05]  /*6390*/  FFMA.FTZ R5, R189, UR4, R113 ;  /* 0x00000004bd057c23 */ /* 0x010fea0008010071 */
[----:B------:R-:W-:Y:S01]  /*63a0*/  @!P0 FSEL R5, R5, -INF , !P5 ;  /* 0xff80000005058808 */ /* 0x000fe20006800000 */
[----:B--2---:R-:W-:Y:S01]  /*63b0*/  FFMA.FTZ R8, R4, c[0x0][0x23c], -R0 ;  /* 0x00008f0004087a23 */ /* 0x004fe20000010800 */
[----:B------:R-:W-:Y:S03]  /*63c0*/  F2FP.BF16.PACK_AB R4, R170, R224 ;  /* 0x000000e0aa04723e */ /* 0x000fe600000010ff */
[----:B------:R2:W-:Y:S02]  /*63d0*/  MUFU.EX2 R245, R8 ;  /* 0x0000000800f57308 */ /* 0x0005e40000000800 */
[----:B------:R4:W-:Y:S01]  /*63e0*/  STS [R197+0x10000], R4 ;  /* 0x01000004c5007388 */ /* 0x0009e20000000800 */
[----:B-1----:R-:W-:Y:S02]  /*63f0*/  F2FP.BF16.PACK_AB R6, R200, R201 ;  /* 0x000000c9c806723e */ /* 0x002fe400000010ff */
[----:B---3--:R-:W-:Y:S03]  /*6400*/  F2FP.BF16.PACK_AB R7, R162, R191 ;  /* 0x000000bfa207723e */ /* 0x008fe600000010ff */
[----:B------:R1:W-:Y:S01]  /*6410*/  STS [R199+0x12000], R6 ;  /* 0x01200006c7007388 */ /* 0x0003e20000000800 */
[--C-:B--2---:R-:W-:Y:S01]  /*6420*/  FFMA.FTZ R8, R5, c[0x0][0x23c], -R13.reuse ;  /* 0x00008f0005087a23 */ /* 0x104fe2000001080d */
[----:B------:R-:W-:Y:S01]  /*6430*/  F2FP.BF16.PACK_AB R5, R92, R93 ;  /* 0x0000005d5c05723e */ /* 0x000fe200000010ff */
[----:B----4-:R-:W-:Y:S02]  /*6440*/  FFMA.FTZ R4, R190, UR4, R112 ;  /* 0x00000004be047c23 */ /* 0x010fe40008010070 */
[----:B------:R2:W-:Y:S02]  /*6450*/  MUFU.EX2 R111, R8 ;  /* 0x00000008006f7308 */ /* 0x0005e40000000800 */
[----:B------:R3:W-:Y:S01]  /*6460*/  STS [R199+0x12400], R5 ;  /* 0x01240005c7007388 */ /* 0x0007e20000000800 */
[----:B------:R-:W-:Y:S03]  /*6470*/  @!P0 FSEL R4, R4, -INF , !P4 ;  /* 0xff80000004048808 */ /* 0x000fe60006000000 */
[----:B------:R4:W-:Y:S01]  /*6480*/  STS [R197+0x12000], R7 ;  /* 0x01200007c5007388 */ /* 0x0009e20000000800 */
[----:B-1----:R-:W-:Y:S01]  /*6490*/  F2FP.BF16.PACK_AB R6, R90, R91 ;  /* 0x0000005b5a06723e */ /* 0x002fe200000010ff */
[----:B------:R-:W-:Y:S01]  /*64a0*/  FFMA.FTZ R13, R4, c[0x0][0x23c], -R13 ;  /* 0x00008f00040d7a23 */ /* 0x000fe2000001080d */
[----:B------:R-:W-:Y:S03]  /*64b0*/  F2FP.BF16.PACK_AB R4, R168, R169 ;  /* 0x000000a9a804723e */ /* 0x000fe600000010ff */
[----:B------:R1:W-:Y:S01]  /*64c0*/  STS [R197+0x12400], R6 ;  /* 0x01240006c5007388 */ /* 0x0003e20000000800 */
[----:B------:R-:W1:Y:S03]  /*64d0*/  MUFU.EX2 R110, R13 ;  /* 0x0000000d006e7308 */ /* 0x000e660000000800 */
[----:B------:R2:W-:Y:S01]  /*64e0*/  STS [R198+0x10000], R4 ;  /* 0x01000004c6007388 */ /* 0x0005e20000000800 */
[----:B---3--:R-:W-:Y:S01]  /*64f0*/  FFMA.FTZ R5, R189, UR4, R182 ;  /* 0x00000004bd057c23 */ /* 0x008fe200080100b6 */
[----:B------:R-:W-:Y:S02]  /*6500*/  MOV R189, R172 ;  /* 0x000000ac00bd7202 */ /* 0x000fe40000000f00 */
[----:B----4-:R-:W-:Y:S02]  /*6510*/  F2FP.BF16.PACK_AB R7, R242, R243 ;  /* 0x000000f3f207723e */ /* 0x010fe400000010ff */
[----:B------:R-:W-:Y:S03]  /*6520*/  @!P0 FSEL R5, R5, -INF , !P3 ;  /* 0xff80000005058808 */ /* 0x000fe60005800000 */
[----:B------:R3:W-:Y:S01]  /*6530*/  STS [R198+0x10400], R7 ;  /* 0x01040007c6007388 */ /* 0x0007e20000000800 */
[----:B-1----:R-:W-:Y:S01]  /*6540*/  F2FP.BF16.PACK_AB R6, R166, R167 ;  /* 0x000000a7a606723e */ /* 0x002fe200000010ff */
[----:B--2---:R-:W-:Y:S01]  /*6550*/  FFMA.FTZ R8, R5, c[0x0][0x23c], -R11 ;  /* 0x00008f0005087a23 */ /* 0x004fe2000001080b */
[----:B------:R-:W-:Y:S01]  /*6560*/  F2FP.BF16.PACK_AB R5, R219, R220 ;  /* 0x000000dcdb05723e */ /* 0x000fe200000010ff */
[----:B------:R-:W-:Y:S02]  /*6570*/  FFMA.FTZ R4, R190, UR4, R181 ;  /* 0x00000004be047c23 */ /* 0x000fe400080100b5 */
[----:B------:R1:W-:Y:S01]  /*6580*/  STS [R196+0x10000], R6 ;  /* 0x01000006c4007388 */ /* 0x0003e20000000800 */
[----:B------:R2:W-:Y:S03]  /*6590*/  MUFU.EX2 R176, R8 ;  /* 0x0000000800b07308 */ /* 0x0005e60000000800 */
[----:B------:R4:W-:Y:S01]  /*65a0*/  STS [R196+0x10400], R5 ;  /* 0x01040005c4007388 */ /* 0x0009e20000000800 */
[----:B------:R-:W-:Y:S05]  /*65b0*/  @!P0 FSEL R4, R4, -INF , !P2 ;  /* 0xff80000004048808 */ /* 0x000fea0005000000 */
[----:B------:R-:W-:Y:S02]  /*65c0*/  FFMA.FTZ R11, R4, c[0x0][0x23c], -R11 ;  /* 0x00008f00040b7a23 */ /* 0x000fe4000001080b */
[----:B------:R-:W-:Y:S01]  /*65d0*/  FFMA.FTZ R4, R190, UR4, R248 ;  /* 0x00000004be047c23 */ /* 0x000fe200080100f8 */
[----:B------:R-:W-:Y:S01]  /*65e0*/  MOV R190, R171 ;  /* 0x000000ab00be7202 */ /* 0x000fe20000000f00 */
[----:B------:R-:W4:Y:S03]  /*65f0*/  MUFU.EX2 R175, R11 ;  /* 0x0000000b00af7308 */ /* 0x000f260000000800 */
[----:B------:R-:W-:Y:S02]  /*6600*/  @!P0 FSEL R4, R4, -INF , !P1 ;  /* 0xff80000004048808 */ /* 0x000fe40004800000 */
[----:B---3--:R-:W-:Y:S02]  /*6610*/  F2FP.BF16.PACK_AB R7, R153, R156 ;  /* 0x0000009c9907723e */ /* 0x008fe400000010ff */
[----:B------:R-:W-:Y:S01]  /*6620*/  IADD3 R108, P0, R108, UR15, RZ ;  /* 0x0000000f6c6c7c10 */ /* 0x000fe2000ff1e0ff */
[----:B------:R-:W-:Y:S01]  /*6630*/  FFMA.FTZ R0, R4, c[0x0][0x23c], -R0 ;  /* 0x00008f0004007a23 */ /* 0x000fe20000010800 */
[----:B------:R-:W-:Y:S01]  /*6640*/  F2FP.BF16.PACK_AB R4, R163, R174 ;  /* 0x000000aea304723e */ /* 0x000fe200000010ff */
[----:B------:R3:W-:Y:S01]  /*6650*/  STS [R198+0x12000], R7 ;  /* 0x01200007c6007388 */ /* 0x0007e20000000800 */
[----:B--2---:R-:W-:Y:S01]  /*6660*/  F2FP.BF16.PACK_AB R8, R84, R85 ;  /* 0x000000555408723e */ /* 0x004fe200000010ff */
[----:B------:R2:W2:Y:S01]  /*6670*/  MUFU.EX2 R180, R0 ;  /* 0x0000000000b47308 */ /* 0x0004a20000000800 */
[----:B-1----:R-:W-:Y:S02]  /*6680*/  F2FP.BF16.PACK_AB R6, R82, R83 ;  /* 0x000000535206723e */ /* 0x002fe400000010ff */
[----:B----4-:R-:W-:Y:S01]  /*6690*/  F2FP.BF16.PACK_AB R5, R164, R165 ;  /* 0x000000a5a405723e */ /* 0x010fe200000010ff */
[----:B------:R-:W-:Y:S01]  /*66a0*/  STS [R198+0x12400], R8 ;  /* 0x01240008c6007388 */ /* 0x000fe20000000800 */
[----:B------:R-:W-:Y:S02]  /*66b0*/  IADD3.X R109, R173, UR14, RZ, P0, !PT ;  /* 0x0000000ead6d7c10 */ /* 0x000fe400087fe4ff */
[----:B------:R-:W-:Y:S01]  /*66c0*/  PLOP3.LUT P1, PT, PT, PT, UP0, 0x80, 0x0 ;  /* 0x000000000000781c */ /* 0x000fe20003f2f008 */
[----:B------:R1:W-:Y:S01]  /*66d0*/  STS [R196+0x12400], R6 ;  /* 0x01240006c4007388 */ /* 0x0003e20000000800 */
[----:B---3--:R-:W-:Y:S02]  /*66e0*/  F2FP.BF16.PACK_AB R7, R151, R152 ;  /* 0x000000989707723e */ /* 0x008fe400000010ff */
[----:B--2---:R-:W-:Y:S03]  /*66f0*/  F2FP.BF16.PACK_AB R0, R185, R186 ;  /* 0x000000bab900723e */ /* 0x004fe600000010ff */
[----:B------:R2:W-:Y:S04]  /*6700*/  STS [R196+0x12000], R7 ;  /* 0x01200007c4007388 */ /* 0x0005e80000000800 */
[----:B------:R3:W-:Y:S01]  /*6710*/  STS [R192+0x10000], R5 ;  /* 0x01000005c0007388 */ /* 0x0007e20000000800 */
[----:B-1----:R-:W-:Y:S02]  /*6720*/  F2FP.BF16.PACK_AB R6, R239, R244 ;  /* 0x000000f4ef06723e */ /* 0x002fe400000010ff */
[----:B--2---:R-:W-:Y:S02]  /*6730*/  F2FP.BF16.PACK_AB R7, R216, R217 ;  /* 0x000000d9d807723e */ /* 0x004fe400000010ff */
[----:B---3--:R-:W-:Y:S03]  /*6740*/  F2FP.BF16.PACK_AB R5, R76, R77 ;  /* 0x0000004d4c05723e */ /* 0x008fe600000010ff */
[----:B------:R1:W-:Y:S04]  /*6750*/  STS [R192+0x10400], R7 ;  /* 0x01040007c0007388 */ /* 0x0003e80000000800 */
[----:B------:R2:W-:Y:S04]  /*6760*/  STS [R193+0x10000], R4 ;  /* 0x01000004c1007388 */ /* 0x0005e80000000800 */
[----:B------:R3:W-:Y:S04]  /*6770*/  STS [R193+0x10400], R0 ;  /* 0x01040000c1007388 */ /* 0x0007e80000000800 */
[----:B------:R4:W-:Y:S04]  /*6780*/  STS [R192+0x12000], R6 ;  /* 0x01200006c0007388 */ /* 0x0009e80000000800 */
[----:B------:R4:W-:Y:S01]  /*6790*/  STS [R192+0x12400], R5 ;  /* 0x01240005c0007388 */ /* 0x0009e20000000800 */
[----:B-1----:R-:W-:Y:S02]  /*67a0*/  F2FP.BF16.PACK_AB R7, R225, R233 ;  /* 0x000000e9e107723e */ /* 0x002fe400000010ff */
[----:B--2---:R-:W-:Y:S03]  /*67b0*/  F2FP.BF16.PACK_AB R4, R183, R184 ;  /* 0x000000b8b704723e */ /* 0x004fe600000010ff */
[----:B------:R1:W-:Y:S01]  /*67c0*/  STS [R193+0x12000], R7 ;  /* 0x01200007c1007388 */ /* 0x0003e20000000800 */
[----:B---3--:R-:W-:Y:S02]  /*67d0*/  F2FP.BF16.PACK_AB R0, R110, R111 ;  /* 0x0000006f6e00723e */ /* 0x008fe400000010ff */
[----:B----4-:R-:W-:Y:S02]  /*67e0*/  F2FP.BF16.PACK_AB R6, R74, R75 ;  /* 0x0000004b4a06723e */ /* 0x010fe400000010ff */
[----:B------:R-:W-:Y:S03]  /*67f0*/  F2FP.BF16.PACK_AB R5, R114, R115 ;  /* 0x000000737205723e */ /* 0x000fe600000010ff */
        /* <DEDUP_REMOVED lines=8> */
[----:B------:R-:W-:Y:S01]  /*6880*/  STS [R194+0x10400], R5 ;  /* 0x01040005c2007388 */ /* 0x000fe20000000800 */
[----:B------:R-:W-:Y:S03]  /*6890*/  F2FP.BF16.PACK_AB R0, R180, R245 ;  /* 0x000000f5b400723e */ /* 0x000fe600000010ff */
        /* <DEDUP_REMOVED lines=8> */
[----:B-1----:R1:W4:Y:S01]  /*6920*/  LDG.E R0, [R108.64+0x120] ;  /* 0x000120246c007981 */ /* 0x002322000c1e1900 */
        /* <DEDUP_REMOVED lines=34> */
[----:B------:R1:W3:Y:S06]  /*6b50*/  LDG.E R104, [R108.64+0x100] ;  /* 0x000100246c687981 */ /* 0x0002ec000c1e1900 */
[C---:B--2---:R-:W-:Y:S02]  /*6b60*/  FADD.FTZ R101, -R106.reuse, R4 ;  /* 0x000000046a657221 */ /* 0x044fe40000010100 */
[----:B------:R-:W-:Y:S03]  /*6b70*/  FADD.FTZ R100, -R106, R5 ;  /* 0x000000056a647221 */ /* 0x000fe60000010100 */
[----:B------:R-:W-:Y:S02]  /*6b80*/  FFMA.FTZ R5, -R241, R241, 1 ;  /* 0x3f800000f1057423 */ /* 0x000fe400000101f1 */
[----:B------:R-:W-:Y:S02]  /*6b90*/  FFMA.FTZ R4, -R240, R240, 1 ;  /* 0x3f800000f0047423 */ /* 0x000fe400000101f0 */
        /* <DEDUP_REMOVED lines=52> */
[----:B------:R-:W-:Y:S02]  /*6ee0*/  FADD.FTZ R33, -R106, R52 ;  /* 0x000000346a217221 */ /* 0x000fe40000010100 */
[----:B------:R-:W-:Y:S02]  /*6ef0*/  FMUL.FTZ R5, R5, c[0x0][0x2ec] ;  /* 0x0000bb0005057a20 */ /* 0x000fe40000410000 */
[----:B------:R-:W-:Y:S02]  /*6f00*/  FMUL.FTZ R4, R4, c[0x0][0x2ec] ;  /* 0x0000bb0004047a20 */ /* 0x000fe40000410000 */
[----:B------:R-:W-:Y:S02]  /*6f10*/  FADD.FTZ R32, -R106, R53 ;  /* 0x000000356a207221 */ /* 0x000fe40000010100 */
[----:B------:R-:W-:Y:S02]  /*6f20*/  FMUL.FTZ R33, R115, R33 ;  /* 0x0000002173217220 */ /* 0x000fe40000410000 */
[----:B------:R-:W-:Y:S02]  /*6f30*/  FMUL.FTZ R163, R5, R17 ;  /* 0x0000001105a37220 */ /* 0x000fe40000410000 */
[----:B------:R-:W-:Y:S02]  /*6f40*/  FMUL.FTZ R115, R4, R16 ;  /* 0x0000001004737220 */ /* 0x000fe40000410000 */
[----:B------:R-:W-:Y:S02]  /*6f50*/  FFMA.FTZ R16, -R177, R177, 1 ;  /* 0x3f800000b1107423 */ /* 0x000fe400000101b1 */
[----:B------:R-:W-:Y:S02]  /*6f60*/  FFMA.FTZ R5, -R113, R113, 1 ;  /* 0x3f80000071057423 */ /* 0x000fe40000010171 */
[----:B------:R-:W-:Y:S02]  /*6f70*/  FMUL.FTZ R32, R114, R32 ;  /* 0x0000002072207220 */ /* 0x000fe40000410000 */
[----:B------:R-:W-:Y:S02]  /*6f80*/  FMUL.FTZ R16, R16, c[0x0][0x2ec] ;  /* 0x0000bb0010107a20 */ /* 0x000fe40000410000 */
[----:B------:R-:W-:Y:S02]  /*6f90*/  FADD.FTZ R21, -R106, R64 ;  /* 0x000000406a157221 */ /* 0x000fe40000010100 */
[----:B------:R-:W-:Y:S02]  /*6fa0*/  FMUL.FTZ R113, R16, R32 ;  /* 0x0000002010717220 */ /* 0x000fe40000410000 */
[C---:B---3--:R-:W-:Y:S02]  /*6fb0*/  FADD.FTZ R16, -R105.reuse, R6 ;  /* 0x0000000669107221 */ /* 0x048fe40000010100 */
[----:B------:R-:W-:Y:S02]  /*6fc0*/  FADD.FTZ R6, -R105, R7 ;  /* 0x0000000769067221 */ /* 0x000fe40000010100 */
[----:B------:R-:W-:Y:S02]  /*6fd0*/  FMUL.FTZ R7, R205, R16 ;  /* 0x00000010cd077220 */ /* 0x000fe40000410000 */
[----:B------:R-:W-:Y:S01]  /*6fe0*/  FMUL.FTZ R6, R204, R6 ;  /* 0x00000006cc067220 */ /* 0x000fe20000410000 */
[----:B------:R-:W2:Y:S01]  /*6ff0*/  LDL.LU R205, [R1+0x138] ;  /* 0x0001380001cd7983 */ /* 0x000ea20000300800 */
[----:B------:R-:W-:Y:S02]  /*7000*/  FADD.FTZ R20, -R106, R65 ;  /* 0x000000416a147221 */ /* 0x000fe40000010100 */
[----:B------:R-:W-:Y:S01]  /*7010*/  FMUL.FTZ R21, R111, R21 ;  /* 0x000000156f157220 */ /* 0x000fe20000410000 */
[----:B------:R-:W3:Y:S01]  /*7020*/  LDL.LU R204, [R1+0x134] ;  /* 0x0001340001cc7983 */ /* 0x000ee20000300800 */
[----:B------:R-:W-:Y:S02]  /*7030*/  FFMA.FTZ R4, -R112, R112, 1 ;  /* 0x3f80000070047423 */ /* 0x000fe40000010170 */
[----:B------:R-:W-:Y:S02]  /*7040*/  FMUL.FTZ R5, R5, c[0x0][0x2ec] ;  /* 0x0000bb0005057a20 */ /* 0x000fe40000410000 */
[----:B------:R-:W-:Y:S02]  /*7050*/  FMUL.FTZ R20, R110, R20 ;  /* 0x000000146e147220 */ /* 0x000fe40000410000 */
[----:B------:R-:W-:Y:S02]  /*7060*/  FMUL.FTZ R4, R4, c[0x0][0x2ec] ;  /* 0x0000bb0004047a20 */ /* 0x000fe40000410000 */
[----:B------:R-:W-:Y:S02]  /*7070*/  FMUL.FTZ R112, R5, R21 ;  /* 0x0000001505707220 */ /* 0x000fe40000410000 */
[----:B------:R-:W-:Y:S02]  /*7080*/  FFMA.FTZ R5, -R190, R190, 1 ;  /* 0x3f800000be057423 */ /* 0x000fe400000101be */
[----:B------:R-:W-:Y:S02]  /*7090*/  FFMA.FTZ R17, -R178, R178, 1 ;  /* 0x3f800000b2117423 */ /* 0x000fe400000101b2 */
[----:B------:R-:W-:Y:S02]  /*70a0*/  FMUL.FTZ R111, R4, R20 ;  /* 0x00000014046f7220 */ /* 0x000fe40000410000 */
[----:B------:R-:W-:Y:S02]  /*70b0*/  FFMA.FTZ R4, -R189, R189, 1 ;  /* 0x3f800000bd047423 */ /* 0x000fe400000101bd */
[----:B------:R-:W-:Y:S02]  /*70c0*/  FMUL.FTZ R5, R5, c[0x0][0x2ec] ;  /* 0x0000bb0005057a20 */ /* 0x000fe40000410000 */
[----:B------:R-:W-:Y:S02]  /*70d0*/  FMUL.FTZ R17, R17, c[0x0][0x2ec] ;  /* 0x0000bb0011117a20 */ /* 0x000fe40000410000 */
[----:B------:R-:W-:Y:S02]  /*70e0*/  FMUL.FTZ R4, R4, c[0x0][0x2ec] ;  /* 0x0000bb0004047a20 */ /* 0x000fe40000410000 */
[----:B------:R-:W-:Y:S02]  /*70f0*/  FADD.FTZ R16, -R105, R18 ;  /* 0x0000001269107221 */ /* 0x000fe40000010100 */
[----:B------:R-:W-:Y:S02]  /*7100*/  FMUL.FTZ R110, R5, R7 ;  /* 0x00000007056e7220 */ /* 0x000fe40000410000 */
[----:B------:R-:W-:Y:S02]  /*7110*/  FFMA.FTZ R5, -R228, R228, 1 ;  /* 0x3f800000e4057423 */ /* 0x000fe400000101e4 */
[----:B------:R-:W-:Y:S02]  /*7120*/  FMUL.FTZ R114, R17, R33 ;  /* 0x0000002111727220 */ /* 0x000fe40000410000 */
[----:B------:R-:W-:Y:S02]  /*7130*/  FADD.FTZ R18, -R105, R19 ;  /* 0x0000001369127221 */ /* 0x000fe40000010100 */
[----:B-1----:R-:W-:Y:S02]  /*7140*/  FMUL.FTZ R109, R4, R6 ;  /* 0x00000006046d7220 */ /* 0x002fe40000410000 */
[----:B------:R-:W-:Y:S02]  /*7150*/  FMUL.FTZ R19, R229, R16 ;  /* 0x00000010e5137220 */ /* 0x000fe40000410000 */
[----:B------:R-:W-:Y:S01]  /*7160*/  FADD.FTZ R17, -R105, R22 ;  /* 0x0000001669117221 */ /* 0x000fe20000010100 */
[----:B------:R1:W5:Y:S01]  /*7170*/  LDL.LU R229, [R1+0x130] ;  /* 0x0001300001e57983 */ /* 0x0003620000300800 */
[----:B------:R-:W-:Y:S02]  /*7180*/  FFMA.FTZ R4, -R218, R218, 1 ;  /* 0x3f800000da047423 */ /* 0x000fe400000101da */
[----:B------:R-:W-:Y:S01]  /*7190*/  FMUL.FTZ R5, R5, c[0x0][0x2ec] ;  /* 0x0000bb0005057a20 */ /* 0x000fe20000410000 */
[----:B------:R1:W5:Y:S01]  /*71a0*/  LDL.LU R228, [R1+0x12c] ;  /* 0x00012c0001e47983 */ /* 0x0003620000300800 */
[----:B------:R-:W-:Y:S02]  /*71b0*/  FFMA.FTZ R6, -R203, R203, 1 ;  /* 0x3f800000cb067423 */ /* 0x000fe400000101cb */
[----:B------:R-:W-:Y:S01]  /*71c0*/  FMUL.FTZ R18, R252, R18 ;  /* 0x00000012fc127220 */ /* 0x000fe20000410000 */
[----:B------:R1:W5:Y:S01]  /*71d0*/  LDL.LU R218, [R1+0x128] ;  /* 0x0001280001da7983 */ /* 0x0003620000300800 */
[----:B------:R-:W-:Y:S02]  /*71e0*/  FADD.FTZ R16, -R105, R23 ;  /* 0x0000001769107221 */ /* 0x000fe40000010100 */
[----:B------:R-:W-:Y:S01]  /*71f0*/  FMUL.FTZ R17, R243, R17 ;  /* 0x00000011f3117220 */ /* 0x000fe20000410000 */
[----:B------:R1:W5:Y:S01]  /*7200*/  LDL.LU R203, [R1+0x124] ;  /* 0x0001240001cb7983 */ /* 0x0003620000300800 */
[----:B------:R-:W-:Y:S02]  /*7210*/  FMUL.FTZ R4, R4, c[0x0][0x2ec] ;  /* 0x0000bb0004047a20 */ /* 0x000fe40000410000 */
[----:B------:R-:W-:Y:S02]  /*7220*/  FFMA.FTZ R7, -R202, R202, 1 ;  /* 0x3f800000ca077423 */ /* 0x000fe400000101ca */
[----:B------:R-:W-:Y:S01]  /*7230*/  FMUL.FTZ R108, R5, R19 ;  /* 0x00000013056c7220 */ /* 0x000fe20000410000 */
[----:B------:R1:W5:Y:S01]  /*7240*/  LDL.LU R202, [R1+0x120] ;  /* 0x0001200001ca7983 */ /* 0x0003620000300800 */
[----:B------:R-:W-:Y:S02]  /*7250*/  FMUL.FTZ R5, R6, c[0x0][0x2ec] ;  /* 0x0000bb0006057a20 */ /* 0x000fe40000410000 */
[----:B------:R-:W-:Y:S02]  /*7260*/  FMUL.FTZ R16, R242, R16 ;  /* 0x00000010f2107220 */ /* 0x000fe40000410000 */
[----:B------:R-:W-:Y:S02]  /*7270*/  FMUL.FTZ R107, R4, R18 ;  /* 0x00000012046b7220 */ /* 0x000fe40000410000 */
        /* <DEDUP_REMOVED lines=78> */
[----:B------:R-:W-:Y:S02]  /*7760*/  FMUL.FTZ R23, R6, R12 ;  /* 0x0000000c06177220 */ /* 0x000fe40000410000 */
[----:B------:R-:W-:Y:S02]  /*7770*/  FADD.FTZ R12, -R104, R25 ;  /* 0x00000019680c7221 */ /* 0x000fe40000010100 */
[----:B------:R-:W-:Y:S02]  /*7780*/  FMUL.FTZ R13, R156, R13 ;  /* 0x0000000d9c0d7220 */ /* 0x000fe40000410000 */
[----:B------:R-:W-:Y:S01]  /*7790*/  FMUL.FTZ R4, R4, c[0x0][0x2ec] ;  /* 0x0000bb0004047a20 */ /* 0x000fe20000410000 */
[----:B------:R1:W5:Y:S01]  /*77a0*/  LDL.LU R156, [R1+0xfc] ;  /* 0x0000fc00019c7983 */ /* 0x0003620000300800 */
[----:B------:R-:W-:Y:S02]  /*77b0*/  FMUL.FTZ R20, R5, R9 ;  /* 0x0000000905147220 */ /* 0x000fe40000410000 */
[----:B------:R-:W-:Y:S02]  /*77c0*/  FADD.FTZ R9, -R104, R28 ;  /* 0x0000001c68097221 */ /* 0x000fe40000010100 */
[----:B------:R-:W-:Y:S02]  /*77d0*/  FMUL.FTZ R12, R153, R12 ;  /* 0x0000000c990c7220 */ /* 0x000fe40000410000 */
[----:B------:R-:W-:Y:S01]  /*77e0*/  FMUL.FTZ R19, R4, R8 ;  /* 0x0000000804137220 */ /* 0x000fe20000410000 */
[----:B------:R1:W5:Y:S01]  /*77f0*/  LDL.LU R153, [R1+0xf8] ;  /* 0x0000f80001997983 */ /* 0x0003620000300800 */
[----:B------:R-:W-:Y:S02]  /*7800*/  FADD.FTZ R8, -R104, R29 ;  /* 0x0000001d68087221 */ /* 0x000fe40000010100 */
[----:B------:R-:W-:Y:S02]  /*7810*/  FMUL.FTZ R9, R152, R9 ;  /* 0x0000000998097220 */ /* 0x000fe40000410000 */
        /* <DEDUP_REMOVED lines=8> */
[----:B------:R-:W-:Y:S02]  /*78a0*/  FFMA.FTZ R5, -R97, R97, 1 ;  /* 0x3f80000061057423 */ /* 0x000fe40000010161 */
[----:B------:R-:W-:Y:S01]  /*78b0*/  FMUL.FTZ R18, R4, R8 ;  /* 0x0000000804127220 */ /* 0x000fe20000410000 */
[----:B------:R1:W5:Y:S01]  /*78c0*/  LDL.LU R98, [R1+0xe8] ;  /* 0x0000e80001627983 */ /* 0x0003620000300800 */
[----:B------:R-:W-:Y:S02]  /*78d0*/  FADD.FTZ R8, -R104, R45 ;  /* 0x0000002d68087221 */ /* 0x000fe40000010100 */
[----:B------:R-:W-:Y:S01]  /*78e0*/  FFMA.FTZ R4, -R249, R249, 1 ;  /* 0x3f800000f9047423 */ /* 0x000fe200000101f9 */
[----:B------:R1:W5:Y:S01]  /*78f0*/  LDL.LU R97, [R1+0xe4] ;  /* 0x0000e40001617983 */ /* 0x0003620000300800 */
[----:B------:R-:W-:Y:S02]  /*7900*/  FMUL.FTZ R6, R6, c[0x0][0x2ec] ;  /* 0x0000bb0006067a20 */ /* 0x000fe40000410000 */
[----:B------:R-:W-:Y:S01]  /*7910*/  FMUL.FTZ R5, R5, c[0x0][0x2ec] ;  /* 0x0000bb0005057a20 */ /* 0x000fe20000410000 */
[----:B------:R1:W5:Y:S01]  /*7920*/  LDL.LU R96, [R1+0xe0] ;  /* 0x0000e00001607983 */ /* 0x0003620000300800 */
[----:B------:R-:W-:Y:S02]  /*7930*/  FMUL.FTZ R8, R225, R8 ;  /* 0x00000008e1087220 */ /* 0x000fe40000410000 */
        /* <DEDUP_REMOVED lines=11> */
[----:B------:R-:W-:Y:S02]  /*79f0*/  FMUL.FTZ R9, R233, R9 ;  /* 0x00000009e9097220 */ /* 0x000fe40000410000 */
[----:B------:R-:W-:Y:S02]  /*7a00*/  FFMA.FTZ R7, -R95, R95, 1 ;  /* 0x3f8000005f077423 */ /* 0x000fe4000001015f */
[----:B------:R-:W-:Y:S01]  /*7a10*/  FMUL.FTZ R5, R5, c[0x0][0x2ec] ;  /* 0x0000bb0005057a20 */ /* 0x000fe20000410000 */
[----:B------:R1:W5:Y:S01]  /*7a20*/  LDL.LU R95, [R1+0xdc] ;  /* 0x0000dc00015f7983 */ /* 0x0003620000300800 */
[----:B------:R-:W-:Y:S02]  /*7a30*/  FMUL.FTZ R8, R179, R8 ;  /* 0x00000008b3087220 */ /* 0x000fe40000410000 */
[----:B------:R-:W-:Y:S02]  /*7a40*/  FMUL.FTZ R4, R4, c[0x0][0x2ec] ;  /* 0x0000bb0004047a20 */ /* 0x000fe40000410000 */
[----:B------:R-:W-:Y:S02]  /*7a50*/  FFMA.FTZ R6, -R94, R94, 1 ;  /* 0x3f8000005e067423 */ /* 0x000fe4000001015e */
[----:B------:R-:W-:Y:S01]  /*7a60*/  FMUL.FTZ R44, R5, R9 ;  /* 0x00000009052c7220 */ /* 0x000fe20000410000 */
[----:B------:R1:W5:Y:S01]  /*7a70*/  LDL.LU R94, [R1+0xd8] ;  /* 0x0000d800015e7983 */ /* 0x0003620000300800 */
[----:B------:R-:W-:Y:S02]  /*7a80*/  FADD.FTZ R9, -R104, R60 ;  /* 0x0000003c68097221 */ /* 0x000fe40000010100 */
[----:B------:R-:W-:Y:S02]  /*7a90*/  FFMA.FTZ R5, -R222, R222, 1 ;  /* 0x3f800000de057423 */ /* 0x000fe400000101de */
[----:B------:R-:W-:Y:S02]  /*7aa0*/  FMUL.FTZ R37, R4, R8 ;  /* 0x0000000804257220 */ /* 0x000fe40000410000 */
[----:B----4-:R-:W-:Y:S02]  /*7ab0*/  FADD.FTZ R4, -R0, R10 ;  /* 0x0000000a00047221 */ /* 0x010fe40000010100 */
[----:B------:R-:W-:Y:S02]  /*7ac0*/  FADD.FTZ R13, -R104, R40 ;  /* 0x00000028680d7221 */ /* 0x000fe40000010100 */
[----:B------:R-:W-:Y:S02]  /*7ad0*/  FMUL.FTZ R9, R187, R9 ;  /* 0x00000009bb097220 */ /* 0x000fe40000410000 */
[----:B------:R-:W-:Y:S02]  /*7ae0*/  FMUL.FTZ R5, R5, c[0x0][0x2ec] ;  /* 0x0000bb0005057a20 */ /* 0x000fe40000410000 */
[----:B------:R-:W-:Y:S02]  /*7af0*/  FADD.FTZ R10, -R0, R11 ;  /* 0x0000000b000a7221 */ /* 0x000fe40000010100 */
[----:B------:R-:W-:Y:S02]  /*7b00*/  FMUL.FTZ R11, R93, R4 ;  /* 0x000000045d0b7220 */ /* 0x000fe40000410000 */
[----:B------:R-:W-:Y:S01]  /*7b10*/  FMUL.FTZ R13, R244, R13 ;  /* 0x0000000df40d7220 */ /* 0x000fe20000410000 */
        /* <DEDUP_REMOVED lines=10> */
[----:B--2---:R-:W-:Y:S01]  /*7bc0*/  MOV R56, R205 ;  /* 0x000000cd00387202 */ /* 0x004fe20000000f00 */
[----:B------:R-:W-:Y:S02]  /*7bd0*/  FFMA.FTZ R7, -R227, R227, 1 ;  /* 0x3f800000e3077423 */ /* 0x000fe400000101e3 */
[----:B------:R-:W-:Y:S02]  /*7be0*/  FADD.FTZ R8, -R0, R15 ;  /* 0x0000000f00087221 */ /* 0x000fe40000010100 */
[----:B------:R-:W-:Y:S02]  /*7bf0*/  FMUL.FTZ R9, R91, R9 ;  /* 0x000000095b097220 */ /* 0x000fe40000410000 */
[----:B------:R-:W-:Y:S01]  /*7c00*/  FMUL.FTZ R45, R6, R12 ;  /* 0x0000000c062d7220 */ /* 0x000fe20000410000 */
[----:B------:R1:W5:Y:S01]  /*7c10*/  LDL.LU R91, [R1+0xcc] ;  /* 0x0000cc00015b7983 */ /* 0x0003620000300800 */
[----:B------:R-:W-:Y:S01]  /*7c20*/  FADD.FTZ R12, -R104, R57 ;  /* 0x00000039680c7221 */ /* 0x000fe20000010100 */
[----:B---3--:R-:W-:Y:S01]  /*7c30*/  MOV R57, R204 ;  /* 0x000000cc00397202 */ /* 0x008fe20000000f00 */
        /* <DEDUP_REMOVED lines=45> */
[C---:B------:R-:W-:Y:S01]  /*7f10*/  FADD.FTZ R13, -R0.reuse, R43 ;  /* 0x0000002b000d7221 */ /* 0x040fe20000010100 */
[----:B------:R1:W5:Y:S01]  /*7f20*/  LDL.LU R78, [R1+0x98] ;  /* 0x00009800014e7983 */ /* 0x0003620000300800 */
[----:B------:R-:W-:Y:S02]  /*7f30*/  FMUL.FTZ R8, R77, R8 ;  /* 0x000000084d087220 */ /* 0x000fe40000410000 */
[----:B------:R-:W-:Y:S01]  /*7f40*/  FADD.FTZ R9, -R0, R46 ;  /* 0x0000002e00097221 */ /* 0x000fe20000010100 */
        /* <DEDUP_REMOVED lines=27> */
[----:B------:R-:W-:Y:S01]  /*8100*/  FMUL.FTZ R6, R6, c[0x0][0x2ec] ;  /* 0x0000bb0006067a20 */ /* 0x000fe20000410000 */
[----:B------:R1:W5:Y:S01]  /*8110*/  LDL.LU R69, [R1+0x74] ;  /* 0x0000740001457983 */ /* 0x0003620000300800 */
[----:B------:R-:W-:Y:S02]  /*8120*/  FMUL.FTZ R34, R68, R34 ;  /* 0x0000002244227220 */ /* 0x000fe40000410000 */
[----:B------:R-:W-:Y:S01]  /*8130*/  FMUL.FTZ R7, R7, c[0x0][0x2ec] ;  /* 0x0000bb0007077a20 */ /* 0x000fe20000410000 */
[----:B------:R1:W5:Y:S01]  /*8140*/  LDL.LU R68, [R1+0x70] ;  /* 0x0000700001447983 */ /* 0x0003620000300800 */
[----:B------:R-:W-:Y:S02]  /*8150*/  FMUL.FTZ R5, R5, c[0x0][0x2ec] ;  /* 0x0000bb0005057a20 */ /* 0x000fe40000410000 */
[----:B------:R-:W-:Y:S02]  /*8160*/  FMUL.FTZ R13, R6, R13 ;  /* 0x0000000d060d7220 */ /* 0x000fe40000410000 */
[----:B------:R-:W-:Y:S02]  /*8170*/  FFMA.FTZ R6, -R3, R3, 1 ;  /* 0x3f80000003067423 */ /* 0x000fe40000010103 */
[----:B------:R-:W-:Y:S01]  /*8180*/  FMUL.FTZ R8, R7, R8 ;  /* 0x0000000807087220 */ /* 0x000fe20000410000 */
[----:B------:R1:W5:Y:S01]  /*8190*/  LDL.LU R3, [R1+0x6c] ;  /* 0x00006c0001037983 */ /* 0x0003620000300800 */
[----:B------:R-:W-:Y:S02]  /*81a0*/  FMUL.FTZ R7, R5, R9 ;  /* 0x0000000905077220 */ /* 0x000fe40000410000 */
[----:B------:R-:W-:Y:S02]  /*81b0*/  FFMA.FTZ R5, -R2, R2, 1 ;  /* 0x3f80000002057423 */ /* 0x000fe40000010102 */
[----:B------:R-:W-:Y:S01]  /*81c0*/  FMUL.FTZ R4, R4, c[0x0][0x2ec] ;  /* 0x0000bb0004047a20 */ /* 0x000fe20000410000 */
[----:B------:R1:W5:Y:S01]  /*81d0*/  LDL.LU R2, [R1+0x68] ;  /* 0x0000680001027983 */ /* 0x0003620000300800 */
[----:B------:R-:W-:Y:S02]  /*81e0*/  FADD.FTZ R35, -R0, R62 ;  /* 0x0000003e00237221 */ /* 0x000fe40000010100 */
[----:B------:R-:W-:Y:S02]  /*81f0*/  FMUL.FTZ R9, R4, R12 ;  /* 0x0000000c04097220 */ /* 0x000fe40000410000 */
[----:B------:R-:W-:Y:S02]  /*8200*/  FADD.FTZ R33, -R0, R63 ;  /* 0x0000003f00217221 */ /* 0x000fe40000010100 */
[----:B------:R-:W-:Y:S02]  /*8210*/  FFMA.FTZ R4, -R250, R250, 1 ;  /* 0x3f800000fa047423 */ /* 0x000fe400000101fa */
[----:B------:R-:W-:Y:S02]  /*8220*/  FFMA.FTZ R0, -R248, R248, 1 ;  /* 0x3f800000f8007423 */ /* 0x000fe400000101f8 */
[----:B------:R-:W-:Y:S02]  /*8230*/  FMUL.FTZ R35, R245, R35 ;  /* 0x00000023f5237220 */ /* 0x000fe40000410000 */
        /* <DEDUP_REMOVED lines=43> */
.L_x_388:
        /* <DEDUP_REMOVED lines=149> */
.L_x_389:
        /* <DEDUP_REMOVED lines=297> */
.L_x_391:
        /* <DEDUP_REMOVED lines=19> */
.L_x_392:
        /* <DEDUP_REMOVED lines=43> */
.L_x_394:
[----:B--2---:R-:W-:Y:S05]  /*a4b0*/  BSYNC B0 ;  /* 0x0000000000007941 */ /* 0x004fea0003800000 */
.L_x_393:
        /* <DEDUP_REMOVED lines=14> */
.L_x_396:
[----:B------:R-:W-:Y:S05]  /*a5a0*/  BSYNC B0 ;  /* 0x0000000000007941 */ /* 0x000fea0003800000 */
.L_x_395:
        /* <DEDUP_REMOVED lines=25> */
.L_x_398:
[----:B------:R-:W-:Y:S05]  /*a740*/  BSYNC B0 ;  /* 0x0000000000007941 */ /* 0x000fea0003800000 */
.L_x_397:
        /* <DEDUP_REMOVED lines=11> */
.L_x_371:
[----:B------:R-:W-:Y:S05]  /*a800*/  BSYNC B1 ;  /* 0x0000000000017941 */ /* 0x000fea0003800000 */
.L_x_357:
        /* <DEDUP_REMOVED lines=11> */
.L_x_399:
[----:B------:R-:W-:Y:S05]  /*a8c0*/  EXIT ;  /* 0x000000000000794d */ /* 0x000fea0003800000 */
.L_x_401:
        /* <DEDUP_REMOVED lines=11> */
.L_x_696:


//--------------------- .text._ZN5flash25flash_bwd_dot_do_o_kernelILb0E23Flash_bwd_kernel_traitsILi32ELi128ELi128ELi8ELi4ELi4ELi4ELb1ELb0EN7cutlass10bfloat16_tE19Flash_kernel_traitsILi32ELi128ELi128ELi8ES3_EEEEvNS_16Flash_bwd_paramsE --------------------------
	.section	.text._ZN5flash25flash_bwd_dot_do_o_kernelILb0E23Flash_bwd_kernel_traitsILi32ELi128ELi128ELi8ELi4ELi4ELi4ELb1ELb0EN7cutlass10bfloat16_tE19Flash_kernel_traitsILi32ELi128ELi128ELi8ES3_EEEEvNS_16Flash_bwd_paramsE,"ax",@progbits
	.sectioninfo	@"SHI_REGISTERS=30"
	.align	128
        .global         _ZN5flash25flash_bwd_dot_do_o_kernelILb0E23Flash_bwd_kernel_traitsILi32ELi128ELi128ELi8ELi4ELi4ELi4ELb1ELb0EN7cutlass10bfloat16_tE19Flash_kernel_traitsILi32ELi128ELi128ELi8ES3_EEEEvNS_16Flash_bwd_paramsE
        .type           _ZN5flash25flash_bwd_dot_do_o_kernelILb0E23Flash_bwd_kernel_traitsILi32ELi128ELi128ELi8ELi4ELi4ELi4ELb1ELb0EN7cutlass10bfloat16_tE19Flash_kernel_traitsILi32ELi128ELi128ELi8ES3_EEEEvNS_16Flash_bwd_paramsE,@function
        .size           _ZN5flash25flash_bwd_dot_do_o_kernelILb0E23Flash_bwd_kernel_traitsILi32ELi128ELi128ELi8ELi4ELi4ELi4ELb1ELb0EN7cutlass10bfloat16_tE19Flash_kernel_traitsILi32ELi128ELi128ELi8ES3_EEEEvNS_16Flash_bwd_paramsE,(.L_x_697 - _ZN5flash25flash_bwd_dot_do_o_kernelILb0E23Flash_bwd_kernel_traitsILi32ELi128ELi128ELi8ELi4ELi4ELi4ELb1ELb0EN7cutlass10bfloat16_tE19Flash_kernel_traitsILi32ELi128ELi128ELi8ES3_EEEEvNS_16Flash_bwd_paramsE)
        .other          _ZN5flash25flash_bwd_dot_do_o_kernelILb0E23Flash_bwd_kernel_traitsILi32ELi128ELi128ELi8ELi4ELi4ELi4ELb1ELb0EN7cutlass10bfloat16_tE19Flash_kernel_traitsILi32ELi128ELi128ELi8ES3_EEEEvNS_16Flash_bwd_paramsE,@"STO_CUDA_ENTRY STV_DEFAULT"
_ZN5flash25flash_bwd_dot_do_o_kernelILb0E23Flash_bwd_kernel_traitsILi32ELi128ELi128ELi8ELi4ELi4ELi4ELb1ELb0EN7cutlass10bfloat16_tE19Flash_kernel_traitsILi32ELi128ELi128ELi8ES3_EEEEvNS_16Flash_bwd_paramsE:
.text._ZN5flash25flash_bwd_dot_do_o_kernelILb0E23Flash_bwd_kernel_traitsILi32ELi128ELi128ELi8ELi4ELi4ELi4ELb1ELb0EN7cutlass10bfloat16_tE19Flash_kernel_traitsILi32ELi128ELi128ELi8ES3_EEEEvNS_16Flash_bwd_paramsE:
[----:B------:R-:W-:Y:S02]  /*0000*/  MOV R1, c[0x0][0x28] ;  /* 0x00000a0000017a02 */ /* 0x000fe40000000f00 */
[----:B------:R-:W0:Y:S01]  /*0010*/  S2R R0, SR_CTAID.Y ;  /* 0x0000000000007919 */ /* 0x000e220000002600 */
[----:B------:R-:W-:Y:S01]  /*0020*/  ISETP.NE.U32.AND P0, PT, RZ, c[0x0][0x240], PT ;  /* 0x00009000ff007a0c */ /* 0x000fe20003f05070 */
[----:B------:R-:W-:Y:S01]  /*0030*/  IMAD.MOV.U32 R9, RZ, RZ, -0x1 ;  /* 0xffffffffff097424 */ /* 0x000fe200078e00ff */
[----:B------:R-:W-:Y:S02]  /*0040*/  ULDC.64 UR4, c[0x0][0x118] ;  /* 0x0000460000047ab9 */ /* 0x000fe40000000a00 */
[----:B------:R-:W-:-:S13]  /*0050*/  ISETP.NE.AND.EX P0, PT, RZ, c[0x0][0x244], PT, P0 ;  /* 0x00009100ff007a0c */ /* 0x000fda0003f05300 */
[----:B------:R-:W-:Y:S01]  /*0060*/  @P0 MOV R7, 0x4 ;  /* 0x0000000400070802 */ /* 0x000fe20000000f00 */
[----:B------:R-:W-:Y:S01]  /*0070*/  @P0 IMAD.MOV.U32 R5, RZ, RZ, 0x4 ;  /* 0x00000004ff050424 */ /* 0x000fe200078e00ff */
[----:B0-----:R-:W-:-:S03]  /*0080*/  @P0 IADD3 R6, R0, 0x1, RZ ;  /* 0x0000000100060810 */ /* 0x001fc60007ffe0ff */
[----:B------:R-:W-:-:S04]  /*0090*/  @P0 IMAD.WIDE R4, R0, R5, c[0x0][0x240] ;  /* 0x0000900000040625 */ /* 0x000fc800078e0205 */
[----:B------:R-:W-:Y:S01]  /*00a0*/  @P0 IMAD.WIDE R6, R6, R7, c[0x0][0x240] ;  /* 0x0000900006060625 */ /* 0x000fe200078e0207 */
[----:B------:R-:W2:Y:S05]  /*00b0*/  @P0 LDG.E R9, [R4.64] ;  /* 0x0000000404090981 */ /* 0x000eaa000c1e1900 */
[----:B------:R-:W2:Y:S04]  /*00c0*/  @P0 LDG.E R6, [R6.64] ;  /* 0x0000000406060981 */ /* 0x000ea8000c1e1900 */
[----:B------:R-:W0:Y:S02]  /*00d0*/  S2R R3, SR_CTAID.X ;  /* 0x0000000000037919 */ /* 0x000e240000002500 */
[----:B0-----:R-:W-:Y:S01]  /*00e0*/  IMAD.SHL.U32 R3, R3, 0x80, RZ ;  /* 0x0000008003037824 */ /* 0x001fe200078e00ff */
[----:B--2---:R-:W-:-:S02]  /*00f0*/  @P0 IADD3 R12, R6, -R9, RZ ;  /* 0x80000009060c0210 */ /* 0x004fc40007ffe0ff */
[----:B------:R-:W-:-:S04]  /*0100*/  @!P0 MOV R12, c[0x0][0x214] ;  /* 0x00008500000c8a02 */ /* 0x000fc80000000f00 */
[----:B------:R-:W-:-:S13]  /*0110*/  ISETP.GT.AND P0, PT, R12, R3, PT ;  /* 0x000000030c00720c */ /* 0x000fda0003f04270 */
[----:B------:R-:W-:Y:S05]  /*0120*/  @!P0 EXIT ;  /* 0x000000000000894d */ /* 0x000fea0003800000 */
[C---:B------:R-:W-:Y:S01]  /*0130*/  ISETP.NE.AND P1, PT, R9.reuse, -0x1, PT ;  /* 0xffffffff0900780c */ /* 0x040fe20003f25270 */
[----:B------:R-:W0:Y:S01]  /*0140*/  S2R R5, SR_CTAID.Z ;  /* 0x0000000000057919 */ /* 0x000e220000002700 */
[----:B------:R-:W-:Y:S02]  /*0150*/  ULDC.U8 UR6, c[0x0][0x328] ;  /* 0x0000ca0000067ab9 */ /* 0x000fe40000000000 */
[----:B------:R-:W-:Y:S01]  /*0160*/  ISETP.NE.AND P0, PT, RZ, UR6, PT ;  /* 0x00000006ff007c0c */ /* 0x000fe2000bf05270 */
[----:B------:R-:W1:Y:S08]  /*0170*/  S2R R2, SR_TID.X ;  /* 0x0000000000027919 */ /* 0x000e700000002100 */
[----:B------:R-:W-:Y:S01]  /*0180*/  @P1 IMAD.WIDE.U32 R10, R9, c[0x0][0x370], RZ ;  /* 0x0000dc00090a1a25 */ /* 0x000fe200078e00ff */
[----:B------:R-:W-:-:S02]  /*0190*/  @!P1 SHF.R.S32.HI R4, RZ, 0x1f, R0 ;  /* 0x0000001fff049819 */ /* 0x000fc40000011400 */
[----:B------:R-:W-:Y:S01]  /*01a0*/  @!P1 SHF.R.S32.HI R13, RZ, 0x1f, R0 ;  /* 0x0000001fff0d9819 */ /* 0x000fe20000011400 */
[----:B------:R-:W-:-:S04]  /*01b0*/  @P1 IMAD.WIDE.U32 R14, R9, c[0x0][0x1e8], RZ ;  /* 0x00007a00090e1a25 */ /* 0x000fc800078e00ff */
[----:B------:R-:W-:Y:S02]  /*01c0*/  @P1 IMAD R6, R9, c[0x0][0x374], R11 ;  /* 0x0000dd0009061a24 */ /* 0x000fe400078e020b */
[----:B------:R-:W-:Y:S02]  /*01d0*/  @!P1 IMAD R11, R4, c[0x0][0x368], RZ ;  /* 0x0000da00040b9a24 */ /* 0x000fe400078e02ff */
[----:B------:R-:W-:Y:S02]  /*01e0*/  @!P1 IMAD R13, R13, c[0x0][0x1e0], RZ ;  /* 0x000078000d0d9a24 */ /* 0x000fe400078e02ff */
[----:B------:R-:W-:Y:S02]  /*01f0*/  @P1 IMAD R7, R9, c[0x0][0x1ec], R15 ;  /* 0x00007b0009071a24 */ /* 0x000fe400078e020f */
[----:B------:R-:W-:Y:S02]  /*0200*/  @P1 IMAD.MOV.U32 R8, RZ, RZ, R14 ;  /* 0x000000ffff081224 */ /* 0x000fe400078e000e */
[----:B------:R-:W-:-:S04]  /*0210*/  @!P1 IMAD.WIDE.U32 R14, R0, c[0x0][0x368], RZ ;  /* 0x0000da00000e9a25 */ /* 0x000fc800078e00ff */
[----:B------:R-:W-:Y:S01]  /*0220*/  @!P1 IMAD.WIDE.U32 R16, R0, c[0x0][0x1e0], RZ ;  /* 0x0000780000109a25 */ /* 0x000fe200078e00ff */
[----:B------:R-:W-:-:S03]  /*0230*/  @!P1 MOV R10, R14 ;  /* 0x0000000e000a9202 */ /* 0x000fc60000000f00 */
[----:B------:R-:W-:Y:S01]  /*0240*/  @!P1 IMAD R11, R0, c[0x0][0x36c], R11 ;  /* 0x0000db00000b9a24 */ /* 0x000fe200078e020b */
[----:B------:R-:W-:Y:S01]  /*0250*/  @!P1 MOV R8, R16 ;  /* 0x0000001000089202 */ /* 0x000fe20000000f00 */
[----:B------:R-:W-:Y:S02]  /*0260*/  @!P1 IMAD R13, R0, c[0x0][0x1e4], R13 ;  /* 0x00007900000d9a24 */ /* 0x000fe400078e020d */
[----:B------:R-:W-:Y:S02]  /*0270*/  @!P1 IMAD.IADD R6, R15, 0x1, R11 ;  /* 0x000000010f069824 */ /* 0x000fe400078e020b */
[----:B------:R-:W-:Y:S01]  /*0280*/  @!P1 IMAD.IADD R7, R17, 0x1, R13 ;  /* 0x0000000111079824 */ /* 0x000fe200078e020d */
[----:B------:R-:W-:Y:S05]  /*0290*/  @!P0 BRA `(.L_x_402) ;  /* 0x0000007000008947 */ /* 0x000fea0003800000 */
[----:B01----:R-:W-:Y:S01]  /*02a0*/  HFMA2.MMA R4, -RZ, RZ, 0, 7.62939453125e-06 ;  /* 0x00000080ff047435 */ /* 0x003fe200000001ff */
[----:B------:R-:W-:Y:S02]  /*02b0*/  @!P1 IMAD R9, R0, c[0x0][0x224], RZ ;  /* 0x0000890000099a24 */ /* 0x000fe400078e02ff */
[----:B------:R-:W-:-:S03]  /*02c0*/  IMAD.MOV.U32 R11, RZ, RZ, c[0x0][0x210] ;  /* 0x00008400ff0b7624 */ /* 0x000fc600078e00ff */
[----:B------:R-:W-:-:S04]  /*02d0*/  LEA R9, R0, R9, 0x7 ;  /* 0x0000000900097211 */ /* 0x000fc800078e38ff */
[----:B------:R-:W-:-:S04]  /*02e0*/  IMAD R0, R4, R11, c[0x0][0x234] ;  /* 0x00008d0004007624 */ /* 0x000fc800078e020b */
[----:B------:R-:W-:Y:S01]  /*02f0*/  IMAD R0, R0, R5, R9 ;  /* 0x0000000500007224 */ /* 0x000fe200078e0209 */
[----:B------:R-:W-:Y:S05]  /*0300*/  BRA `(.L_x_403) ;  /* 0x0000002000007947 */ /* 0x000fea0003800000 */
.L_x_402:
[----:B01----:R-:W-:-:S04]  /*0310*/  IMAD R0, R0, c[0x0][0x1c0], R5 ;  /* 0x0000700000007a24 */ /* 0x003fc800078e0205 */
[----:B------:R-:W-:Y:S02]  /*0320*/  IMAD R0, R0, c[0x0][0x224], RZ ;  /* 0x0000890000007a24 */ /* 0x000fe400078e02ff */
.L_x_403:
[----:B------:R-:W-:Y:S01]  /*0330*/  SHF.R.S32.HI R9, RZ, 0x1f, R2 ;  /* 0x0000001fff097819 */ /* 0x000fe20000011402 */
[----:B------:R-:W-:-:S03]  /*0340*/  IMAD.IADD R12, R12, 0x1, -R3 ;  /* 0x000000010c0c7824 */ /* 0x000fc600078e0a03 */
[----:B------:R-:W-:-:S04]  /*0350*/  LEA.HI R9, R9, R2, RZ, 0x2 ;  /* 0x0000000209097211 */ /* 0x000fc800078f10ff */
[----:B------:R-:W-:Y:S02]  /*0360*/  LOP3.LUT R11, R9, 0x1ffffffc, RZ, 0xc0, !PT ;  /* 0x1ffffffc090b7812 */ /* 0x000fe400078ec0ff */
[----:B------:R-:W-:-:S03]  /*0370*/  SHF.R.S32.HI R4, RZ, 0x2, R9 ;  /* 0x00000002ff047819 */ /* 0x000fc60000011409 */
[----:B------:R-:W-:Y:S01]  /*0380*/  IMAD.IADD R11, R2, 0x1, -R11 ;  /* 0x00000001020b7824 */ /* 0x000fe200078e0a0b */
[----:B------:R-:W-:-:S04]  /*0390*/  IADD3 R9, R4, 0x40, RZ ;  /* 0x0000004004097810 */ /* 0x000fc80007ffe0ff */
[----:B------:R-:W-:Y:S02]  /*03a0*/  SHF.L.U32 R14, R11, 0x3, RZ ;  /* 0x000000030b0e7819 */ /* 0x000fe400000006ff */
[----:B------:R-:W-:Y:S02]  /*03b0*/  SHF.R.S32.HI R11, RZ, 0x1f, R3 ;  /* 0x0000001fff0b7819 */ /* 0x000fe40000011403 */
[----:B------:R-:W-:Y:S02]  /*03c0*/  ISETP.GE.AND P0, PT, R14, c[0x0][0x220], PT ;  /* 0x000088000e007a0c */ /* 0x000fe40003f06270 */
[--C-:B------:R-:W-:Y:S01]  /*03d0*/  SHF.R.S32.HI R15, RZ, 0x1f, R14.reuse ;  /* 0x0000001fff0f7819 */ /* 0x100fe2000001140e */
[----:B------:R-:W-:Y:S01]  /*03e0*/  IMAD R18, R11, c[0x0][0x1e8], RZ ;  /* 0x00007a000b127a24 */ /* 0x000fe200078e02ff */
[-C--:B------:R-:W-:Y:S01]  /*03f0*/  ISETP.LT.AND P1, PT, R9, R12.reuse, !P0 ;  /* 0x0000000c0900720c */ /* 0x080fe20004721270 */
[----:B------:R-:W-:Y:S01]  /*0400*/  IMAD R16, R11, c[0x0][0x370], RZ ;  /* 0x0000dc000b107a24 */ /* 0x000fe200078e02ff */
[----:B------:R-:W-:Y:S01]  /*0410*/  ISETP.LT.AND P0, PT, R4, R12, !P0 ;  /* 0x0000000c0400720c */ /* 0x000fe20004701270 */
[----:B------:R-:W-:Y:S01]  /*0420*/  IMAD.WIDE.U32 R12, R3, c[0x0][0x370], R14 ;  /* 0x0000dc00030c7a25 */ /* 0x000fe200078e000e */
[----:B------:R-:W-:-:S03]  /*0430*/  SHF.R.S32.HI R9, RZ, 0x1f, R5 ;  /* 0x0000001fff097819 */ /* 0x000fc60000011405 */
[----:B------:R-:W-:-:S04]  /*0440*/  IMAD.WIDE.U32 R14, R3, c[0x0][0x1e8], R14 ;  /* 0x00007a00030e7a25 */ /* 0x000fc800078e000e */
[C---:B------:R-:W-:Y:S01]  /*0450*/  IMAD R18, R3.reuse, c[0x0][0x1ec], R18 ;  /* 0x00007b0003127a24 */ /* 0x040fe200078e0212 */
[----:B------:R-:W-:Y:S01]  /*0460*/  IADD3 R8, P3, R8, R14, RZ ;  /* 0x0000000e08087210 */ /* 0x000fe20007f7e0ff */
[----:B------:R-:W-:Y:S01]  /*0470*/  IMAD R11, R3, c[0x0][0x374], R16 ;  /* 0x0000dd00030b7a24 */ /* 0x000fe200078e0210 */
[----:B------:R-:W-:Y:S01]  /*0480*/  IADD3 R16, P2, R10, R12, RZ ;  /* 0x0000000c0a107210 */ /* 0x000fe20007f5e0ff */
[C---:B------:R-:W-:Y:S02]  /*0490*/  IMAD R10, R9.reuse, c[0x0][0x378], RZ ;  /* 0x0000de00090a7a24 */ /* 0x040fe400078e02ff */
[----:B------:R-:W-:Y:S01]  /*04a0*/  IMAD R12, R9, c[0x0][0x1f0], RZ ;  /* 0x00007c00090c7a24 */ /* 0x000fe200078e02ff */
[----:B------:R-:W-:Y:S01]  /*04b0*/  IADD3.X R9, R7, R15, R18, P3, !PT ;  /* 0x0000000f07097210 */ /* 0x000fe20001ffe412 */
[C---:B------:R-:W-:Y:S01]  /*04c0*/  IMAD R7, R5.reuse, c[0x0][0x37c], R10 ;  /* 0x0000df0005077a24 */ /* 0x040fe200078e020a */
[----:B------:R-:W-:Y:S01]  /*04d0*/  IADD3.X R17, R6, R13, R11, P2, !PT ;  /* 0x0000000d06117210 */ /* 0x000fe200017fe40b */
[C---:B------:R-:W-:Y:S01]  /*04e0*/  IMAD R11, R5.reuse, c[0x0][0x1f4], R12 ;  /* 0x00007d00050b7a24 */ /* 0x040fe200078e020c */
[----:B------:R-:W-:Y:S01]  /*04f0*/  SHF.R.S32.HI R10, RZ, 0x1f, R4 ;  /* 0x0000001fff0a7819 */ /* 0x000fe20000011404 */
[----:B------:R-:W-:Y:S01]  /*0500*/  IMAD.WIDE.U32 R14, R5, c[0x0][0x1f0], R8 ;  /* 0x00007c00050e7a25 */ /* 0x000fe200078e0008 */
[----:B------:R-:W-:-:S03]  /*0510*/  @P1 IADD3 R12, P2, R4, 0x40, RZ ;  /* 0x00000040040c1810 */ /* 0x000fc60007f5e0ff */
[----:B------:R-:W-:Y:S01]  /*0520*/  IMAD.WIDE.U32 R16, R5, c[0x0][0x378], R16 ;  /* 0x0000de0005107a25 */ /* 0x000fe200078e0010 */
[----:B------:R-:W-:Y:S02]  /*0530*/  @P1 IADD3.X R5, RZ, R10, RZ, P2, !PT ;  /* 0x0000000aff051210 */ /* 0x000fe400017fe4ff */
[----:B------:R-:W-:Y:S01]  /*0540*/  IADD3 R15, R15, R11, RZ ;  /* 0x0000000b0f0f7210 */ /* 0x000fe20007ffe0ff */
[C---:B------:R-:W-:Y:S02]  /*0550*/  @P0 IMAD R9, R10.reuse, c[0x0][0x370], RZ ;  /* 0x0000dc000a090a24 */ /* 0x040fe400078e02ff */
[----:B------:R-:W-:Y:S02]  /*0560*/  @P0 IMAD R13, R10, c[0x0][0x1e8], RZ ;  /* 0x00007a000a0d0a24 */ /* 0x000fe400078e02ff */
[----:B------:R-:W-:Y:S02]  /*0570*/  IMAD.IADD R17, R17, 0x1, R7 ;  /* 0x0000000111117824 */ /* 0x000fe400078e0207 */
[----:B------:R-:W-:-:S02]  /*0580*/  @P0 IMAD R11, R4, c[0x0][0x374], R9 ;  /* 0x0000dd00040b0a24 */ /* 0x000fc400078e0209 */
[C---:B------:R-:W-:Y:S01]  /*0590*/  @P0 IMAD R13, R4.reuse, c[0x0][0x1ec], R13 ;  /* 0x00007b00040d0a24 */ /* 0x040fe200078e020d */
[----:B------:R-:W-:Y:S01]  /*05a0*/  @P1 MOV R23, R17 ;  /* 0x0000001100171202 */ /* 0x000fe20000000f00 */
[----:B------:R-:W-:Y:S02]  /*05b0*/  @P1 IMAD R5, R5, c[0x0][0x370], RZ ;  /* 0x0000dc0005051a24 */ /* 0x000fe400078e02ff */
[----:B------:R-:W-:-:S04]  /*05c0*/  @P0 IMAD.WIDE.U32 R8, R4, c[0x0][0x1e8], R14 ;  /* 0x00007a0004080a25 */ /* 0x000fc800078e000e */
[--C-:B------:R-:W-:Y:S01]  /*05d0*/  @P1 IMAD.MOV.U32 R22, RZ, RZ, R16.reuse ;  /* 0x000000ffff161224 */ /* 0x100fe200078e0010 */
[----:B------:R-:W-:Y:S01]  /*05e0*/  @P0 LEA R18, P3, R8, c[0x0][0x1d0], 0x1 ;  /* 0x0000740008120a11 */ /* 0x000fe200078608ff */
[----:B------:R-:W-:-:S04]  /*05f0*/  @P0 IMAD.WIDE.U32 R6, R4, c[0x0][0x370], R16 ;  /* 0x0000dc0004060a25 */ /* 0x000fc800078e0010 */
[C---:B------:R-:W-:Y:S01]  /*0600*/  @P1 IMAD R21, R12.reuse, c[0x0][0x374], R5 ;  /* 0x0000dd000c151a24 */ /* 0x040fe200078e0205 */
[----:B------:R-:W-:Y:S01]  /*0610*/  @P0 IADD3 R5, R9, R13, RZ ;  /* 0x0000000d09050210 */ /* 0x000fe20007ffe0ff */
[----:B------:R-:W-:Y:S01]  /*0620*/  @P1 IMAD.WIDE.U32 R12, R12, c[0x0][0x370], R22 ;  /* 0x0000dc000c0c1a25 */ /* 0x000fe200078e0016 */
[----:B------:R-:W-:Y:S02]  /*0630*/  @P1 IADD3 R23, P4, R4, 0x40, RZ ;  /* 0x0000004004171810 */ /* 0x000fe40007f9e0ff */
[----:B------:R-:W-:Y:S01]  /*0640*/  @P0 LEA R16, P2, R6, c[0x0][0x330], 0x1 ;  /* 0x0000cc0006100a11 */ /* 0x000fe200078408ff */
[----:B------:R-:W-:Y:S01]  /*0650*/  @P0 IMAD.IADD R7, R7, 0x1, R11 ;  /* 0x0000000107070824 */ /* 0x000fe200078e020b */
[----:B------:R-:W-:Y:S01]  /*0660*/  @P0 LEA.HI.X R19, R8, c[0x0][0x1d4], R5, 0x1, P3 ;  /* 0x0000750008130a11 */ /* 0x000fe200018f0c05 */
[----:B------:R-:W-:Y:S01]  /*0670*/  @P1 IMAD.X R20, RZ, RZ, R10, P4 ;  /* 0x000000ffff141224 */ /* 0x000fe200020e060a */
[----:B------:R-:W-:Y:S01]  /*0680*/  CS2R R4, SRZ ;  /* 0x0000000000047805 */ /* 0x000fe2000001ff00 */
[----:B------:R-:W-:Y:S01]  /*0690*/  CS2R R10, SRZ ;  /* 0x00000000000a7805 */ /* 0x000fe2000001ff00 */
[----:B------:R-:W-:Y:S01]  /*06a0*/  @P0 LEA.HI.X R17, R6, c[0x0][0x334], R7, 0x1, P2 ;  /* 0x0000cd0006110a11 */ /* 0x000fe200010f0c07 */
[----:B------:R-:W-:Y:S01]  /*06b0*/  CS2R R8, SRZ ;  /* 0x0000000000087805 */ /* 0x000fe2000001ff00 */
[----:B------:R-:W-:Y:S01]  /*06c0*/  CS2R R6, SRZ ;  /* 0x0000000000067805 */ /* 0x000fe2000001ff00 */
[----:B------:R-:W-:-:S02]  /*06d0*/  @P1 IMAD R20, R20, c[0x0][0x1e8], RZ ;  /* 0x00007a0014141a24 */ /* 0x000fc400078e02ff */
[C---:B------:R-:W-:Y:S02]  /*06e0*/  @P1 IMAD.WIDE.U32 R14, R23.reuse, c[0x0][0x1e8], R14 ;  /* 0x00007a00170e1a25 */ /* 0x040fe400078e000e */
[----:B------:R0:W2:Y:S02]  /*06f0*/  @P0 LDG.E.128 R8, [R18.64] ;  /* 0x0000000412080981 */ /* 0x0000a4000c1e1d00 */
[----:B------:R-:W-:Y:S02]  /*0700*/  @P1 IMAD R25, R23, c[0x0][0x1ec], R20 ;  /* 0x00007b0017191a24 */ /* 0x000fe400078e0214 */
[----:B------:R1:W3:Y:S01]  /*0710*/  @P0 LDG.E.128 R4, [R16.64] ;  /* 0x0000000410040981 */ /* 0x0002e2000c1e1d00 */
[----:B------:R-:W-:Y:S02]  /*0720*/  @P1 IADD3 R21, R13, R21, RZ ;  /* 0x000000150d151210 */ /* 0x000fe40007ffe0ff */
[----:B------:R-:W-:Y:S02]  /*0730*/  @P1 IADD3 R13, R15, R25, RZ ;  /* 0x000000190f0d1210 */ /* 0x000fe40007ffe0ff */
[----:B------:R-:W-:-:S02]  /*0740*/  @P1 LEA R20, P0, R12, c[0x0][0x330], 0x1 ;  /* 0x0000cc000c141a11 */ /* 0x000fc400078008ff */
[----:B------:R-:W-:Y:S01]  /*0750*/  @P1 LEA R22, P2, R14, c[0x0][0x1d0], 0x1 ;  /* 0x000074000e161a11 */ /* 0x000fe200078408ff */
[----:B0-----:R-:W-:Y:S01]  /*0760*/  CS2R R18, SRZ ;  /* 0x0000000000127805 */ /* 0x001fe2000001ff00 */
[----:B------:R-:W-:Y:S01]  /*0770*/  @P1 LEA.HI.X R21, R12, c[0x0][0x334], R21, 0x1, P0 ;  /* 0x0000cd000c151a11 */ /* 0x000fe200000f0c15 */
[----:B-1----:R-:W-:Y:S01]  /*0780*/  CS2R R16, SRZ ;  /* 0x0000000000107805 */ /* 0x002fe2000001ff00 */
[----:B------:R-:W-:Y:S02]  /*0790*/  @P1 LEA.HI.X R23, R14, c[0x0][0x1d4], R13, 0x1, P2 ;  /* 0x000075000e171a11 */ /* 0x000fe400010f0c0d */
[----:B------:R-:W-:Y:S01]  /*07a0*/  CS2R R14, SRZ ;  /* 0x00000000000e7805 */ /* 0x000fe2000001ff00 */
[----:B------:R-:W-:Y:S02]  /*07b0*/  CS2R R12, SRZ ;  /* 0x00000000000c7805 */ /* 0x000fe4000001ff00 */
[----:B------:R-:W4:Y:S04]  /*07c0*/  @P1 LDG.E.128 R16, [R22.64] ;  /* 0x0000000416101981 */ /* 0x000f28000c1e1d00 */
[----:B------:R0:W5:Y:S01]  /*07d0*/  @P1 LDG.E.128 R12, [R20.64] ;  /* 0x00000004140c1981 */ /* 0x000162000c1e1d00 */
[----:B------:R-:W-:-:S02]  /*07e0*/  LOP3.LUT P0, RZ, R2, 0x3, RZ, 0xc0, !PT ;  /* 0x0000000302ff7812 */ /* 0x000fc4000780c0ff */
[----:B--2---:R-:W-:Y:S02]  /*07f0*/  LOP3.LUT R27, R8, 0xffff0000, RZ, 0xc0, !PT ;  /* 0xffff0000081b7812 */ /* 0x004fe400078ec0ff */
[C---:B---3--:R-:W-:Y:S01]  /*0800*/  LOP3.LUT R24, R4.reuse, 0xffff0000, RZ, 0xc0, !PT ;  /* 0xffff000004187812 */ /* 0x048fe200078ec0ff */
[----:B------:R-:W-:Y:S01]  /*0810*/  IMAD.U32 R4, R4, 0x10000, RZ ;  /* 0x0001000004047824 */ /* 0x000fe200078e00ff */
[----:B------:R-:W-:-:S03]  /*0820*/  SHF.L.U32 R25, R8, 0x10, RZ ;  /* 0x0000001008197819 */ /* 0x000fc600000006ff */
[----:B------:R-:W-:-:S04]  /*0830*/  FMUL.FTZ R24, R24, R27 ;  /* 0x0000001b18187220 */ /* 0x000fc80000410000 */
[----:B------:R-:W-:Y:S01]  /*0840*/  FFMA.FTZ R26, R4, R25, R24 ;  /* 0x00000019041a7223 */ /* 0x000fe20000010018 */
[----:B------:R-:W-:Y:S01]  /*0850*/  SHF.L.U32 R24, R5, 0x10, RZ ;  /* 0x0000001005187819 */ /* 0x000fe200000006ff */
[----:B------:R-:W-:Y:S01]  /*0860*/  IMAD.U32 R25, R9, 0x10000, RZ ;  /* 0x0001000009197824 */ /* 0x000fe200078e00ff */
[----:B------:R-:W-:-:S03]  /*0870*/  LOP3.LUT R5, R5, 0xffff0000, RZ, 0xc0, !PT ;  /* 0xffff000005057812 */ /* 0x000fc600078ec0ff */
[----:B0-----:R-:W-:Y:S01]  /*0880*/  FFMA.FTZ R20, R24, R25, R26 ;  /* 0x0000001918147223 */ /* 0x001fe2000001001a */
[----:B----4-:R-:W-:Y:S01]  /*0890*/  LOP3.LUT R24, R16, 0xffff0000, RZ, 0xc0, !PT ;  /* 0xffff000010187812 */ /* 0x010fe200078ec0ff */
[----:B------:R-:W-:Y:S01]  /*08a0*/  IMAD.U32 R23, R10, 0x10000, RZ ;  /* 0x000100000a177824 */ /* 0x000fe200078e00ff */
[----:B------:R-:W-:Y:S02]  /*08b0*/  LOP3.LUT R22, R9, 0xffff0000, RZ, 0xc0, !PT ;  /* 0xffff000009167812 */ /* 0x000fe400078ec0ff */
[----:B-----5:R-:W-:Y:S02]  /*08c0*/  LOP3.LUT R25, R12, 0xffff0000, RZ, 0xc0, !PT ;  /* 0xffff00000c197812 */ /* 0x020fe400078ec0ff */
[----:B------:R-:W-:Y:S02]  /*08d0*/  LOP3.LUT R21, R10, 0xffff0000, RZ, 0xc0, !PT ;  /* 0xffff00000a157812 */ /* 0x000fe400078ec0ff */
[C---:B------:R-:W-:Y:S01]  /*08e0*/  SHF.L.U32 R9, R11.reuse, 0x10, RZ ;  /* 0x000000100b097819 */ /* 0x040fe200000006ff */
[----:B------:R-:W-:Y:S01]  /*08f0*/  FMUL.FTZ R24, R24, R25 ;  /* 0x0000001918187220 */ /* 0x000fe20000410000 */
[----:B------:R-:W-:Y:S01]  /*0900*/  LOP3.LUT R10, R11, 0xffff0000, RZ, 0xc0, !PT ;  /* 0xffff00000b0a7812 */ /* 0x000fe200078ec0ff */
[----:B------:R-:W-:Y:S01]  /*0910*/  IMAD.U32 R11, R16, 0x10000, RZ ;  /* 0x00010000100b7824 */ /* 0x000fe200078e00ff */
[----:B------:R-:W-:Y:S01]  /*0920*/  SHF.L.U32 R12, R12, 0x10, RZ ;  /* 0x000000100c0c7819 */ /* 0x000fe200000006ff */
[----:B------:R-:W-:Y:S01]  /*0930*/  FFMA.FTZ R5, R5, R22, R20 ;  /* 0x0000001605057223 */ /* 0x000fe20000010014 */
[----:B------:R-:W-:-:S02]  /*0940*/  SHF.L.U32 R4, R6, 0x10, RZ ;  /* 0x0000001006047819 */ /* 0x000fc400000006ff */
[----:B------:R-:W-:Y:S01]  /*0950*/  SHF.L.U32 R20, R13, 0x10, RZ ;  /* 0x000000100d147819 */ /* 0x000fe200000006ff */
[----:B------:R-:W-:Y:S01]  /*0960*/  FFMA.FTZ R11, R11, R12, R24 ;  /* 0x0000000c0b0b7223 */ /* 0x000fe20000010018 */
[----:B------:R-:W-:Y:S01]  /*0970*/  SHF.L.U32 R16, R17, 0x10, RZ ;  /* 0x0000001011107819 */ /* 0x000fe200000006ff */
[----:B------:R-:W-:Y:S01]  /*0980*/  FFMA.FTZ R4, R4, R23, R5 ;  /* 0x0000001704047223 */ /* 0x000fe20000010005 */
[----:B------:R-:W-:Y:S02]  /*0990*/  LOP3.LUT R8, R6, 0xffff0000, RZ, 0xc0, !PT ;  /* 0xffff000006087812 */ /* 0x000fe400078ec0ff */
[----:B------:R-:W-:Y:S01]  /*09a0*/  LOP3.LUT R13, R13, 0xffff0000, RZ, 0xc0, !PT ;  /* 0xffff00000d0d7812 */ /* 0x000fe200078ec0ff */
[----:B------:R-:W-:Y:S01]  /*09b0*/  FFMA.FTZ R11, R16, R20, R11 ;  /* 0x00000014100b7223 */ /* 0x000fe2000001000b */
[----:B------:R-:W-:Y:S01]  /*09c0*/  LOP3.LUT R12, R17, 0xffff0000, RZ, 0xc0, !PT ;  /* 0xffff0000110c7812 */ /* 0x000fe200078ec0ff */
[----:B------:R-:W-:Y:S01]  /*09d0*/  FFMA.FTZ R4, R8, R21, R4 ;  /* 0x0000001508047223 */ /* 0x000fe20000010004 */
[C---:B------:R-:W-:Y:S01]  /*09e0*/  SHF.L.U32 R6, R7.reuse, 0x10, RZ ;  /* 0x0000001007067819 */ /* 0x040fe200000006ff */
[----:B------:R-:W-:Y:S01]  /*09f0*/  IMAD.U32 R5, R14, 0x10000, RZ ;  /* 0x000100000e057824 */ /* 0x000fe200078e00ff */
[----:B------:R-:W-:Y:S01]  /*0a00*/  SHF.L.U32 R8, R18, 0x10, RZ ;  /* 0x0000001012087819 */ /* 0x000fe200000006ff */
[----:B------:R-:W-:Y:S01]  /*0a10*/  FFMA.FTZ R11, R12, R13, R11 ;  /* 0x0000000d0c0b7223 */ /* 0x000fe2000001000b */
[----:B------:R-:W-:Y:S01]  /*0a20*/  LOP3.LUT R7, R7, 0xffff0000, RZ, 0xc0, !PT ;  /* 0xffff000007077812 */ /* 0x000fe200078ec0ff */
[----:B------:R-:W-:Y:S01]  /*0a30*/  FFMA.FTZ R4, R6, R9, R4 ;  /* 0x0000000906047223 */ /* 0x000fe20000010004 */
[----:B------:R-:W-:Y:S01]  /*0a40*/  LOP3.LUT R14, R14, 0xffff0000, RZ, 0xc0, !PT ;  /* 0xffff00000e0e7812 */ /* 0x000fe200078ec0ff */
[----:B------:R-:W-:Y:S01]  /*0a50*/  FFMA.FTZ R5, R8, R5, R11 ;  /* 0x0000000508057223 */ /* 0x000fe2000001000b */
[----:B------:R-:W-:Y:S01]  /*0a60*/  LOP3.LUT R18, R18, 0xffff0000, RZ, 0xc0, !PT ;  /* 0xffff000012127812 */ /* 0x000fe200078ec0ff */
[----:B------:R-:W-:Y:S01]  /*0a70*/  FFMA.FTZ R4, R7, R10, R4 ;  /* 0x0000000a07047223 */ /* 0x000fe20000010004 */
[----:B------:R-:W-:Y:S01]  /*0a80*/  SHF.L.U32 R7, R15, 0x10, RZ ;  /* 0x000000100f077819 */ /* 0x000fe200000006ff */
[----:B------:R-:W-:-:S02]  /*0a90*/  IMAD.U32 R6, R19, 0x10000, RZ ;  /* 0x0001000013067824 */ /* 0x000fc400078e00ff */
[----:B------:R-:W-:Y:S01]  /*0aa0*/  FFMA.FTZ R5, R18, R14, R5 ;  /* 0x0000000e12057223 */ /* 0x000fe20000010005 */
[----:B------:R-:W-:-:S03]  /*0ab0*/  LOP3.LUT R15, R15, 0xffff0000, RZ, 0xc0, !PT ;  /* 0xffff00000f0f7812 */ /* 0x000fc600078ec0ff */
[----:B------:R-:W-:Y:S02]  /*0ac0*/  FFMA.FTZ R6, R6, R7, R5 ;  /* 0x0000000706067223 */ /* 0x000fe40000010005 */
[----:B------:R-:W0:Y:S01]  /*0ad0*/  SHFL.BFLY PT, R5, R4, 0x2, 0x1f ;  /* 0x0c401f0004057f89 */ /* 0x000e2200000e0000 */
[----:B------:R-:W-:-:S05]  /*0ae0*/  LOP3.LUT R19, R19, 0xffff0000, RZ, 0xc0, !PT ;  /* 0xffff000013137812 */ /* 0x000fca00078ec0ff */
[----:B------:R-:W-:-:S05]  /*0af0*/  FFMA.FTZ R6, R19, R15, R6 ;  /* 0x0000000f13067223 */ /* 0x000fca0000010006 */
[----:B------:R-:W1:Y:S01]  /*0b00*/  SHFL.BFLY PT, R7, R6, 0x2, 0x1f ;  /* 0x0c401f0006077f89 */ /* 0x000e6200000e0000 */
[----:B0-----:R-:W-:-:S05]  /*0b10*/  FADD.FTZ R9, R4, R5 ;  /* 0x0000000504097221 */ /* 0x001fca0000010000 */
[----:B------:R-:W0:Y:S01]  /*0b20*/  SHFL.BFLY PT, R10, R9, 0x1, 0x1f ;  /* 0x0c201f00090a7f89 */ /* 0x000e2200000e0000 */
[----:B-1----:R-:W-:Y:S01]  /*0b30*/  FADD.FTZ R7, R6, R7 ;  /* 0x0000000706077221 */ /* 0x002fe20000010000 */
[----:B------:R-:W-:-:S04]  /*0b40*/  IADD3 R5, R3, R0, RZ ;  /* 0x0000000003057210 */ /* 0x000fc80007ffe0ff */
[----:B------:R-:W1:Y:S01]  /*0b50*/  SHFL.BFLY PT, R8, R7, 0x1, 0x1f ;  /* 0x0c201f0007087f89 */ /* 0x000e6200000e0000 */
[----:B------:R-:W-:Y:S02]  /*0b60*/  LEA.HI R3, P1, R2, R5, RZ, 0x1e ;  /* 0x0000000502037211 */ /* 0x000fe4000783f0ff */
[----:B------:R-:W-:-:S04]  /*0b70*/  SHF.R.S32.HI R5, RZ, 0x1f, R5 ;  /* 0x0000001fff057819 */ /* 0x000fc80000011405 */
[----:B------:R-:W-:Y:S02]  /*0b80*/  IADD3.X R4, RZ, R5, RZ, P1, !PT ;  /* 0x00000005ff047210 */ /* 0x000fe40000ffe4ff */
[----:B------:R-:W-:Y:S01]  /*0b90*/  LEA R2, P1, R3, c[0x0][0x3c8], 0x2 ;  /* 0x0000f20003027a11 */ /* 0x000fe200078210ff */
[----:B0-----:R-:W-:-:S03]  /*0ba0*/  @!P0 FADD.FTZ R0, R9, R10 ;  /* 0x0000000a09008221 */ /* 0x001fc60000010000 */
[----:B------:R-:W-:Y:S01]  /*0bb0*/  LEA.HI.X R3, R3, c[0x0][0x3cc], R4, 0x2, P1 ;  /* 0x0000f30003037a11 */ /* 0x000fe200008f1404 */
[----:B------:R-:W-:-:S05]  /*0bc0*/  @!P0 FMUL.FTZ R5, R0, c[0x0][0x2d4] ;  /* 0x0000b50000058a20 */ /* 0x000fca0000410000 */
[----:B------:R0:W-:Y:S01]  /*0bd0*/  @!P0 STG.E [R2.64], R5 ;  /* 0x0000000502008986 */ /* 0x0001e2000c101904 */
[----:B-1----:R-:W-:Y:S01]  /*0be0*/  FADD.FTZ R8, R7, R8 ;  /* 0x0000000807087221 */ /* 0x002fe20000010000 */
[----:B------:R-:W-:Y:S06]  /*0bf0*/  @P0 EXIT ;  /* 0x000000000000094d */ /* 0x000fec0003800000 */
[----:B0-----:R-:W-:-:S05]  /*0c00*/  FMUL.FTZ R5, R8, c[0x0][0x2d4] ;  /* 0x0000b50008057a20 */ /* 0x001fca0000410000 */
[----:B------:R-:W-:Y:S01]  /*0c10*/  STG.E [R2.64+0x100], R5 ;  /* 0x0001000502007986 */ /* 0x000fe2000c101904 */
[----:B------:R-:W-:Y:S05]  /*0c20*/  EXIT ;  /* 0x000000000000794d */ /* 0x000fea0003800000 */
.L_x_404:
        /* <DEDUP_REMOVED lines=13> */
.L_x_697:


//--------------------- .text._ZN5flash25flash_bwd_dot_do_o_kernelILb1E23Flash_bwd_kernel_traitsILi32ELi128ELi128ELi8ELi4ELi4ELi4ELb1ELb0EN7cutlass10bfloat16_tE19Flash_kernel_traitsILi32ELi128ELi128ELi8ES3_EEEEvNS_16Flash_bwd_paramsE --------------------------
	.section	.text._ZN5flash25flash_bwd_dot_do_o_kernelILb1E23Flash_bwd_kernel_traitsILi32ELi128ELi128ELi8ELi4ELi4ELi4ELb1ELb0EN7cutlass10bfloat16_tE19Flash_kernel_traitsILi32ELi128ELi128ELi8ES3_EEEEvNS_16Flash_bwd_paramsE,"ax",@progbits
	.sectioninfo	@"SHI_REGISTERS=34"
	.align	128
        .global         _ZN5flash25flash_bwd_dot_do_o_kernelILb1E23Flash_bwd_kernel_traitsILi32ELi128ELi128ELi8ELi4ELi4ELi4ELb1ELb0EN7cutlass10bfloat16_tE19Flash_kernel_traitsILi32ELi128ELi128ELi8ES3_EEEEvNS_16Flash_bwd_paramsE
        .type           _ZN5flash25flash_bwd_dot_do_o_kernelILb1E23Flash_bwd_kernel_traitsILi32ELi128ELi128ELi8ELi4ELi4ELi4ELb1ELb0EN7cutlass10bfloat16_tE19Flash_kernel_traitsILi32ELi128ELi128ELi8ES3_EEEEvNS_16Flash_bwd_paramsE,@function
        .size           _ZN5flash25flash_bwd_dot_do_o_kernelILb1E23Flash_bwd_kernel_traitsILi32ELi128ELi128ELi8ELi4ELi4ELi4ELb1ELb0EN7cutlass10bfloat16_tE19Flash_kernel_traitsILi32ELi128ELi128ELi8ES3_EEEEvNS_16Flash_bwd_paramsE,(.L_x_698 - _ZN5flash25flash_bwd_dot_do_o_kernelILb1E23Flash_bwd_kernel_traitsILi32ELi128ELi128ELi8ELi4ELi4ELi4ELb1ELb0EN7cutlass10bfloat16_tE19Flash_kernel_traitsILi32ELi128ELi128ELi8ES3_EEEEvNS_16Flash_bwd_paramsE)
        .other          _ZN5flash25flash_bwd_dot_do_o_kernelILb1E23Flash_bwd_kernel_traitsILi32ELi128ELi128ELi8ELi4ELi4ELi4ELb1ELb0EN7cutlass10bfloat16_tE19Flash_kernel_traitsILi32ELi128ELi128ELi8ES3_EEEEvNS_16Flash_bwd_paramsE,@"STO_CUDA_ENTRY STV_DEFAULT"
_ZN5flash25flash_bwd_dot_do_o_kernelILb1E23Flash_bwd_kernel_traitsILi32ELi128ELi128ELi8ELi4ELi4ELi4ELb1ELb0EN7cutlass10bfloat16_tE19Flash_kernel_traitsILi32ELi128ELi128ELi8ES3_EEEEvNS_16Flash_bwd_paramsE:
.text._ZN5flash25flash_bwd_dot_do_o_kernelILb1E23Flash_bwd_kernel_traitsILi32ELi128ELi128ELi8ELi4ELi4ELi4ELb1ELb0EN7cutlass10bfloat16_tE19Flash_kernel_traitsILi32ELi128ELi128ELi8ES3_EEEEvNS_16Flash_bwd_paramsE:
        /* <DEDUP_REMOVED lines=19> */
[----:B------:R-:W-:Y:S01]  /*0130*/  ISETP.NE.AND P1, PT, R11, -0x1, PT ;  /* 0xffffffff0b00780c */ /* 0x000fe20003f25270 */
[C---:B------:R-:W-:Y:S01]  /*0140*/  IMAD.WIDE R2, R10.reuse, 0x80, RZ ;  /* 0x000000800a027825 */ /* 0x040fe200078e02ff */
[----:B------:R-:W-:Y:S01]  /*0150*/  MOV R20, c[0x0][0x1c0] ;  /* 0x0000700000147a02 */ /* 0x000fe20000000f00 */
[----:B------:R-:W-:Y:S01]  /*0160*/  ULDC.U8 UR6, c[0x0][0x328] ;  /* 0x0000ca0000067ab9 */ /* 0x000fe20000000000 */
[----:B------:R-:W-:Y:S01]  /*0170*/  SHF.R.S32.HI R14, RZ, 0x1f, R21 ;  /* 0x0000001fff0e7819 */ /* 0x000fe20000011415 */
[----:B------:R-:W-:Y:S01]  /*0180*/  IMAD.WIDE R24, R10, c[0x0][0x224], RZ ;  /* 0x000089000a187a25 */ /* 0x000fe200078e02ff */
[----:B------:R-:W-:Y:S02]  /*0190*/  SEL R0, R2, RZ, P0 ;  /* 0x000000ff02007207 */ /* 0x000fe40000000000 */
[----:B------:R-:W-:Y:S01]  /*01a0*/  SEL R5, R3, RZ, P0 ;  /* 0x000000ff03057207 */ /* 0x000fe20000000000 */
[----:B------:R-:W-:-:S04]  /*01b0*/  IMAD.WIDE R30, R20, c[0x0][0x22c], RZ ;  /* 0x00008b00141e7a25 */ /* 0x000fc800078e02ff */
[--C-:B------:R-:W-:Y:S01]  /*01c0*/  @!P1 SHF.R.S32.HI R4, RZ, 0x1f, R10.reuse ;  /* 0x0000001fff049819 */ /* 0x100fe2000001140a */
[C---:B------:R-:W-:Y:S01]  /*01d0*/  @P1 IMAD.WIDE.U32 R2, R11.reuse, c[0x0][0x1e8], RZ ;  /* 0x00007a000b021a25 */ /* 0x040fe200078e00ff */
[----:B------:R-:W-:Y:S02]  /*01e0*/  @!P1 SHF.R.S32.HI R19, RZ, 0x1f, R10 ;  /* 0x0000001fff139819 */ /* 0x000fe4000001140a */
[----:B------:R-:W-:Y:S01]  /*01f0*/  @P1 MOV R23, R11 ;  /* 0x0000000b00171202 */ /* 0x000fe20000000f00 */
[----:B------:R-:W-:Y:S02]  /*0200*/  @!P1 IMAD R9, R4, c[0x0][0x368], RZ ;  /* 0x0000da0004099a24 */ /* 0x000fe400078e02ff */
[----:B------:R-:W-:Y:S01]  /*0210*/  @P1 IMAD R8, R11, c[0x0][0x1ec], R3 ;  /* 0x00007b000b081a24 */ /* 0x000fe200078e0203 */
[----:B------:R-:W-:Y:S01]  /*0220*/  SHF.R.S32.HI R3, RZ, 0x1f, R20 ;  /* 0x0000001fff037819 */ /* 0x000fe20000011414 */
[----:B------:R-:W-:Y:S02]  /*0230*/  @P1 IMAD.MOV.U32 R12, RZ, RZ, R2 ;  /* 0x000000ffff0c1224 */ /* 0x000fe400078e0002 */
[----:B------:R-:W-:-:S02]  /*0240*/  IMAD R2, R25, c[0x0][0x1c0], RZ ;  /* 0x0000700019027a24 */ /* 0x000fc400078e02ff */
[----:B------:R-:W-:-:S04]  /*0250*/  @P1 IMAD.WIDE.U32 R6, R11, c[0x0][0x370], RZ ;  /* 0x0000dc000b061a25 */ /* 0x000fc800078e00ff */
[----:B------:R-:W-:Y:S02]  /*0260*/  @!P1 IMAD R19, R19, c[0x0][0x1e0], RZ ;  /* 0x0000780013139a24 */ /* 0x000fe400078e02ff */
[C---:B------:R-:W-:Y:S02]  /*0270*/  @!P1 IMAD R9, R10.reuse, c[0x0][0x36c], R9 ;  /* 0x0000db000a099a24 */ /* 0x040fe400078e0209 */
[----:B------:R-:W-:-:S04]  /*0280*/  @!P1 IMAD.WIDE.U32 R16, R10, c[0x0][0x368], RZ ;  /* 0x0000da000a109a25 */ /* 0x000fc800078e00ff */
[----:B------:R-:W-:Y:S02]  /*0290*/  IMAD R27, R24, R3, R2 ;  /* 0x00000003181b7224 */ /* 0x000fe400078e0202 */
[----:B------:R-:W-:Y:S02]  /*02a0*/  @P1 IMAD R7, R11, c[0x0][0x374], R7 ;  /* 0x0000dd000b071a24 */ /* 0x000fe400078e0207 */
[----:B------:R-:W-:-:S04]  /*02b0*/  @!P1 IMAD.WIDE.U32 R2, R10, c[0x0][0x1e0], RZ ;  /* 0x000078000a029a25 */ /* 0x000fc800078e00ff */
[----:B------:R-:W-:Y:S01]  /*02c0*/  @!P1 IMAD R19, R10, c[0x0][0x1e4], R19 ;  /* 0x000079000a139a24 */ /* 0x000fe200078e0213 */
[----:B------:R-:W-:Y:S01]  /*02d0*/  @!P1 MOV R12, R2 ;  /* 0x00000002000c9202 */ /* 0x000fe20000000f00 */
[----:B------:R-:W-:Y:S01]  /*02e0*/  @!P1 IMAD.IADD R7, R17, 0x1, R9 ;  /* 0x0000000111079824 */ /* 0x000fe200078e0209 */
[----:B------:R-:W-:Y:S01]  /*02f0*/  HFMA2.MMA R17, -RZ, RZ, 0, 0 ;  /* 0x00000000ff117435 */ /* 0x000fe200000001ff */
[----:B------:R-:W0:Y:S01]  /*0300*/  S2R R9, SR_CTAID.Z ;  /* 0x0000000000097919 */ /* 0x000e220000002700 */
[----:B------:R-:W-:Y:S01]  /*0310*/  @!P1 IMAD.IADD R8, R3, 0x1, R19 ;  /* 0x0000000103089824 */ /* 0x000fe200078e0213 */
[----:B------:R-:W-:Y:S01]  /*0320*/  IADD3 R19, P0, R21, R0, RZ ;  /* 0x0000000015137210 */ /* 0x000fe20007f1e0ff */
[----:B------:R-:W-:-:S04]  /*0330*/  IMAD.WIDE.U32 R24, R24, c[0x0][0x1c0], RZ ;  /* 0x0000700018187a25 */ /* 0x000fc800078e00ff */
[----:B------:R-:W-:Y:S01]  /*0340*/  IMAD.MOV.U32 R3, RZ, RZ, c[0x0][0x22c] ;  /* 0x00008b00ff037624 */ /* 0x000fe200078e00ff */
[----:B------:R-:W-:Y:S01]  /*0350*/  IADD3 R2, R25, R27, RZ ;  /* 0x0000001b19027210 */ /* 0x000fe20007ffe0ff */
[----:B------:R-:W-:Y:S02]  /*0360*/  @!P1 IMAD.MOV.U32 R23, RZ, RZ, -0x1 ;  /* 0xffffffffff179424 */ /* 0x000fe400078e00ff */
[----:B------:R-:W-:Y:S01]  /*0370*/  IMAD.X R5, R14, 0x1, R5, P0 ;  /* 0x000000010e057824 */ /* 0x000fe200000e0605 */
[----:B------:R-:W-:Y:S01]  /*0380*/  SHF.R.S32.HI R25, RZ, 0x1f, R3 ;  /* 0x0000001fff197819 */ /* 0x000fe20000011403 */
[----:B------:R-:W-:Y:S01]  /*0390*/  IMAD R4, R31, R23, RZ ;  /* 0x000000171f047224 */ /* 0x000fe200078e02ff */
[----:B------:R-:W1:Y:S01]  /*03a0*/  S2R R3, SR_TID.X ;  /* 0x0000000000037919 */ /* 0x000e620000002100 */
[----:B------:R-:W-:Y:S01]  /*03b0*/  ISETP.NE.AND P0, PT, RZ, UR6, PT ;  /* 0x00000006ff007c0c */ /* 0x000fe2000bf05270 */
[----:B------:R-:W-:Y:S01]  /*03c0*/  @P1 IMAD.MOV.U32 R15, RZ, RZ, R6 ;  /* 0x000000ffff0f1224 */ /* 0x000fe200078e0006 */
[----:B------:R-:W-:Y:S01]  /*03d0*/  @!P1 MOV R15, R16 ;  /* 0x00000010000f9202 */ /* 0x000fe20000000f00 */
[----:B------:R-:W-:-:S02]  /*03e0*/  IMAD R2, R2, c[0x0][0x22c], RZ ;  /* 0x00008b0002027a24 */ /* 0x000fc400078e02ff */
[----:B------:R-:W-:Y:S02]  /*03f0*/  IMAD R6, R5, R30, RZ ;  /* 0x0000001e05067224 */ /* 0x000fe400078e02ff */
[C---:B------:R-:W-:Y:S02]  /*0400*/  IMAD R17, R30.reuse, R17, R4 ;  /* 0x000000111e117224 */ /* 0x040fe400078e0204 */
[----:B------:R-:W-:Y:S02]  /*0410*/  IMAD R27, R25, R24, R2 ;  /* 0x00000018191b7224 */ /* 0x000fe400078e0202 */
[----:B------:R-:W-:-:S04]  /*0420*/  IMAD.WIDE.U32 R4, R30, R23, RZ ;  /* 0x000000171e047225 */ /* 0x000fc800078e00ff */
[----:B------:R-:W-:-:S04]  /*0430*/  IMAD.WIDE.U32 R24, R24, c[0x0][0x22c], RZ ;  /* 0x00008b0018187a25 */ /* 0x000fc800078e00ff */
[----:B------:R-:W-:Y:S01]  /*0440*/  IMAD R23, R31, R19, R6 ;  /* 0x000000131f177224 */ /* 0x000fe200078e0206 */
[----:B------:R-:W-:Y:S01]  /*0450*/  IADD3 R0, R25, R27, RZ ;  /* 0x0000001b19007210 */ /* 0x000fe20007ffe0ff */
[----:B0-----:R-:W-:Y:S01]  /*0460*/  IMAD R2, R9, c[0x0][0x22c], RZ ;  /* 0x00008b0009027a24 */ /* 0x001fe200078e02ff */
[----:B------:R-:W-:Y:S01]  /*0470*/  SEL R24, R24, R4, !P1 ;  /* 0x0000000418187207 */ /* 0x000fe20004800000 */
[----:B------:R-:W-:Y:S01]  /*0480*/  IMAD.WIDE.U32 R30, R19, R30, RZ ;  /* 0x0000001e131e7225 */ /* 0x000fe200078e00ff */
[----:B------:R-:W-:Y:S02]  /*0490*/  SHF.R.S32.HI R6, RZ, 0x1f, R9 ;  /* 0x0000001fff067819 */ /* 0x000fe40000011409 */
[----:B------:R-:W-:Y:S01]  /*04a0*/  SHF.R.S32.HI R25, RZ, 0x1f, R2 ;  /* 0x0000001fff197819 */ /* 0x000fe20000011402 */
[----:B------:R-:W-:Y:S01]  /*04b0*/  @P1 IMAD.IADD R0, R5, 0x1, R17 ;  /* 0x0000000105001824 */ /* 0x000fe200078e0211 */
[----:B------:R-:W-:Y:S01]  /*04c0*/  IADD3 R26, R31, R23, RZ ;  /* 0x000000171f1a7210 */ /* 0x000fe20007ffe0ff */
[----:B------:R-:W-:Y:S05]  /*04d0*/  @!P0 BRA `(.L_x_405) ;  /* 0x0000007000008947 */ /* 0x000fea0003800000 */
[----:B-1----:R-:W-:Y:S01]  /*04e0*/  @!P1 IMAD R11, R10, c[0x0][0x224], RZ ;  /* 0x000089000a0b9a24 */ /* 0x002fe200078e02ff */
[----:B------:R-:W-:Y:S01]  /*04f0*/  MOV R4, 0x80 ;  /* 0x0000008000047802 */ /* 0x000fe20000000f00 */
[----:B------:R-:W-:-:S03]  /*0500*/  IMAD.MOV.U32 R5, RZ, RZ, c[0x0][0x210] ;  /* 0x00008400ff057624 */ /* 0x000fc600078e00ff */
[----:B------:R-:W-:Y:S01]  /*0510*/  LEA R10, R10, R11, 0x7 ;  /* 0x0000000b0a0a7211 */ /* 0x000fe200078e38ff */
[----:B------:R-:W-:-:S04]  /*0520*/  IMAD R4, R4, R5, c[0x0][0x234] ;  /* 0x00008d0004047624 */ /* 0x000fc800078e0205 */
[----:B------:R-:W-:Y:S01]  /*0530*/  IMAD R27, R4, R9, R10 ;  /* 0x00000009041b7224 */ /* 0x000fe200078e020a */
[----:B------:R-:W-:Y:S05]  /*0540*/  BRA `(.L_x_406) ;  /* 0x0000002000007947 */ /* 0x000fea0003800000 */
.L_x_405:
[----:B-1----:R-:W-:-:S04]  /*0550*/  IMAD R10, R10, c[0x0][0x1c0], R9 ;  /* 0x000070000a0a7a24 */ /* 0x002fc800078e0209 */
[----:B------:R-:W-:Y:S02]  /*0560*/  IMAD R27, R10, c[0x0][0x224], RZ ;  /* 0x000089000a1b7a24 */ /* 0x000fe400078e02ff */
.L_x_406:
[----:B------:R-:W-:Y:S01]  /*0570*/  SHF.R.S32.HI R28, RZ, 0x1f, R3 ;  /* 0x0000001fff1c7819 */ /* 0x000fe20000011403 */
[----:B------:R-:W-:-:S03]  /*0580*/  IMAD R18, R14, c[0x0][0x370], RZ ;  /* 0x0000dc000e127a24 */ /* 0x000fc600078e02ff */
[----:B------:R-:W-:Y:S01]  /*0590*/  LEA.HI R16, R28, R3, RZ, 0x2 ;  /* 0x000000031c107211 */ /* 0x000fe200078f10ff */
[----:B------:R-:W-:-:S03]  /*05a0*/  IMAD R18, R21, c[0x0][0x374], R18 ;  /* 0x0000dd0015127a24 */ /* 0x000fc600078e0212 */
[----:B------:R-:W-:-:S04]  /*05b0*/  LOP3.LUT R4, R16, 0x1ffffffc, RZ, 0xc0, !PT ;  /* 0x1ffffffc10047812 */ /* 0x000fc800078ec0ff */
[----:B------:R-:W-:-:S05]  /*05c0*/  IADD3 R4, -R4, R3, RZ ;  /* 0x0000000304047210 */ /* 0x000fca0007ffe1ff */
[----:B------:R-:W-:-:S05]  /*05d0*/  IMAD.SHL.U32 R4, R4, 0x8, RZ ;  /* 0x0000000804047824 */ /* 0x000fca00078e00ff */
[----:B------:R-:W-:Y:S02]  /*05e0*/  SHF.R.S32.HI R5, RZ, 0x1f, R4 ;  /* 0x0000001fff057819 */ /* 0x000fe40000011404 */
[----:B------:R-:W-:-:S03]  /*05f0*/  ISETP.GE.AND P0, PT, R4, c[0x0][0x220], PT ;  /* 0x0000880004007a0c */ /* 0x000fc60003f06270 */
[----:B------:R-:W-:-:S04]  /*0600*/  IMAD.WIDE.U32 R10, R21, c[0x0][0x370], R4 ;  /* 0x0000dc00150a7a25 */ /* 0x000fc800078e0004 */
[----:B------:R-:W-:Y:S01]  /*0610*/  IMAD.WIDE.U32 R4, R21, c[0x0][0x1e8], R4 ;  /* 0x00007a0015047a25 */ /* 0x000fe200078e0004 */
[----:B------:R-:W-:-:S04]  /*0620*/  IADD3 R10, P1, R15, R10, RZ ;  /* 0x0000000a0f0a7210 */ /* 0x000fc80007f3e0ff */
[----:B------:R-:W-:Y:S02]  /*0630*/  IADD3.X R11, R7, R11, R18, P1, !PT ;  /* 0x0000000b070b7210 */ /* 0x000fe40000ffe412 */
[----:B------:R-:W-:Y:S02]  /*0640*/  IADD3 R7, -R21, R13, RZ ;  /* 0x0000000d15077210 */ /* 0x000fe40007ffe1ff */
[----:B------:R-:W-:Y:S01]  /*0650*/  SHF.R.S32.HI R13, RZ, 0x2, R16 ;  /* 0x00000002ff0d7819 */ /* 0x000fe20000011410 */
[----:B------:R-:W-:Y:S01]  /*0660*/  IMAD R16, R14, c[0x0][0x1e8], RZ ;  /* 0x00007a000e107a24 */ /* 0x000fe200078e02ff */
[----:B------:R-:W-:Y:S01]  /*0670*/  IADD3 R4, P2, R12, R4, RZ ;  /* 0x000000040c047210 */ /* 0x000fe20007f5e0ff */
[----:B------:R-:W-:Y:S01]  /*0680*/  IMAD R14, R6, c[0x0][0x378], RZ ;  /* 0x0000de00060e7a24 */ /* 0x000fe200078e02ff */
[----:B------:R-:W-:Y:S01]  /*0690*/  ISETP.LT.AND P1, PT, R13, R7, !P0 ;  /* 0x000000070d00720c */ /* 0x000fe20004721270 */
[----:B------:R-:W-:Y:S02]  /*06a0*/  IMAD R17, R21, c[0x0][0x1ec], R16 ;  /* 0x00007b0015117a24 */ /* 0x000fe400078e0210 */
[C---:B------:R-:W-:Y:S01]  /*06b0*/  IMAD R15, R9.reuse, c[0x0][0x37c], R14 ;  /* 0x0000df00090f7a24 */ /* 0x040fe200078e020e */
[----:B------:R-:W-:Y:S01]  /*06c0*/  SHF.R.S32.HI R14, RZ, 0x1f, R13 ;  /* 0x0000001fff0e7819 */ /* 0x000fe2000001140d */
[----:B------:R-:W-:Y:S01]  /*06d0*/  IMAD.WIDE.U32 R10, R9, c[0x0][0x378], R10 ;  /* 0x0000de00090a7a25 */ /* 0x000fe200078e000a */
[----:B------:R-:W-:-:S02]  /*06e0*/  IADD3.X R5, R8, R5, R17, P2, !PT ;  /* 0x0000000508057210 */ /* 0x000fc400017fe411 */
[----:B------:R-:W-:Y:S02]  /*06f0*/  IADD3 R8, R13, 0x40, RZ ;  /* 0x000000400d087810 */ /* 0x000fe40007ffe0ff */
[----:B------:R-:W-:Y:S01]  /*0700*/  IADD3 R11, R11, R15, RZ ;  /* 0x0000000f0b0b7210 */ /* 0x000fe20007ffe0ff */
[----:B------:R-:W-:Y:S01]  /*0710*/  IMAD.WIDE.U32 R4, R9, c[0x0][0x1f0], R4 ;  /* 0x00007c0009047a25 */ /* 0x000fe200078e0004 */
[----:B------:R-:W-:-:S03]  /*0720*/  ISETP.LT.AND P0, PT, R8, R7, !P0 ;  /* 0x000000070800720c */ /* 0x000fc60004701270 */
[----:B------:R-:W-:Y:S02]  /*0730*/  @P1 IMAD R12, R14, c[0x0][0x370], RZ ;  /* 0x0000dc000e0c1a24 */ /* 0x000fe400078e02ff */
[----:B------:R-:W-:Y:S02]  /*0740*/  IMAD R8, R6, c[0x0][0x1f0], RZ ;  /* 0x00007c0006087a24 */ /* 0x000fe400078e02ff */
[C---:B------:R-:W-:Y:S02]  /*0750*/  @P1 IMAD R17, R13.reuse, c[0x0][0x374], R12 ;  /* 0x0000dd000d111a24 */ /* 0x040fe400078e020c */
[----:B------:R-:W-:-:S04]  /*0760*/  @P1 IMAD.WIDE.U32 R6, R13, c[0x0][0x370], R10 ;  /* 0x0000dc000d061a25 */ /* 0x000fc800078e000a */
[----:B------:R-:W-:Y:S01]  /*0770*/  IMAD R15, R9, c[0x0][0x1f4], R8 ;  /* 0x00007d00090f7a24 */ /* 0x000fe200078e0208 */
[----:B------:R-:W-:Y:S01]  /*0780*/  @P1 LEA R8, P2, R6, c[0x0][0x330], 0x1 ;  /* 0x0000cc0006081a11 */ /* 0x000fe200078408ff */
[----:B------:R-:W-:-:S05]  /*0790*/  @P1 IMAD.IADD R7, R7, 0x1, R17 ;  /* 0x0000000107071824 */ /* 0x000fca00078e0211 */
[----:B------:R-:W-:Y:S01]  /*07a0*/  @P1 LEA.HI.X R9, R6, c[0x0][0x334], R7, 0x1, P2 ;  /* 0x0000cd0006091a11 */ /* 0x000fe200010f0c07 */
[----:B------:R-:W-:Y:S01]  /*07b0*/  @P1 IMAD.MOV.U32 R6, RZ, RZ, R4 ;  /* 0x000000ffff061224 */ /* 0x000fe200078e0004 */
[----:B------:R-:W-:Y:S02]  /*07c0*/  @P0 IADD3 R16, P2, R13, 0x40, RZ ;  /* 0x000000400d100810 */ /* 0x000fe40007f5e0ff */
[----:B------:R-:W-:Y:S02]  /*07d0*/  IADD3 R7, R5, R15, RZ ;  /* 0x0000000f05077210 */ /* 0x000fe40007ffe0ff */
[----:B------:R-:W-:Y:S01]  /*07e0*/  @P0 IADD3.X R12, RZ, R14, RZ, P2, !PT ;  /* 0x0000000eff0c0210 */ /* 0x000fe200017fe4ff */
[----:B------:R-:W-:Y:S01]  /*07f0*/  @P0 IMAD.WIDE.U32 R10, R16, c[0x0][0x370], R10 ;  /* 0x0000dc00100a0a25 */ /* 0x000fe200078e000a */
[----:B------:R-:W-:Y:S02]  /*0800*/  @P0 IADD3 R15, P2, R13, 0x40, RZ ;  /* 0x000000400d0f0810 */ /* 0x000fe40007f5e0ff */
[----:B------:R-:W-:Y:S01]  /*0810*/  @P0 MOV R5, R7 ;  /* 0x0000000700050202 */ /* 0x000fe20000000f00 */
[----:B------:R-:W-:-:S02]  /*0820*/  @P0 IMAD R17, R12, c[0x0][0x370], RZ ;  /* 0x0000dc000c110a24 */ /* 0x000fc400078e02ff */
[----:B------:R-:W-:-:S04]  /*0830*/  @P1 IMAD.WIDE.U32 R6, R13, c[0x0][0x1e8], R6 ;  /* 0x00007a000d061a25 */ /* 0x000fc800078e0006 */
[----:B------:R-:W-:Y:S01]  /*0840*/  @P0 IMAD R12, R16, c[0x0][0x374], R17 ;  /* 0x0000dd00100c0a24 */ /* 0x000fe200078e0211 */
[----:B------:R-:W-:Y:S01]  /*0850*/  @P0 IADD3.X R16, RZ, R14, RZ, P2, !PT ;  /* 0x0000000eff100210 */ /* 0x000fe200017fe4ff */
[----:B------:R-:W-:Y:S02]  /*0860*/  @P1 IMAD R14, R14, c[0x0][0x1e8], RZ ;  /* 0x00007a000e0e1a24 */ /* 0x000fe400078e02ff */
[----:B------:R-:W-:Y:S02]  /*0870*/  @P0 IMAD.IADD R11, R11, 0x1, R12 ;  /* 0x000000010b0b0824 */ /* 0x000fe400078e020c */
[----:B------:R-:W-:Y:S02]  /*0880*/  @P0 IMAD R16, R16, c[0x0][0x1e8], RZ ;  /* 0x00007a0010100a24 */ /* 0x000fe400078e02ff */
[----:B------:R-:W-:Y:S02]  /*0890*/  @P1 IMAD R14, R13, c[0x0][0x1ec], R14 ;  /* 0x00007b000d0e1a24 */ /* 0x000fe400078e020e */
[C---:B------:R-:W-:Y:S01]  /*08a0*/  @P0 IMAD R13, R15.reuse, c[0x0][0x1ec], R16 ;  /* 0x00007b000f0d0a24 */ /* 0x040fe200078e0210 */
[----:B------:R-:W-:Y:S01]  /*08b0*/  @P0 LEA R16, P2, R10, c[0x0][0x330], 0x1 ;  /* 0x0000cc000a100a11 */ /* 0x000fe200078408ff */
[----:B------:R-:W-:Y:S01]  /*08c0*/  @P0 IMAD.WIDE.U32 R4, R15, c[0x0][0x1e8], R4 ;  /* 0x00007a000f040a25 */ /* 0x000fe200078e0004 */
[----:B------:R-:W-:-:S02]  /*08d0*/  @P1 IADD3 R7, R7, R14, RZ ;  /* 0x0000000e07071210 */ /* 0x000fc40007ffe0ff */
[----:B------:R-:W-:Y:S02]  /*08e0*/  @P0 LEA.HI.X R17, R10, c[0x0][0x334], R11, 0x1, P2 ;  /* 0x0000cd000a110a11 */ /* 0x000fe400010f0c0b */
[----:B------:R-:W-:Y:S02]  /*08f0*/  @P0 IADD3 R5, R5, R13, RZ ;  /* 0x0000000d05050210 */ /* 0x000fe40007ffe0ff */
[----:B------:R-:W-:Y:S02]  /*0900*/  @P1 LEA R12, P2, R6, c[0x0][0x1d0], 0x1 ;  /* 0x00007400060c1a11 */ /* 0x000fe400078408ff */
[----:B------:R-:W-:Y:S02]  /*0910*/  @P0 LEA R22, P3, R4, c[0x0][0x1d0], 0x1 ;  /* 0x0000740004160a11 */ /* 0x000fe400078608ff */
[----:B------:R-:W-:Y:S02]  /*0920*/  @P1 LEA.HI.X R13, R6, c[0x0][0x1d4], R7, 0x1, P2 ;  /* 0x00007500060d1a11 */ /* 0x000fe400010f0c07 */
[----:B------:R-:W-:Y:S01]  /*0930*/  @P0 LEA.HI.X R23, R4, c[0x0][0x1d4], R5, 0x1, P3 ;  /* 0x0000750004170a11 */ /* 0x000fe200018f0c05 */
[----:B------:R-:W-:Y:S01]  /*0940*/  CS2R R6, SRZ ;  /* 0x0000000000067805 */ /* 0x000fe2000001ff00 */
[----:B------:R-:W-:Y:S01]  /*0950*/  CS2R R4, SRZ ;  /* 0x0000000000047805 */ /* 0x000fe2000001ff00 */
[----:B------:R-:W-:-:S05]  /*0960*/  CS2R R10, SRZ ;  /* 0x00000000000a7805 */ /* 0x000fca000001ff00 */
[----:B------:R0:W2:Y:S02]  /*0970*/  @P1 LDG.E.128 R4, [R8.64] ;  /* 0x0000000408041981 */ /* 0x0000a4000c1e1d00 */
[----:B0-----:R-:W-:-:S06]  /*0980*/  CS2R R8, SRZ ;  /* 0x0000000000087805 */ /* 0x001fcc000001ff00 */
[----:B------:R0:W3:Y:S01]  /*0990*/  @P1 LDG.E.128 R8, [R12.64] ;  /* 0x000000040c081981 */ /* 0x0000e2000c1e1d00 */
[----:B------:R-:W-:Y:S01]  /*09a0*/  CS2R R18, SRZ ;  /* 0x0000000000127805 */ /* 0x000fe2000001ff00 */
[----:B0-----:R-:W-:Y:S01]  /*09b0*/  CS2R R12, SRZ ;  /* 0x00000000000c7805 */ /* 0x001fe2000001ff00 */
[C---:B--2---:R-:W-:Y:S01]  /*09c0*/  LOP3.LUT R14, R4.reuse, 0xffff0000, RZ, 0xc0, !PT ;  /* 0xffff0000040e7812 */ /* 0x044fe200078ec0ff */
[----:B------:R-:W-:Y:S01]  /*09d0*/  IMAD.U32 R4, R4, 0x10000, RZ ;  /* 0x0001000004047824 */ /* 0x000fe200078e00ff */
[----:B---3--:R-:W-:-:S05]  /*09e0*/  LOP3.LUT R15, R8, 0xffff0000, RZ, 0xc0, !PT ;  /* 0xffff0000080f7812 */ /* 0x008fca00078ec0ff */
[----:B------:R-:W-:Y:S01]  /*09f0*/  FMUL.FTZ R14, R14, R15 ;  /* 0x0000000f0e0e7220 */ /* 0x000fe20000410000 */
[----:B------:R-:W-:-:S05]  /*0a00*/  SHF.L.U32 R15, R8, 0x10, RZ ;  /* 0x00000010080f7819 */ /* 0x000fca00000006ff */
[----:B------:R-:W-:Y:S01]  /*0a10*/  FFMA.FTZ R14, R4, R15, R14 ;  /* 0x0000000f040e7223 */ /* 0x000fe2000001000e */
[----:B------:R-:W-:Y:S01]  /*0a20*/  SHF.L.U32 R4, R5, 0x10, RZ ;  /* 0x0000001005047819 */ /* 0x000fe200000006ff */
[----:B------:R-:W-:Y:S01]  /*0a30*/  IMAD.U32 R15, R9, 0x10000, RZ ;  /* 0x00010000090f7824 */ /* 0x000fe200078e00ff */
[----:B------:R-:W-:-:S03]  /*0a40*/  LOP3.LUT R5, R5, 0xffff0000, RZ, 0xc0, !PT ;  /* 0xffff000005057812 */ /* 0x000fc600078ec0ff */
[----:B------:R-:W-:Y:S01]  /*0a50*/  FFMA.FTZ R14, R4, R15, R14 ;  /* 0x0000000f040e7223 */ /* 0x000fe2000001000e */
[----:B------:R-:W-:Y:S02]  /*0a60*/  LOP3.LUT R4, R9, 0xffff0000, RZ, 0xc0, !PT ;  /* 0xffff000009047812 */ /* 0x000fe400078ec0ff */
[----:B------:R-:W-:-:S03]  /*0a70*/  LOP3.LUT R9, R10, 0xffff0000, RZ, 0xc0, !PT ;  /* 0xffff00000a097812 */ /* 0x000fc600078ec0ff */
[----:B------:R-:W-:Y:S01]  /*0a80*/  FFMA.FTZ R14, R5, R4, R14 ;  /* 0x00000004050e7223 */ /* 0x000fe2000001000e */
[----:B------:R-:W-:Y:S02]  /*0a90*/  SHF.L.U32 R4, R6, 0x10, RZ ;  /* 0x0000001006047819 */ /* 0x000fe400000006ff */
[----:B------:R-:W-:Y:S02]  /*0aa0*/  SHF.L.U32 R5, R10, 0x10, RZ ;  /* 0x000000100a057819 */ /* 0x000fe400000006ff */
[----:B------:R-:W-:-:S03]  /*0ab0*/  LOP3.LUT R6, R6, 0xffff0000, RZ, 0xc0, !PT ;  /* 0xffff000006067812 */ /* 0x000fc600078ec0ff */
[----:B------:R-:W-:Y:S01]  /*0ac0*/  FFMA.FTZ R4, R4, R5, R14 ;  /* 0x0000000504047223 */ /* 0x000fe2000001000e */
[----:B------:R-:W-:Y:S01]  /*0ad0*/  SHF.L.U32 R5, R11, 0x10, RZ ;  /* 0x000000100b057819 */ /* 0x000fe200000006ff */
[----:B------:R-:W-:Y:S02]  /*0ae0*/  CS2R R14, SRZ ;  /* 0x00000000000e7805 */ /* 0x000fe4000001ff00 */
[----:B------:R-:W-:Y:S02]  /*0af0*/  FFMA.FTZ R6, R6, R9, R4 ;  /* 0x0000000906067223 */ /* 0x000fe40000010004 */
[----:B------:R-:W-:Y:S02]  /*0b00*/  IMAD.U32 R4, R7, 0x10000, RZ ;  /* 0x0001000007047824 */ /* 0x000fe400078e00ff */
[----:B------:R0:W2:Y:S02]  /*0b10*/  @P0 LDG.E.128 R12, [R16.64] ;  /* 0x00000004100c0981 */ /* 0x0000a4000c1e1d00 */
[----:B------:R-:W-:Y:S01]  /*0b20*/  FFMA.FTZ R4, R4, R5, R6 ;  /* 0x0000000504047223 */ /* 0x000fe20000010006 */
[----:B0-----:R-:W-:-:S06]  /*0b30*/  CS2R R16, SRZ ;  /* 0x0000000000107805 */ /* 0x001fcc000001ff00 */
[----:B------:R-:W3:Y:S01]  /*0b40*/  @P0 LDG.E.128 R16, [R22.64] ;  /* 0x0000000416100981 */ /* 0x000ee2000c1e1d00 */
[----:B------:R-:W-:Y:S01]  /*0b50*/  LOP3.LUT R7, R7, 0xffff0000, RZ, 0xc0, !PT ;  /* 0xffff000007077812 */ /* 0x000fe200078ec0ff */
[----:B------:R-:W-:Y:S01]  /*0b60*/  IMAD R20, R20, c[0x0][0x22c], RZ ;  /* 0x00008b0014147a24 */ /* 0x000fe200078e02ff */
[----:B------:R-:W-:Y:S02]  /*0b70*/  LOP3.LUT R11, R11, 0xffff0000, RZ, 0xc0, !PT ;  /* 0xffff00000b0b7812 */ /* 0x000fe400078ec0ff */
[----:B------:R-:W-:Y:S02]  /*0b80*/  LEA.HI R28, R28, R3, RZ, 0x3 ;  /* 0x000000031c1c7211 */ /* 0x000fe400078f18ff */
[----:B------:R-:W-:Y:S01]  /*0b90*/  IADD3 R24, P0, P1, R30, R24, R2 ;  /* 0x000000181e187210 */ /* 0x000fe2000791e002 */
[----:B------:R-:W-:Y:S01]  /*0ba0*/  FFMA.FTZ R4, R7, R11, R4 ;  /* 0x0000000b07047223 */ /* 0x000fe20000010004 */
[----:B------:R-:W-:Y:S02]  /*0bb0*/  LOP3.LUT R2, R28, 0x3ffffff8, RZ, 0xc0, !PT ;  /* 0x3ffffff81c027812 */ /* 0x000fe400078ec0ff */
[----:B------:R-:W-:-:S02]  /*0bc0*/  SHF.R.S32.HI R28, RZ, 0x3, R28 ;  /* 0x00000003ff1c7819 */ /* 0x000fc4000001141c */
[----:B------:R-:W-:Y:S02]  /*0bd0*/  IADD3 R2, -R2, R3, RZ ;  /* 0x0000000302027210 */ /* 0x000fe40007ffe1ff */
[----:B------:R-:W-:Y:S02]  /*0be0*/  IADD3.X R0, R26, R0, R25, P0, P1 ;  /* 0x000000001a007210 */ /* 0x000fe400007e2419 */
[----:B------:R-:W-:Y:S02]  /*0bf0*/  SHF.L.U32 R9, R20, 0x3, RZ ;  /* 0x0000000314097819 */ /* 0x000fe400000006ff */
[C---:B--2---:R-:W-:Y:S02]  /*0c00*/  LOP3.LUT R6, R12.reuse, 0xffff0000, RZ, 0xc0, !PT ;  /* 0xffff00000c067812 */ /* 0x044fe400078ec0ff */
[----:B------:R-:W-:Y:S02]  /*0c10*/  SHF.L.U32 R12, R12, 0x10, RZ ;  /* 0x000000100c0c7819 */ /* 0x000fe400000006ff */
[----:B------:R-:W-:-:S02]  /*0c20*/  SHF.L.U32 R8, R13, 0x10, RZ ;  /* 0x000000100d087819 */ /* 0x000fc400000006ff */
[----:B------:R-:W-:Y:S02]  /*0c30*/  LOP3.LUT R13, R13, 0xffff0000, RZ, 0xc0, !PT ;  /* 0xffff00000d0d7812 */ /* 0x000fe400078ec0ff */
[C---:B---3--:R-:W-:Y:S01]  /*0c40*/  LOP3.LUT R5, R16.reuse, 0xffff0000, RZ, 0xc0, !PT ;  /* 0xffff000010057812 */ /* 0x048fe200078ec0ff */
[----:B------:R-:W-:Y:S01]  /*0c50*/  IMAD.U32 R16, R16, 0x10000, RZ ;  /* 0x0001000010107824 */ /* 0x000fe200078e00ff */
[----:B------:R-:W-:-:S03]  /*0c60*/  LOP3.LUT R10, R17, 0xffff0000, RZ, 0xc0, !PT ;  /* 0xffff0000110a7812 */ /* 0x000fc600078ec0ff */
[----:B------:R-:W-:Y:S01]  /*0c70*/  FMUL.FTZ R5, R5, R6 ;  /* 0x0000000605057220 */ /* 0x000fe20000410000 */
[----:B------:R-:W-:-:S03]  /*0c80*/  SHF.L.U32 R6, R17, 0x10, RZ ;  /* 0x0000001011067819 */ /* 0x000fc600000006ff */
[----:B------:R-:W-:-:S04]  /*0c90*/  FFMA.FTZ R5, R16, R12, R5 ;  /* 0x0000000c10057223 */ /* 0x000fc80000010005 */
[----:B------:R-:W-:Y:S01]  /*0ca0*/  FFMA.FTZ R5, R6, R8, R5 ;  /* 0x0000000806057223 */ /* 0x000fe20000010005 */
[----:B------:R-:W-:Y:S01]  /*0cb0*/  SHF.L.U32 R6, R18, 0x10, RZ ;  /* 0x0000001012067819 */ /* 0x000fe200000006ff */
[C---:B------:R-:W-:Y:S01]  /*0cc0*/  IMAD.U32 R8, R14.reuse, 0x10000, RZ ;  /* 0x000100000e087824 */ /* 0x040fe200078e00ff */
[----:B------:R-:W-:Y:S01]  /*0cd0*/  LOP3.LUT R14, R14, 0xffff0000, RZ, 0xc0, !PT ;  /* 0xffff00000e0e7812 */ /* 0x000fe200078ec0ff */
[----:B------:R-:W-:Y:S01]  /*0ce0*/  FFMA.FTZ R5, R10, R13, R5 ;  /* 0x0000000d0a057223 */ /* 0x000fe20000010005 */
[----:B------:R-:W-:Y:S02]  /*0cf0*/  LOP3.LUT R18, R18, 0xffff0000, RZ, 0xc0, !PT ;  /* 0xffff000012127812 */ /* 0x000fe400078ec0ff */
[----:B------:R-:W-:Y:S01]  /*0d00*/  LOP3.LUT R10, R19, 0xffff0000, RZ, 0xc0, !PT ;  /* 0xffff0000130a7812 */ /* 0x000fe200078ec0ff */
[----:B------:R-:W-:Y:S01]  /*0d10*/  FFMA.FTZ R5, R6, R8, R5 ;  /* 0x0000000806057223 */ /* 0x000fe20000010005 */
[----:B------:R-:W-:Y:S01]  /*0d20*/  SHF.L.U32 R8, R15, 0x10, RZ ;  /* 0x000000100f087819 */ /* 0x000fe200000006ff */
[----:B------:R-:W-:Y:S01]  /*0d30*/  IMAD.U32 R6, R19, 0x10000, RZ ;  /* 0x0001000013067824 */ /* 0x000fe200078e00ff */
[----:B------:R-:W-:Y:S01]  /*0d40*/  LOP3.LUT R15, R15, 0xffff0000, RZ, 0xc0, !PT ;  /* 0xffff00000f0f7812 */ /* 0x000fe200078ec0ff */
[----:B------:R-:W-:-:S04]  /*0d50*/  FFMA.FTZ R5, R18, R14, R5 ;  /* 0x0000000e12057223 */ /* 0x000fc80000010005 */
[----:B------:R-:W-:Y:S02]  /*0d60*/  FFMA.FTZ R5, R6, R8, R5 ;  /* 0x0000000806057223 */ /* 0x000fe40000010005 */
[----:B------:R-:W-:Y:S02]  /*0d70*/  IMAD.IADD R8, R21, 0x1, R27 ;  /* 0x0000000115087824 */ /* 0x000fe400078e021b */
[----:B------:R-:W-:Y:S02]  /*0d80*/  FFMA.FTZ R10, R10, R15, R5 ;  /* 0x0000000f0a0a7223 */ /* 0x000fe40000010005 */
[----:B------:R-:W0:Y:S04]  /*0d90*/  SHFL.BFLY PT, R5, R4, 0x2, 0x1f ;  /* 0x0c401f0004057f89 */ /* 0x000e2800000e0000 */
[----:B------:R-:W1:Y:S01]  /*0da0*/  SHFL.BFLY PT, R7, R10, 0x2, 0x1f ;  /* 0x0c401f000a077f89 */ /* 0x000e6200000e0000 */
[----:B0-----:R-:W-:Y:S01]  /*0db0*/  FADD.FTZ R6, R4, R5 ;  /* 0x0000000504067221 */ /* 0x001fe20000010000 */
[----:B------:R-:W-:Y:S01]  /*0dc0*/  SHF.L.U32 R5, R2, 0x2, RZ ;  /* 0x0000000202057819 */ /* 0x000fe200000006ff */
[----:B-1----:R-:W-:-:S03]  /*0dd0*/  FADD.FTZ R7, R10, R7 ;  /* 0x000000070a077221 */ /* 0x002fc60000010000 */
[----:B------:R-:W0:Y:S01]  /*0de0*/  SHFL.BFLY PT, R11, R6, 0x1, 0x1f ;  /* 0x0c201f00060b7f89 */ /* 0x000e2200000e0000 */
[----:B------:R-:W-:-:S03]  /*0df0*/  IMAD R5, R28, R20, R5 ;  /* 0x000000141c057224 */ /* 0x000fc600078e0205 */
[----:B------:R-:W1:Y:S02]  /*0e00*/  SHFL.BFLY PT, R10, R7, 0x1, 0x1f ;  /* 0x0c201f00070a7f89 */ /* 0x000e6400000e0000 */
[----:B------:R-:W-:-:S04]  /*0e10*/  IADD3 R4, P0, R5, R24, RZ ;  /* 0x0000001805047210 */ /* 0x000fc80007f1e0ff */
[----:B------:R-:W-:Y:S02]  /*0e20*/  LEA.HI.X.SX32 R5, R5, R0, 0x1, P0 ;  /* 0x0000000005057211 */ /* 0x000fe400000f0eff */
[C---:B------:R-:W-:Y:S02]  /*0e30*/  LEA R2, P1, R4.reuse, c[0x0][0x350], 0x2 ;  /* 0x0000d40004027a11 */ /* 0x040fe400078210ff */
[C---:B------:R-:W-:Y:S02]  /*0e40*/  LOP3.LUT P0, RZ, R3.reuse, 0x3, RZ, 0xc0, !PT ;  /* 0x0000000303ff7812 */ /* 0x040fe4000780c0ff */
[----:B------:R-:W-:Y:S02]  /*0e50*/  LEA.HI R0, P2, R3, R8, RZ, 0x1e ;  /* 0x0000000803007211 */ /* 0x000fe4000785f0ff */
[----:B------:R-:W-:Y:S02]  /*0e60*/  SHF.R.S32.HI R8, RZ, 0x1f, R8 ;  /* 0x0000001fff087819 */ /* 0x000fe40000011408 */
[----:B------:R-:W-:-:S02]  /*0e70*/  LEA.HI.X R3, R4, c[0x0][0x354], R5, 0x2, P1 ;  /* 0x0000d50004037a11 */ /* 0x000fc400008f1405 */
[----:B------:R-:W-:Y:S02]  /*0e80*/  IADD3.X R5, RZ, R8, RZ, P2, !PT ;  /* 0x00000008ff057210 */ /* 0x000fe400017fe4ff */
[----:B------:R-:W-:Y:S01]  /*0e90*/  LEA R4, P1, R0, c[0x0][0x3c8], 0x2 ;  /* 0x0000f20000047a11 */ /* 0x000fe200078210ff */
[----:B------:R-:W-:-:S03]  /*0ea0*/  IMAD.WIDE R8, R9, 0x10, R2 ;  /* 0x0000001009087825 */ /* 0x000fc600078e0202 */
[----:B------:R-:W-:Y:S01]  /*0eb0*/  LEA.HI.X R5, R0, c[0x0][0x3cc], R5, 0x2, P1 ;  /* 0x0000f30000057a11 */ /* 0x000fe200008f1405 */
[----:B0-----:R-:W-:Y:S02]  /*0ec0*/  @!P0 FADD.FTZ R0, R6, R11 ;  /* 0x0000000b06008221 */ /* 0x001fe40000010000 */
[----:B-1----:R-:W-:Y:S02]  /*0ed0*/  FADD.FTZ R10, R7, R10 ;  /* 0x0000000a070a7221 */ /* 0x002fe40000010000 */
[----:B------:R-:W-:-:S04]  /*0ee0*/  IMAD.WIDE R6, R20, 0x80, R8 ;  /* 0x0000008014067825 */ /* 0x000fc800078e0208 */
[----:B------:R-:W-:Y:S02]  /*0ef0*/  @!P0 FMUL.FTZ R11, R0, c[0x0][0x2d4] ;  /* 0x0000b500000b8a20 */ /* 0x000fe40000410000 */
[----:B------:R-:W-:Y:S02]  /*0f00*/  FMUL.FTZ R13, R10, c[0x0][0x2d4] ;  /* 0x0000b5000a0d7a20 */ /* 0x000fe40000410000 */
[----:B------:R-:W-:Y:S01]  /*0f10*/  IMAD.WIDE R20, R20, 0x80, R6 ;  /* 0x0000008014147825 */ /* 0x000fe200078e0206 */
[----:B------:R-:W-:Y:S04]  /*0f20*/  @!P0 STG.E [R4.64], R11 ;  /* 0x0000000b04008986 */ /* 0x000fe8000c101904 */
[----:B------:R-:W-:Y:S04]  /*0f30*/  @!P0 STG.E [R4.64+0x100], R13 ;  /* 0x0001000d04008986 */ /* 0x000fe8000c101904 */
[----:B------:R-:W-:Y:S04]  /*0f40*/  STG.E.128 [R2.64], RZ ;  /* 0x000000ff02007986 */ /* 0x000fe8000c101d04 */
[----:B------:R-:W-:Y:S04]  /*0f50*/  STG.E.128 [R8.64], RZ ;  /* 0x000000ff08007986 */ /* 0x000fe8000c101d04 */
[----:B------:R-:W-:Y:S04]  /*0f60*/  STG.E.128 [R6.64], RZ ;  /* 0x000000ff06007986 */ /* 0x000fe8000c101d04 */
[----:B------:R-:W-:Y:S01]  /*0f70*/  STG.E.128 [R20.64], RZ ;  /* 0x000000ff14007986 */ /* 0x000fe2000c101d04 */
[----:B------:R-:W-:Y:S05]  /*0f80*/  EXIT ;  /* 0x000000000000794d */ /* 0x000fea0003800000 */
.L_x_407:
        /* <DEDUP_REMOVED lines=15> */
.L_x_698:


//--------------------- .text._ZN5flash27flash_bwd_convert_dq_kernelI23Flash_bwd_kernel_traitsILi32ELi128ELi128ELi8ELi4ELi4ELi4ELb0ELb0EN7cutlass10bfloat16_tE19Flash_kernel_traitsILi32ELi128ELi128ELi8ES3_EEEEvNS_16Flash_bwd_paramsEi --------------------------
	.section	.text._ZN5flash27flash_bwd_convert_dq_kernelI23Flash_bwd_kernel_traitsILi32ELi128ELi128ELi8ELi4ELi4ELi4ELb0ELb0EN7cutlass10bfloat16_tE19Flash_kernel_traitsILi32ELi128ELi128ELi8ES3_EEEEvNS_16Flash_bwd_paramsEi,"ax",@progbits
	.sectioninfo	@"SHI_REGISTERS=48"
	.align	128
        .global         _ZN5flash27flash_bwd_convert_dq_kernelI23Flash_bwd_kernel_traitsILi32ELi128ELi128ELi8ELi4ELi4ELi4ELb0ELb0EN7cutlass10bfloat16_tE19Flash_kernel_traitsILi32ELi128ELi128ELi8ES3_EEEEvNS_16Flash_bwd_paramsEi
        .type           _ZN5flash27flash_bwd_convert_dq_kernelI23Flash_bwd_kernel_traitsILi32ELi128ELi128ELi8ELi4ELi4ELi4ELb0ELb0EN7cutlass10bfloat16_tE19Flash_kernel_traitsILi32ELi128ELi128ELi8ES3_EEEEvNS_16Flash_bwd_paramsEi,@function
        .size           _ZN5flash27flash_bwd_convert_dq_kernelI23Flash_bwd_kernel_traitsILi32ELi128ELi128ELi8ELi4ELi4ELi4ELb0ELb0EN7cutlass10bfloat16_tE19Flash_kernel_traitsILi32ELi128ELi128ELi8ES3_EEEEvNS_16Flash_bwd_paramsEi,(.L_x_699 - _ZN5flash27flash_bwd_convert_dq_kernelI23Flash_bwd_kernel_traitsILi32ELi128ELi128ELi8ELi4ELi4ELi4ELb0ELb0EN7cutlass10bfloat16_tE19Flash_kernel_traitsILi32ELi128ELi128ELi8ES3_EEEEvNS_16Flash_bwd_paramsEi)
        .other          _ZN5flash27flash_bwd_convert_dq_kernelI23Flash_bwd_kernel_traitsILi32ELi128ELi128ELi8ELi4ELi4ELi4ELb0ELb0EN7cutlass10bfloat16_tE19Flash_kernel_traitsILi32ELi128ELi128ELi8ES3_EEEEvNS_16Flash_bwd_paramsEi,@"STO_CUDA_ENTRY STV_DEFAULT"
_ZN5flash27flash_bwd_convert_dq_kernelI23Flash_bwd_kernel_traitsILi32ELi128ELi128ELi8ELi4ELi4ELi4ELb0ELb0EN7cutlass10bfloat16_tE19Flash_kernel_traitsILi32ELi128ELi128ELi8ES3_EEEEvNS_16Flash_bwd_paramsEi:
.text._ZN5flash27flash_bwd_convert_dq_kernelI23Flash_bwd_kernel_traitsILi32ELi128ELi128ELi8ELi4ELi4ELi4ELb0ELb0EN7cutlass10bfloat16_tE19Flash_kernel_traitsILi32ELi128ELi128ELi8ES3_EEEEvNS_16Flash_bwd_paramsEi:
        /* <DEDUP_REMOVED lines=154> */
.L_x_410:
        /* <DEDUP_REMOVED lines=105> */
.L_x_409:
        /* <DEDUP_REMOVED lines=50> */
.L_x_408:
        /* <DEDUP_REMOVED lines=65> */
.L_x_412:
[----:B------:R-:W-:Y:S05]  /*1760*/  BSYNC B0 ;  /* 0x0000000000007941 */ /* 0x000fea0003800000 */
.L_x_411:
        /* <DEDUP_REMOVED lines=13> */
.L_x_413:
        /* <DEDUP_REMOVED lines=12> */
.L_x_699:


//--------------------- .text._ZN5flash44flash_bwd_dq_dk_dv_loop_seqk_parallel_kernelI23Flash_bwd_kernel_traitsILi32ELi128ELi128ELi8ELi4ELi4ELi4ELb0ELb0EN7cutlass10bfloat16_tE19Flash_kernel_traitsILi32ELi128ELi128ELi8ES3_EELb1ELb1ELb0ELb0ELb0ELb0ELb0EEEvNS_16Flash_bwd_paramsE --------------------------
	.section	.text._ZN5flash44flash_bwd_dq_dk_dv_loop_seqk_parallel_kernelI23Flash_bwd_kernel_traitsILi32ELi128ELi128ELi8ELi4ELi4ELi4ELb0ELb0EN7cutlass10bfloat16_tE19Flash_kernel_traitsILi32ELi128ELi128ELi8ES3_EELb1ELb1ELb0ELb0ELb0ELb0ELb0EEEvNS_16Flash_bwd_paramsE,"ax",@progbits
	.sectioninfo	@"SHI_REGISTERS=255"
	.align	128
        .global         _ZN5flash44flash_bwd_dq_dk_dv_loop_seqk_parallel_kernelI23Flash_bwd_kernel_traitsILi32ELi128ELi128ELi8ELi4ELi4ELi4ELb0ELb0EN7cutlass10bfloat16_tE19Flash_kernel_traitsILi32ELi128ELi128ELi8ES3_EELb1ELb1ELb0ELb0ELb0ELb0ELb0EEEvNS_16Flash_bwd_paramsE
        .type           _ZN5flash44flash_bwd_dq_dk_dv_loop_seqk_parallel_kernelI23Flash_bwd_kernel_traitsILi32ELi128ELi128ELi8ELi4ELi4ELi4ELb0ELb0EN7cutlass10bfloat16_tE19Flash_kernel_traitsILi32ELi128ELi128ELi8ES3_EELb1ELb1ELb0ELb0ELb0ELb0ELb0EEEvNS_16Flash_bwd_paramsE,@function
        .size           _ZN5flash44flash_bwd_dq_dk_dv_loop_seqk_parallel_kernelI23Flash_bwd_kernel_traitsILi32ELi128ELi128ELi8ELi4ELi4ELi4ELb0ELb0EN7cutlass10bfloat16_tE19Flash_kernel_traitsILi32ELi128ELi128ELi8ES3_EELb1ELb1ELb0ELb0ELb0ELb0ELb0EEEvNS_16Flash_bwd_paramsE,(.L_x_700 - _ZN5flash44flash_bwd_dq_dk_dv_loop_seqk_parallel_kernelI23Flash_bwd_kernel_traitsILi32ELi128ELi128ELi8ELi4ELi4ELi4ELb0ELb0EN7cutlass10bfloat16_tE19Flash_kernel_traitsILi32ELi128ELi128ELi8ES3_EELb1ELb1ELb0ELb0ELb0ELb0ELb0EEEvNS_16Flash_bwd_paramsE)
        .other          _ZN5flash44flash_bwd_dq_dk_dv_loop_seqk_parallel_kernelI23Flash_bwd_kernel_traitsILi32ELi128ELi128ELi8ELi4ELi4ELi4ELb0ELb0EN7cutlass10bfloat16_tE19Flash_kernel_traitsILi32ELi128ELi128ELi8ES3_EELb1ELb1ELb0ELb0ELb0ELb0ELb0EEEvNS_16Flash_bwd_paramsE,@"STO_CUDA_ENTRY STV_DEFAULT"
_ZN5flash44flash_bwd_dq_dk_dv_loop_seqk_parallel_kernelI23Flash_bwd_kernel_traitsILi32ELi128ELi128ELi8ELi4ELi4ELi4ELb0ELb0EN7cutlass10bfloat16_tE19Flash_kernel_traitsILi32ELi128ELi128ELi8ES3_EELb1ELb1ELb0ELb0ELb0ELb0ELb0EEEvNS_16Flash_bwd_paramsE:
.text._ZN5flash44flash_bwd_dq_dk_dv_loop_seqk_parallel_kernelI23Flash_bwd_kernel_traitsILi32ELi128ELi128ELi8ELi4ELi4ELi4ELb0ELb0EN7cutlass10bfloat16_tE19Flash_kernel_traitsILi32ELi128ELi128ELi8ES3_EELb1ELb1ELb0ELb0ELb0ELb0ELb0EEEvNS_16Flash_bwd_paramsE:
        /* <DEDUP_REMOVED lines=11> */
[----:B------:R-:W2:Y:S01]  /*00b0*/  S2UR UR48, SR_CTAID.Y ;  /* 0x00000000003079c3 */ /* 0x000ea20000002600 */
[----:B------:R-:W-:Y:S01]  /*00c0*/  UMOV UR6, 0x80 ;  /* 0x0000008000067882 */ /* 0x000fe20000000000 */
[----:B------:R-:W-:Y:S01]  /*00d0*/  IMAD.MOV.U32 R212, RZ, RZ, -0x10 ;  /* 0xfffffff0ffd47424 */ /* 0x000fe200078e00ff */
[----:B------:R-:W-:Y:S01]  /*00e0*/  ULDC UR5, c[0x0][0x210] ;  /* 0x0000840000057ab9 */ /* 0x000fe20000000800 */
[----:B------:R-:W-:Y:S01]  /*00f0*/  IMAD.MOV.U32 R137, RZ, RZ, 0x20 ;  /* 0x00000020ff897424 */ /* 0x000fe200078e00ff */
[----:B------:R-:W-:Y:S01]  /*0100*/  ULDC UR4, c[0x0][0x234] ;  /* 0x00008d0000047ab9 */ /* 0x000fe20000000800 */
[----:B------:R-:W-:Y:S01]  /*0110*/  IMAD.MOV.U32 R132, RZ, RZ, 0x40 ;  /* 0x00000040ff847424 */ /* 0x000fe200078e00ff */
[----:B------:R-:W-:Y:S01]  /*0120*/  ULDC UR7, c[0x0][0x1c0] ;  /* 0x0000700000077ab9 */ /* 0x000fe20000000800 */
[----:B------:R-:W3:Y:S01]  /*0130*/  S2UR UR51, SR_CTAID.Z ;  /* 0x00000000003379c3 */ /* 0x000ee20000002700 */
[----:B------:R-:W-:-:S02]  /*0140*/  UIMAD UR4, UR6, UR5, UR4 ;  /* 0x00000005060472a4 */ /* 0x000fc4000f8e0204 */
[----:B------:R-:W-:Y:S02]  /*0150*/  ULDC.U8 UR8, c[0x0][0x328] ;  /* 0x0000ca0000087ab9 */ /* 0x000fe40000000000 */
[----:B------:R-:W-:Y:S02]  /*0160*/  UISETP.NE.AND UP5, UPT, UR8, URZ, UPT ;  /* 0x0000003f0800728c */ /* 0x000fe4000bfa5270 */
[----:B------:R-:W-:Y:S01]  /*0170*/  ULDC UR11, c[0x0][0x1c8] ;  /* 0x00007200000b7ab9 */ /* 0x000fe20000000800 */
[----:B------:R-:W-:Y:S01]  /*0180*/  IMAD.U32 R251, RZ, RZ, UR4 ;  /* 0x00000004fffb7e24 */ /* 0x000fe2000f8e00ff */
[----:B------:R-:W-:Y:S02]  /*0190*/  ULDC UR16, c[0x0][0x224] ;  /* 0x0000890000107ab9 */ /* 0x000fe40000000800 */
[----:B------:R-:W-:Y:S02]  /*01a0*/  ULDC UR13, c[0x0][0x1c0] ;  /* 0x00007000000d7ab9 */ /* 0x000fe40000000800 */
[----:B------:R-:W-:Y:S01]  /*01b0*/  ULDC UR57, c[0x0][0x22c] ;  /* 0x00008b0000397ab9 */ /* 0x000fe20000000800 */
[----:B-1----:R-:W-:Y:S01]  /*01c0*/  SHF.R.S32.HI R6, RZ, 0x1f, R10 ;  /* 0x0000001fff067819 */ /* 0x002fe2000001140a */
[----:B--2---:R-:W-:-:S02]  /*01d0*/  USHF.L.U32 UR8, UR48, 0x7, URZ ;  /* 0x0000000730087899 */ /* 0x004fc4000800063f */
[----:B------:R-:W-:Y:S01]  /*01e0*/  ULDC UR52, c[0x0][0x1c0] ;  /* 0x0000700000347ab9 */ /* 0x000fe20000000800 */
[CC--:B------:R-:W-:Y:S01]  /*01f0*/  LEA.HI R7, R6.reuse, R10.reuse, RZ, 0x2 ;  /* 0x0000000a06077211 */ /* 0x0c0fe200078f10ff */
[----:B------:R-:W-:Y:S01]  /*0200*/  ULDC UR18, c[0x0][0x224] ;  /* 0x0000890000127ab9 */ /* 0x000fe20000000800 */
[CC--:B------:R-:W-:Y:S01]  /*0210*/  LEA.HI R5, R6.reuse, R10.reuse, RZ, 0x5 ;  /* 0x0000000a06057211 */ /* 0x0c0fe200078f28ff */
[----:B------:R-:W-:Y:S01]  /*0220*/  UIMAD.WIDE UR52, UR57, UR52, URZ ;  /* 0x00000034393472a5 */ /* 0x000fe2000f8e023f */
[--C-:B------:R-:W-:Y:S01]  /*0230*/  SHF.R.S32.HI R0, RZ, 0x2, R7.reuse ;  /* 0x00000002ff007819 */ /* 0x100fe20000011407 */
[----:B---3--:R-:W-:Y:S01]  /*0240*/  UIMAD UR5, UR48, UR7, UR51 ;  /* 0x00000007300572a4 */ /* 0x008fe2000f8e0233 */
[----:B------:R-:W-:Y:S01]  /*0250*/  SHF.R.S32.HI R2, RZ, 0x1f, R7 ;  /* 0x0000001fff027819 */ /* 0x000fe20000011407 */
[----:B------:R-:W-:Y:S01]  /*0260*/  USHF.R.S32.HI UR7, URZ, 0x1f, UR51 ;  /* 0x0000001f3f077899 */ /* 0x000fe20008011433 */
[CC--:B------:R-:W-:Y:S01]  /*0270*/  LEA.HI R235, R6.reuse, R10.reuse, RZ, 0x7 ;  /* 0x0000000a06eb7211 */ /* 0x0c0fe200078f38ff */
[----:B------:R-:W-:Y:S01]  /*0280*/  ULOP3.LUT UR4, UR51, UR11, URZ, 0x3c, !UPT ;  /* 0x0000000b33047292 */ /* 0x000fe2000f8e3c3f */
[----:B------:R-:W-:Y:S01]  /*0290*/  LEA.HI R128, R6, R10, RZ, 0x3 ;  /* 0x0000000a06807211 */ /* 0x000fe200078f18ff */
[----:B------:R-:W-:Y:S01]  /*02a0*/  UIMAD UR5, UR5, UR16, URZ ;  /* 0x00000010050572a4 */ /* 0x000fe2000f8e023f */
[----:B------:R-:W-:Y:S01]  /*02b0*/  LEA.HI R2, R2, R0, RZ, 0x3 ;  /* 0x0000000002027211 */ /* 0x000fe200078f18ff */
[----:B------:R-:W-:Y:S01]  /*02c0*/  UIMAD.WIDE.U32 UR60, UR48, UR18, URZ ;  /* 0x00000012303c72a5 */ /* 0x000fe2000f8e003f */
[----:B------:R-:W-:Y:S01]  /*02d0*/  LEA.HI R6, R6, R10, RZ, 0x4 ;  /* 0x0000000a06067211 */ /* 0x000fe200078f20ff */
[----:B------:R-:W-:Y:S01]  /*02e0*/  IMAD.U32 R249, RZ, RZ, UR4 ;  /* 0x00000004fff97e24 */ /* 0x000fe2000f8e00ff */
[----:B------:R-:W-:Y:S01]  /*02f0*/  LOP3.LUT R3, R7, 0xfffffffc, RZ, 0xc0, !PT ;  /* 0xfffffffc07037812 */ /* 0x000fe200078ec0ff */
[----:B------:R-:W-:Y:S01]  /*0300*/  UIMAD UR4, UR48, UR13, UR51 ;  /* 0x0000000d300472a4 */ /* 0x000fe2000f8e0233 */
[----:B------:R-:W-:Y:S01]  /*0310*/  LOP3.LUT R4, R5, 0xffffffe0, RZ, 0xc0, !PT ;  /* 0xffffffe005047812 */ /* 0x000fe200078ec0ff */
[----:B------:R-:W-:Y:S01]  /*0320*/  IMAD.U32 R247, RZ, RZ, UR5 ;  /* 0x00000005fff77e24 */ /* 0x000fe2000f8e00ff */
[----:B------:R-:W-:Y:S01]  /*0330*/  LEA.HI R7, R7, R0, RZ, 0x1 ;  /* 0x0000000007077211 */ /* 0x000fe200078f08ff */
[----:B------:R-:W-:Y:S01]  /*0340*/  IMAD.IADD R12, R10, 0x1, -R3 ;  /* 0x000000010a0c7824 */ /* 0x000fe200078e0a03 */
[----:B------:R-:W-:Y:S01]  /*0350*/  LOP3.LUT R2, R2, 0xfffffff8, RZ, 0xc0, !PT ;  /* 0xfffffff802027812 */ /* 0x000fe200078ec0ff */
[----:B------:R-:W-:Y:S01]  /*0360*/  IMAD.IADD R4, R10, 0x1, -R4 ;  /* 0x000000010a047824 */ /* 0x000fe200078e0a04 */
[----:B------:R-:W-:Y:S01]  /*0370*/  LOP3.LUT R8, R6, 0xfffffff0, RZ, 0xc0, !PT ;  /* 0xfffffff006087812 */ /* 0x000fe200078ec0ff */
[----:B------:R-:W-:Y:S01]  /*0380*/  IMAD.SHL.U32 R226, R12, 0x8, RZ ;  /* 0x000000080ce27824 */ /* 0x000fe200078e00ff */
[----:B------:R-:W-:Y:S01]  /*0390*/  LOP3.LUT R9, R128, 0xfffffff8, RZ, 0xc0, !PT ;  /* 0xfffffff880097812 */ /* 0x000fe200078ec0ff */
[----:B------:R-:W-:Y:S01]  /*03a0*/  USHF.L.U32 UR5, UR4, 0x5, URZ ;  /* 0x0000000504057899 */ /* 0x000fe2000800063f */
[----:B------:R-:W-:Y:S01]  /*03b0*/  LOP3.LUT R3, R7, 0x7fffffe, RZ, 0xc0, !PT ;  /* 0x07fffffe07037812 */ /* 0x000fe200078ec0ff */
[----:B------:R-:W-:Y:S01]  /*03c0*/  IMAD.IADD R7, R0, 0x1, -R2 ;  /* 0x0000000100077824 */ /* 0x000fe200078e0a02 */
[----:B------:R-:W-:Y:S01]  /*03d0*/  SHF.R.S32.HI R2, RZ, 0x4, R6 ;  /* 0x00000004ff027819 */ /* 0x000fe20000011406 */
[C---:B------:R-:W-:Y:S01]  /*03e0*/  IMAD.IADD R8, R10.reuse, 0x1, -R8 ;  /* 0x000000010a087824 */ /* 0x040fe200078e0a08 */
[----:B------:R-:W-:Y:S01]  /*03f0*/  SHF.R.S32.HI R235, RZ, 0x7, R235 ;  /* 0x00000007ffeb7819 */ /* 0x000fe200000114eb */
[----:B------:R-:W-:Y:S01]  /*0400*/  IMAD.IADD R10, R10, 0x1, -R9 ;  /* 0x000000010a0a7824 */ /* 0x000fe200078e0a09 */
[----:B------:R-:W-:Y:S01]  /*0410*/  SHF.R.S32.HI R9, RZ, 0x1f, R4 ;  /* 0x0000001fff097819 */ /* 0x000fe20000011404 */
[----:B------:R-:W-:Y:S01]  /*0420*/  IMAD.IADD R237, R0, 0x1, -R3 ;  /* 0x0000000100ed7824 */ /* 0x000fe200078e0a03 */
[--C-:B------:R-:W-:Y:S01]  /*0430*/  SHF.R.S32.HI R0, RZ, 0x5, R5.reuse ;  /* 0x00000005ff007819 */ /* 0x100fe20000011405 */
[----:B------:R-:W-:Y:S01]  /*0440*/  UIMAD UR4, UR53, UR60, URZ ;  /* 0x0000003c350472a4 */ /* 0x000fe2000f8e023f */
[----:B------:R-:W-:Y:S01]  /*0450*/  SHF.R.S32.HI R3, RZ, 0x1f, R5 ;  /* 0x0000001fff037819 */ /* 0x000fe20000011405 */
[----:B------:R-:W-:Y:S01]  /*0460*/  ULDC UR10, c[0x0][0x1c0] ;  /* 0x00007000000a7ab9 */ /* 0x000fe20000000800 */
[----:B------:R-:W-:Y:S01]  /*0470*/  LEA.HI R5, R6, R2, RZ, 0x1 ;  /* 0x0000000206057211 */ /* 0x000fe200078f08ff */
[----:B------:R-:W-:Y:S01]  /*0480*/  IMAD R237, R0, 0x8, R237 ;  /* 0x0000000800ed7824 */ /* 0x000fe200078e02ed */
[----:B------:R-:W-:Y:S01]  /*0490*/  LEA.HI R228, R9, R4, RZ, 0x2 ;  /* 0x0000000409e47211 */ /* 0x000fe200078f10ff */
[----:B------:R-:W-:Y:S01]  /*04a0*/  IMAD.SHL.U32 R6, R12, 0x2, RZ ;  /* 0x000000020c067824 */ /* 0x000fe200078e00ff */
[----:B------:R-:W-:Y:S01]  /*04b0*/  LEA.HI R4, R3, R0, RZ, 0x2 ;  /* 0x0000000003047211 */ /* 0x000fe200078f10ff */
[----:B------:R-:W-:Y:S01]  /*04c0*/  UIMAD UR17, UR51, UR57, URZ ;  /* 0x00000039331172a4 */ /* 0x000fe2000f8e023f */
[----:B------:R-:W-:Y:S01]  /*04d0*/  LOP3.LUT R3, R5, 0xfffffffe, RZ, 0xc0, !PT ;  /* 0xfffffffe05037812 */ /* 0x000fe200078ec0ff */
[----:B------:R-:W-:Y:S01]  /*04e0*/  IMAD R216, R235, 0x2000, R6 ;  /* 0x00002000ebd87824 */ /* 0x000fe200078e0206 */
[----:B------:R-:W-:Y:S01]  /*04f0*/  SHF.R.S32.HI R5, RZ, 0x3, R128 ;  /* 0x00000003ff057819 */ /* 0x000fe20000011480 */
[----:B------:R-:W-:Y:S01]  /*0500*/  UIMAD UR57, UR57, UR10, URZ ;  /* 0x0000000a393972a4 */ /* 0x000fe2000f8e023f */
[----:B------:R-:W-:Y:S01]  /*0510*/  LOP3.LUT R4, R4, 0xfffffffc, RZ, 0xc0, !PT ;  /* 0xfffffffc04047812 */ /* 0x000fe200078ec0ff */
[----:B------:R-:W-:Y:S01]  /*0520*/  IMAD.IADD R11, R2, 0x1, -R3 ;  /* 0x00000001020b7824 */ /* 0x000fe200078e0a03 */
[----:B------:R-:W-:Y:S01]  /*0530*/  LEA.HI R9, R10, R10, RZ, 0x1 ;  /* 0x0000000a0a097211 */ /* 0x000fe200078f08ff */
[----:B------:R-:W-:Y:S01]  /*0540*/  IMAD.SHL.U32 R2, R5, 0x40, RZ ;  /* 0x0000004005027824 */ /* 0x000fe200078e00ff */
[----:B------:R-:W-:Y:S01]  /*0550*/  SHF.R.S32.HI R5, RZ, 0x1f, R8 ;  /* 0x0000001fff057819 */ /* 0x000fe20000011408 */
[----:B------:R-:W-:Y:S01]  /*0560*/  IMAD.IADD R238, R0, 0x1, -R4 ;  /* 0x0000000100ee7824 */ /* 0x000fe200078e0a04 */
[----:B------:R-:W-:Y:S01]  /*0570*/  USHF.R.S32.HI UR6, URZ, 0x1f, UR18 ;  /* 0x0000001f3f067899 */ /* 0x000fe20008011412 */
[----:B------:R-:W-:Y:S01]  /*0580*/  LOP3.LUT P5, RZ, R7, 0x2, RZ, 0xc0, !PT ;  /* 0x0000000207ff7812 */ /* 0x000fe200078ac0ff */
[----:B------:R-:W-:Y:S01]  /*0590*/  ULDC UR15, c[0x0][0x1c0] ;  /* 0x00007000000f7ab9 */ /* 0x000fe20000000800 */
[----:B------:R-:W-:Y:S01]  /*05a0*/  LOP3.LUT R0, R2, 0xc0, RZ, 0xc0, !PT ;  /* 0x000000c002007812 */ /* 0x000fe200078ec0ff */
[----:B------:R-:W-:Y:S01]  /*05b0*/  UIMAD UR6, UR6, UR48, URZ ;  /* 0x00000030060672a4 */ /* 0x000fe2000f8e023f */
[----:B------:R-:W-:Y:S01]  /*05c0*/  LOP3.LUT R2, R9, 0x7fffffe, RZ, 0xc0, !PT ;  /* 0x07fffffe09027812 */ /* 0x000fe200078ec0ff */
[----:B------:R-:W-:Y:S01]  /*05d0*/  ULDC UR14, c[0x0][0x214] ;  /* 0x00008500000e7ab9 */ /* 0x000fe20000000800 */
[----:B------:R-:W-:Y:S01]  /*05e0*/  SHF.R.U32.HI R4, RZ, 0x3, R0 ;  /* 0x00000003ff047819 */ /* 0x000fe20000011600 */
[----:B------:R-:W-:Y:S01]  /*05f0*/  IMAD.U32 R246, RZ, RZ, UR5 ;  /* 0x00000005fff67e24 */ /* 0x000fe2000f8e00ff */
[----:B------:R-:W-:Y:S01]  /*0600*/  LOP3.LUT R3, R0, 0x18, R226, 0xf8, !PT ;  /* 0x0000001800037812 */ /* 0x000fe200078ef8e2 */
[----:B------:R-:W-:Y:S01]  /*0610*/  IMAD.IADD R2, R10, 0x1, -R2 ;  /* 0x000000010a027824 */ /* 0x000fe200078e0a02 */
[----:B------:R-:W-:Y:S01]  /*0620*/  LEA.HI R5, R5, R8, RZ, 0x3 ;  /* 0x0000000805057211 */ /* 0x000fe200078f18ff */
[----:B------:R-:W-:Y:S01]  /*0630*/  IMAD R0, R235, 0x8, R11 ;  /* 0x00000008eb007824 */ /* 0x000fe200078e020b */
[----:B------:R-:W-:Y:S01]  /*0640*/  LOP3.LUT R3, R3, R4, RZ, 0x3c, !PT ;  /* 0x0000000403037212 */ /* 0x000fe200078e3cff */
[----:B------:R-:W-:Y:S01]  /*0650*/  IMAD.U32 R241, RZ, RZ, UR6 ;  /* 0x00000006fff17e24 */ /* 0x000fe2000f8e00ff */
[----:B------:R-:W-:Y:S01]  /*0660*/  LOP3.LUT P4, RZ, R7, 0x4, RZ, 0xc0, !PT ;  /* 0x0000000407ff7812 */ /* 0x000fe2000788c0ff */
[----:B------:R-:W-:Y:S01]  /*0670*/  IMAD R16, R0, 0x8, R2 ;  /* 0x0000000800107824 */ /* 0x000fe200078e0202 */
[----:B------:R-:W-:Y:S01]  /*0680*/  LEA.HI R0, R8, R8, RZ, 0x1 ;  /* 0x0000000808007211 */ /* 0x000fe200078f08ff */
[----:B------:R-:W-:Y:S01]  /*0690*/  IMAD.U32 R237, R237, 0x20, R3 ;  /* 0x00000020eded7824 */ /* 0x000fe200078e0003 */
[----:B------:R-:W-:Y:S01]  /*06a0*/  LOP3.LUT R2, R5, 0xfffffff8, RZ, 0xc0, !PT ;  /* 0xfffffff805027812 */ /* 0x000fe200078ec0ff */
[----:B------:R-:W-:Y:S01]  /*06b0*/  USHF.R.S32.HI UR6, URZ, 0x1f, UR17 ;  /* 0x0000001f3f067899 */ /* 0x000fe20008011411 */
[----:B------:R-:W-:Y:S01]  /*06c0*/  LOP3.LUT R4, R0, 0x7fffffe, RZ, 0xc0, !PT ;  /* 0x07fffffe00047812 */ /* 0x000fe200078ec0ff */
[----:B------:R-:W-:Y:S01]  /*06d0*/  USHF.R.S32.HI UR5, URZ, 0x1f, UR5 ;  /* 0x0000001f3f057899 */ /* 0x000fe20008011405 */
[----:B------:R-:W-:Y:S01]  /*06e0*/  SHF.R.S32.HI R3, RZ, 0x1, R0 ;  /* 0x00000001ff037819 */ /* 0x000fe20000011400 */
[C---:B------:R-:W-:Y:S01]  /*06f0*/  IMAD.IADD R14, R8.reuse, 0x1, -R2 ;  /* 0x00000001080e7824 */ /* 0x040fe200078e0a02 */
[----:B------:R-:W-:Y:S01]  /*0700*/  SHF.R.S32.HI R0, RZ, 0x1f, R0 ;  /* 0x0000001fff007819 */ /* 0x000fe20000011400 */
[----:B------:R-:W-:Y:S01]  /*0710*/  IMAD.IADD R15, R8, 0x1, -R4 ;  /* 0x00000001080f7824 */ /* 0x000fe200078e0a04 */
[C---:B------:R-:W-:Y:S01]  /*0720*/  LOP3.LUT R2, R7.reuse, 0x1, RZ, 0xc0, !PT ;  /* 0x0000000107027812 */ /* 0x040fe200078ec0ff */
[----:B------:R-:W-:Y:S01]  /*0730*/  IMAD.U32 R4, RZ, RZ, UR7 ;  /* 0x00000007ff047e24 */ /* 0x000fe2000f8e00ff */
[----:B------:R-:W-:Y:S01]  /*0740*/  LEA.HI R0, R0, R3, RZ, 0x2 ;  /* 0x0000000300007211 */ /* 0x000fe200078f10ff */
[----:B------:R-:W-:Y:S01]  /*0750*/  USHF.R.S32.HI UR7, URZ, 0x1f, UR48 ;  /* 0x0000001f3f077899 */ /* 0x000fe20008011430 */
[----:B------:R-:W-:Y:S01]  /*0760*/  ISETP.NE.U32.AND P6, PT, R2, 0x1, PT ;  /* 0x000000010200780c */ /* 0x000fe20003fc5070 */
[----:B------:R-:W-:Y:S01]  /*0770*/  IMAD.U32 R2, RZ, RZ, UR8 ;  /* 0x00000008ff027e24 */ /* 0x000fe2000f8e00ff */
[----:B------:R-:W-:Y:S01]  /*0780*/  LOP3.LUT R0, R0, 0xfffffffc, RZ, 0xc0, !PT ;  /* 0xfffffffc00007812 */ /* 0x000fe200078ec0ff */
[----:B------:R-:W-:Y:S01]  /*0790*/  IMAD.SHL.U32 R2, R10, 0x40, RZ ;  /* 0x000000400a027824 */ /* 0x000fe200078e00ff */
[----:B------:R-:W-:Y:S01]  /*07a0*/  USHF.R.S32.HI UR8, URZ, 0x1f, UR51 ;  /* 0x0000001f3f087899 */ /* 0x000fe20008011433 */
[----:B------:R-:W-:Y:S01]  /*07b0*/  IMAD.SHL.U32 R4, R7, 0x40, RZ ;  /* 0x0000004007047824 */ /* 0x000fe200078e00ff */
[----:B------:R-:W-:Y:S01]  /*07c0*/  SEL R212, R212, 0x10, !P6 ;  /* 0x00000010d4d47807 */ /* 0x000fe20007000000 */
[----:B------:R-:W-:Y:S01]  /*07d0*/  IMAD.IADD R13, R3, 0x1, -R0 ;  /* 0x00000001030d7824 */ /* 0x000fe200078e0a00 */
[----:B------:R-:W-:Y:S01]  /*07e0*/  LOP3.LUT R8, R2, 0x1c0, RZ, 0xc0, !PT ;  /* 0x000001c002087812 */ /* 0x000fe200078ec0ff */
[----:B------:R-:W-:Y:S01]  /*07f0*/  IMAD.U32 R0, RZ, RZ, UR7 ;  /* 0x00000007ff007e24 */ /* 0x000fe2000f8e00ff */
[----:B------:R-:W-:Y:S01]  /*0800*/  SHF.R.S32.HI R0, RZ, 0x1, R9 ;  /* 0x00000001ff007819 */ /* 0x000fe20000011409 */
[----:B------:R-:W-:Y:S01]  /*0810*/  IMAD.U32 R3, RZ, RZ, UR8 ;  /* 0x00000008ff037e24 */ /* 0x000fe2000f8e00ff */
[----:B------:R-:W-:Y:S01]  /*0820*/  LEA.HI R9, R7, R7, RZ, 0x1 ;  /* 0x0000000707097211 */ /* 0x000fe200078f08ff */
[----:B------:R-:W-:Y:S01]  /*0830*/  @!UP5 UIMAD UR7, UR48, UR15, UR51 ;  /* 0x0000000f3007d2a4 */ /* 0x000fe2000f8e0233 */
[C---:B------:R-:W-:Y:S01]  /*0840*/  LOP3.LUT P0, RZ, R0.reuse, 0x2, RZ, 0xc0, !PT ;  /* 0x0000000200ff7812 */ /* 0x040fe2000780c0ff */
[----:B------:R-:W-:Y:S01]  /*0850*/  IMAD.SHL.U32 R10, R0, 0x40, RZ ;  /* 0x00000040000a7824 */ /* 0x000fe200078e00ff */
[----:B------:R-:W-:Y:S01]  /*0860*/  SHF.R.S32.HI R3, RZ, 0x3, R5 ;  /* 0x00000003ff037819 */ /* 0x000fe20000011405 */
[----:B------:R-:W-:Y:S01]  /*0870*/  IMAD.SHL.U32 R0, R238, 0x10, RZ ;  /* 0x00000010ee007824 */ /* 0x000fe200078e00ff */
[----:B------:R-:W-:Y:S01]  /*0880*/  LOP3.LUT R2, R9, 0x3fffffe, RZ, 0xc0, !PT ;  /* 0x03fffffe09027812 */ /* 0x000fe200078ec0ff */
[----:B------:R-:W-:Y:S01]  /*0890*/  IMAD.U32 R245, RZ, RZ, UR6 ;  /* 0x00000006fff57e24 */ /* 0x000fe2000f8e00ff */
[----:B------:R-:W-:Y:S01]  /*08a0*/  LOP3.LUT R4, R4, 0x1c0, RZ, 0xc0, !PT ;  /* 0x000001c004047812 */ /* 0x000fe200078ec0ff */
[----:B------:R-:W-:Y:S01]  /*08b0*/  IMAD R15, R3, 0x8, R15 ;  /* 0x00000008030f7824 */ /* 0x000fe200078e020f */
[----:B------:R-:W-:Y:S01]  /*08c0*/  LEA.HI.SX32 R228, R228, R0, 0x1e ;  /* 0x00000000e4e47211 */ /* 0x000fe200078ff2ff */
[----:B------:R-:W-:Y:S01]  /*08d0*/  IMAD.IADD R12, R7, 0x1, -R2 ;  /* 0x00000001070c7824 */ /* 0x000fe200078e0a02 */
[----:B------:R-:W-:Y:S01]  /*08e0*/  LOP3.LUT R5, R8, 0x30, R0, 0xf8, !PT ;  /* 0x0000003008057812 */ /* 0x000fe200078ef800 */
[----:B------:R-:W-:Y:S01]  /*08f0*/  IMAD.SHL.U32 R2, R238, 0x400, RZ ;  /* 0x00000400ee027824 */ /* 0x000fe200078e00ff */
[----:B------:R-:W-:Y:S01]  /*0900*/  LOP3.LUT R0, R10, 0xc0, RZ, 0xc0, !PT ;  /* 0x000000c00a007812 */ /* 0x000fe200078ec0ff */
[----:B------:R-:W-:Y:S01]  /*0910*/  @UP5 UIMAD UR8, UR48, UR14, URZ ;  /* 0x0000000e300852a4 */ /* 0x000fe2000f8e023f */
[----:B------:R-:W-:Y:S01]  /*0920*/  LOP3.LUT R5, R5, 0x8, R128, 0xf8, !PT ;  /* 0x0000000805057812 */ /* 0x000fe200078ef880 */
[----:B------:R-:W-:Y:S01]  /*0930*/  IMAD R131, R3, 0x200, R2 ;  /* 0x0000020003837824 */ /* 0x000fe200078e0202 */
[----:B------:R-:W-:Y:S01]  /*0940*/  LOP3.LUT R128, R0, 0x8, R128, 0xf8, !PT ;  /* 0x0000000800807812 */ /* 0x000fe200078ef880 */
[----:B------:R-:W-:Y:S01]  /*0950*/  @!UP5 UIMAD UR7, UR7, UR14, URZ ;  /* 0x0000000e0707d2a4 */ /* 0x000fe2000f8e023f */
[----:B------:R-:W-:Y:S01]  /*0960*/  SHF.R.U32.HI R0, RZ, 0x3, R0 ;  /* 0x00000003ff007819 */ /* 0x000fe20000011600 */
[----:B------:R-:W-:Y:S01]  /*0970*/  IMAD.U32 R250, RZ, RZ, UR17 ;  /* 0x00000011fffa7e24 */ /* 0x000fe2000f8e00ff */
[----:B------:R-:W-:Y:S01]  /*0980*/  LEA.HI R4, R4, R4, RZ, 0x1d ;  /* 0x0000000404047211 */ /* 0x000fe200078fe8ff */
[----:B------:R-:W-:Y:S01]  /*0990*/  IMAD.U32 R248, RZ, RZ, UR8 ;  /* 0x00000008fff87e24 */ /* 0x000fe2000f8e00ff */
[----:B------:R-:W-:Y:S01]  /*09a0*/  LOP3.LUT R128, R128, R0, RZ, 0x3c, !PT ;  /* 0x0000000080807212 */ /* 0x000fe200078e3cff */
[----:B------:R-:W-:Y:S01]  /*09b0*/  IMAD R0, R238, 0x200, R6 ;  /* 0x00000200ee007824 */ /* 0x000fe200078e0206 */
[----:B------:R-:W-:Y:S01]  /*09c0*/  IADD3 R216, R4, R216, R2 ;  /* 0x000000d804d87210 */ /* 0x000fe20007ffe002 */
[----:B------:R-:W-:Y:S01]  /*09d0*/  IMAD.SHL.U32 R4, R11, 0x10, RZ ;  /* 0x000000100b047824 */ /* 0x000fe200078e00ff */
[----:B------:R-:W-:Y:S01]  /*09e0*/  SHF.R.U32.HI R2, RZ, 0x3, R8 ;  /* 0x00000003ff027819 */ /* 0x000fe20000011608 */
[----:B------:R-:W-:Y:S01]  /*09f0*/  IMAD R12, R12, 0x20, R0 ;  /* 0x000000200c0c7824 */ /* 0x000fe200078e0200 */
[----:B------:R-:W-:Y:S01]  /*0a00*/  SHF.R.S32.HI R0, RZ, 0x1, R9 ;  /* 0x00000001ff007819 */ /* 0x000fe20000011409 */
[----:B------:R-:W-:Y:S01]  /*0a10*/  IMAD.SHL.U32 R216, R216, 0x2, RZ ;  /* 0x00000002d8d87824 */ /* 0x000fe200078e00ff */
[----:B------:R-:W-:Y:S01]  /*0a20*/  LOP3.LUT R5, R5, R2, RZ, 0x3c, !PT ;  /* 0x0000000205057212 */ /* 0x000fe200078e3cff */
[----:B------:R-:W-:Y:S01]  /*0a30*/  IMAD.U32 R2, RZ, RZ, UR4 ;  /* 0x00000004ff027e24 */ /* 0x000fe2000f8e00ff */
[----:B------:R-:W-:Y:S01]  /*0a40*/  USHF.L.U32 UR4, UR57, 0x7, URZ ;  /* 0x0000000739047899 */ /* 0x000fe2000800063f */
[C---:B------:R-:W-:Y:S01]  /*0a50*/  LOP3.LUT P3, RZ, R0.reuse, 0x2, RZ, 0xc0, !PT ;  /* 0x0000000200ff7812 */ /* 0x040fe2000786c0ff */
[----:B------:R-:W-:Y:S01]  /*0a60*/  IMAD.SHL.U32 R0, R0, 0x40, RZ ;  /* 0x0000004000007824 */ /* 0x000fe200078e00ff */
[----:B------:R-:W-:Y:S01]  /*0a70*/  IADD3 R211, R216, 0x40, RZ ;  /* 0x00000040d8d37810 */ /* 0x000fe20007ffe0ff */
[----:B------:R-:W-:Y:S01]  /*0a80*/  IMAD.U32 R128, R16, 0x20, R128 ;  /* 0x0000002010807824 */ /* 0x000fe200078e0080 */
[----:B------:R-:W-:Y:S01]  /*0a90*/  R2P PR, R14, 0x6 ;  /* 0x000000060e007804 */ /* 0x000fe20000000000 */
[----:B------:R-:W-:Y:S01]  /*0aa0*/  IMAD.U32 R2, RZ, RZ, UR4 ;  /* 0x00000004ff027e24 */ /* 0x000fe2000f8e00ff */
[----:B------:R-:W-:Y:S01]  /*0ab0*/  LOP3.LUT R0, R0, 0xc0, RZ, 0xc0, !PT ;  /* 0x000000c000007812 */ /* 0x000fe200078ec0ff */
[----:B------:R-:W-:Y:S01]  /*0ac0*/  IMAD.SHL.U32 R2, R235, 0x8, RZ ;  /* 0x00000008eb027824 */ /* 0x000fe200078e00ff */
[C---:B------:R-:W-:Y:S01]  /*0ad0*/  @P4 IADD3 R211, R216.reuse, -0x40, RZ ;  /* 0xffffffc0d8d34810 */ /* 0x040fe20007ffe0ff */
[----:B------:R-:W-:Y:S01]  /*0ae0*/  USHF.R.S32.HI UR6, URZ, 0x1f, UR4 ;  /* 0x0000001f3f067899 */ /* 0x000fe20008011404 */
[----:B------:R-:W-:Y:S01]  /*0af0*/  SHF.R.U32.HI R3, RZ, 0x3, R0 ;  /* 0x00000003ff037819 */ /* 0x000fe20000011600 */
[----:B------:R-:W-:Y:S01]  /*0b00*/  IMAD.IADD R217, R216, 0x1, R212 ;  /* 0x00000001d8d97824 */ /* 0x000fe200078e02d4 */
[----:B------:R-:W-:Y:S01]  /*0b10*/  LOP3.LUT R2, R2, 0x8, RZ, 0xc0, !PT ;  /* 0x0000000802027812 */ /* 0x000fe200078ec0ff */
[----:B------:R-:W-:Y:S01]  /*0b20*/  IMAD.SHL.U32 R128, R128, 0x2, RZ ;  /* 0x0000000280807824 */ /* 0x000fe200078e00ff */
[----:B------:R-:W-:Y:S01]  /*0b30*/  SEL R213, R137, 0xffffffe0, !P5 ;  /* 0xffffffe089d57807 */ /* 0x000fe20006800000 */
[----:B------:R-:W-:Y:S01]  /*0b40*/  IMAD.IADD R212, R212, 0x1, R211 ;  /* 0x00000001d4d47824 */ /* 0x000fe200078e02d3 */
[----:B------:R-:W-:Y:S01]  /*0b50*/  LOP3.LUT R8, R3, R0, R2, 0x1e, !PT ;  /* 0x0000000003087212 */ /* 0x000fe200078e1e02 */
[----:B------:R-:W-:Y:S01]  /*0b60*/  IMAD.SHL.U32 R0, R14, 0x40, RZ ;  /* 0x000000400e007824 */ /* 0x000fe200078e00ff */
[----:B------:R-:W-:Y:S01]  /*0b70*/  LOP3.LUT R7, R2, 0x10, R4, 0xf8, !PT ;  /* 0x0000001002077812 */ /* 0x000fe200078ef804 */
[C---:B------:R-:W-:Y:S01]  /*0b80*/  IMAD R3, R11.reuse, 0x200, R5 ;  /* 0x000002000b037824 */ /* 0x040fe200078e0205 */
[----:B------:R-:W-:Y:S01]  /*0b90*/  SEL R132, R132, 0xffffffc0, !P2 ;  /* 0xffffffc084847807 */ /* 0x000fe20005000000 */
[----:B------:R-:W-:Y:S01]  /*0ba0*/  IMAD.SHL.U32 R5, R11, 0x8, RZ ;  /* 0x000000080b057824 */ /* 0x000fe200078e00ff */
[----:B------:R-:W-:Y:S01]  /*0bb0*/  LOP3.LUT R0, R0, 0x1c0, RZ, 0xc0, !PT ;  /* 0x000001c000007812 */ /* 0x000fe200078ec0ff */
[----:B------:R-:W-:Y:S01]  /*0bc0*/  IMAD.SHL.U32 R2, R13, 0x40, RZ ;  /* 0x000000400d027824 */ /* 0x000fe200078e00ff */
[----:B------:R-:W-:Y:S01]  /*0bd0*/  SEL R129, R137, 0xffffffe0, !P0 ;  /* 0xffffffe089817807 */ /* 0x000fe20004000000 */
[----:B------:R-:W-:Y:S01]  /*0be0*/  IMAD.IADD R8, R8, 0x1, R12 ;  /* 0x0000000108087824 */ /* 0x000fe200078e020c */
[----:B------:R-:W-:Y:S01]  /*0bf0*/  LOP3.LUT R5, R5, 0x8, RZ, 0xc0, !PT ;  /* 0x0000000805057812 */ /* 0x000fe200078ec0ff */
[--C-:B------:R-:W-:Y:S01]  /*0c00*/  IMAD.IADD R218, R216, 0x1, R213.reuse ;  /* 0x00000001d8da7824 */ /* 0x100fe200078e02d5 */
[----:B------:R-:W-:Y:S01]  /*0c10*/  SHF.R.U32.HI R6, RZ, 0x3, R0 ;  /* 0x00000003ff067819 */ /* 0x000fe20000011600 */
[----:B------:R-:W-:Y:S01]  /*0c20*/  IMAD.IADD R215, R217, 0x1, R213 ;  /* 0x00000001d9d77824 */ /* 0x000fe200078e02d5 */
[----:B------:R-:W-:Y:S01]  /*0c30*/  LOP3.LUT R2, R2, 0xc0, RZ, 0xc0, !PT ;  /* 0x000000c002027812 */ /* 0x000fe200078ec0ff */
[----:B------:R-:W-:Y:S01]  /*0c40*/  IMAD.IADD R214, R213, 0x1, R211 ;  /* 0x00000001d5d67824 */ /* 0x000fe200078e02d3 */
[--C-:B------:R-:W-:Y:S01]  /*0c50*/  LOP3.LUT R6, R6, R0, R5.reuse, 0x1e, !PT ;  /* 0x0000000006067212 */ /* 0x100fe200078e1e05 */
[----:B------:R-:W-:Y:S01]  /*0c60*/  IMAD.SHL.U32 R0, R15, 0x20, RZ ;  /* 0x000000200f007824 */ /* 0x000fe200078e00ff */
[----:B------:R-:W-:Y:S01]  /*0c70*/  SHF.R.U32.HI R4, RZ, 0x3, R2 ;  /* 0x00000003ff047819 */ /* 0x000fe20000011602 */
[----:B------:R-:W-:Y:S01]  /*0c80*/  IMAD.U32 R244, RZ, RZ, UR7 ;  /* 0x00000007fff47e24 */ /* 0x000fe2000f8e00ff */
[----:B------:R-:W-:Y:S01]  /*0c90*/  LEA R239, R8, 0x6000, 0x1 ;  /* 0x0000600008ef7811 */ /* 0x000fe200078e08ff */
[----:B------:R-:W-:Y:S01]  /*0ca0*/  IMAD.IADD R131, R131, 0x1, R6 ;  /* 0x0000000183837824 */ /* 0x000fe200078e0206 */
[----:B------:R-:W-:Y:S01]  /*0cb0*/  LOP3.LUT R5, R4, R2, R5, 0x1e, !PT ;  /* 0x0000000204057212 */ /* 0x000fe200078e1e05 */
[----:B------:R-:W-:Y:S01]  /*0cc0*/  IMAD R142, R238, 0x200, R0 ;  /* 0x00000200ee8e7824 */ /* 0x000fe200078e0200 */
[----:B------:R-:W-:Y:S01]  /*0cd0*/  LOP3.LUT R2, R4, R7, R2, 0x1e, !PT ;  /* 0x0000000704027212 */ /* 0x000fe200078e1e02 */
[----:B------:R-:W-:Y:S01]  /*0ce0*/  IMAD.U32 R243, RZ, RZ, UR6 ;  /* 0x00000006fff37e24 */ /* 0x000fe2000f8e00ff */
[----:B------:R-:W-:Y:S01]  /*0cf0*/  LEA R131, R131, 0xa000, 0x1 ;  /* 0x0000a00083837811 */ /* 0x000fe200078e08ff */
[----:B------:R-:W-:Y:S01]  /*0d00*/  IMAD.IADD R142, R142, 0x1, R5 ;  /* 0x000000018e8e7824 */ /* 0x000fe200078e0205 */
[----:B------:R-:W-:Y:S01]  /*0d10*/  LOP3.LUT P0, RZ, R13, 0x2, RZ, 0xc0, !PT ;  /* 0x000000020dff7812 */ /* 0x000fe2000780c0ff */
[----:B------:R-:W-:Y:S01]  /*0d20*/  IMAD.IADD R136, R0, 0x1, R2 ;  /* 0x0000000100887824 */ /* 0x000fe200078e0202 */
[C---:B------:R-:W-:Y:S01]  /*0d30*/  IADD3 R138, R131.reuse, 0x20, RZ ;  /* 0x00000020838a7810 */ /* 0x040fe20007ffe0ff */
[C---:B------:R-:W-:Y:S01]  /*0d40*/  IMAD.IADD R133, R131.reuse, 0x1, R132 ;  /* 0x0000000183857824 */ /* 0x040fe200078e0284 */
[----:B------:R-:W-:Y:S01]  /*0d50*/  @P1 IADD3 R138, R131, -0x20, RZ ;  /* 0xffffffe0838a1810 */ /* 0x000fe20007ffe0ff */
[----:B------:R-:W-:Y:S01]  /*0d60*/  IMAD.U32 R242, RZ, RZ, UR5 ;  /* 0x00000005fff27e24 */ /* 0x000fe2000f8e00ff */
[----:B------:R-:W-:Y:S01]  /*0d70*/  IADD3 R240, R239, 0x20, RZ ;  /* 0x00000020eff07810 */ /* 0x000fe20007ffe0ff */
[----:B------:R-:W-:Y:S01]  /*0d80*/  IMAD.SHL.U32 R2, R3, 0x2, RZ ;  /* 0x0000000203027824 */ /* 0x000fe200078e00ff */
[----:B------:R-:W-:Y:S01]  /*0d90*/  SEL R137, R137, 0xffffffe0, !P0 ;  /* 0xffffffe089897807 */ /* 0x000fe20004000000 */
[----:B------:R-:W-:Y:S01]  /*0da0*/  IMAD.IADD R129, R128, 0x1, R129 ;  /* 0x0000000180817824 */ /* 0x000fe200078e0281 */
[----:B------:R-:W-:Y:S01]  /*0db0*/  @P3 IADD3 R240, R239, -0x20, RZ ;  /* 0xffffffe0eff03810 */ /* 0x000fe20007ffe0ff */
[----:B------:R-:W-:Y:S01]  /*0dc0*/  IMAD.IADD R213, R213, 0x1, R212 ;  /* 0x00000001d5d57824 */ /* 0x000fe200078e02d4 */
[----:B------:R-:W-:Y:S01]  /*0dd0*/  IADD3 R141, R138, 0x2000, RZ ;  /* 0x000020008a8d7810 */ /* 0x000fe20007ffe0ff */
[----:B------:R-:W-:Y:S01]  /*0de0*/  IMAD.IADD R132, R132, 0x1, R138 ;  /* 0x0000000184847824 */ /* 0x000fe200078e028a */
[C---:B------:R-:W-:Y:S01]  /*0df0*/  IADD3 R140, R138.reuse, 0x4000, RZ ;  /* 0x000040008a8c7810 */ /* 0x040fe20007ffe0ff */
[----:B------:R-:W-:Y:S01]  /*0e00*/  ULDC.U8 UR9, c[0x0][0x3d0] ;  /* 0x0000f40000097ab9 */ /* 0x000fe20000000000 */
[----:B------:R-:W-:Y:S01]  /*0e10*/  IADD3 R139, R138, 0x6000, RZ ;  /* 0x000060008a8b7810 */ /* 0x000fe20007ffe0ff */
[----:B------:R-:W-:-:S02]  /*0e20*/  UISETP.NE.AND UP6, UPT, UR9, URZ, UPT ;  /* 0x0000003f0900728c */ /* 0x000fc4000bfc5270 */
[----:B------:R-:W-:Y:S02]  /*0e30*/  UIMAD.WIDE.U32 UR58, UR52, UR60, URZ ;  /* 0x0000003c343a72a5 */ /* 0x000fe4000f8e003f */
[----:B------:R-:W-:Y:S02]  /*0e40*/  USHF.L.U32 UR34, UR57, 0x3, URZ ;  /* 0x0000000339227899 */ /* 0x000fe4000800063f */
[----:B------:R-:W-:Y:S02]  /*0e50*/  USHF.L.U32 UR33, UR57, 0x4, URZ ;  /* 0x0000000439217899 */ /* 0x000fe4000800063f */
[----:B------:R-:W-:Y:S02]  /*0e60*/  UIMAD UR32, UR57, 0x18, URZ ;  /* 0x00000018392078a4 */ /* 0x000fe4000f8e023f */
[----:B------:R-:W-:Y:S02]  /*0e70*/  USHF.L.U32 UR31, UR57, 0x5, URZ ;  /* 0x00000005391f7899 */ /* 0x000fe4000800063f */
[----:B------:R-:W-:-:S02]  /*0e80*/  UIMAD UR30, UR57, 0x28, URZ ;  /* 0x00000028391e78a4 */ /* 0x000fc4000f8e023f */
[----:B------:R-:W-:Y:S02]  /*0e90*/  UIMAD UR29, UR57, 0x30, URZ ;  /* 0x00000030391d78a4 */ /* 0x000fe4000f8e023f */
[----:B------:R-:W-:Y:S02]  /*0ea0*/  UIMAD UR28, UR57, 0x38, URZ ;  /* 0x00000038391c78a4 */ /* 0x000fe4000f8e023f */
[----:B------:R-:W-:Y:S02]  /*0eb0*/  USHF.L.U32 UR27, UR57, 0x6, URZ ;  /* 0x00000006391b7899 */ /* 0x000fe4000800063f */
[----:B------:R-:W-:Y:S02]  /*0ec0*/  UIMAD UR26, UR57, 0x48, URZ ;  /* 0x00000048391a78a4 */ /* 0x000fe4000f8e023f */
[----:B------:R-:W-:Y:S02]  /*0ed0*/  UIMAD UR25, UR57, 0x50, URZ ;  /* 0x00000050391978a4 */ /* 0x000fe4000f8e023f */
[----:B------:R-:W-:-:S02]  /*0ee0*/  UIMAD UR24, UR57, 0x58, URZ ;  /* 0x00000058391878a4 */ /* 0x000fc4000f8e023f */
[----:B------:R-:W-:Y:S02]  /*0ef0*/  UIMAD UR23, UR57, 0x60, URZ ;  /* 0x00000060391778a4 */ /* 0x000fe4000f8e023f */
[----:B------:R-:W-:Y:S02]  /*0f00*/  UIMAD UR22, UR57, 0x68, URZ ;  /* 0x00000068391678a4 */ /* 0x000fe4000f8e023f */
[----:B------:R-:W-:Y:S02]  /*0f10*/  UIMAD UR21, UR57, 0x70, URZ ;  /* 0x00000070391578a4 */ /* 0x000fe4000f8e023f */
[----:B------:R-:W-:Y:S02]  /*0f20*/  UIMAD UR20, UR57, 0x78, URZ ;  /* 0x00000078391478a4 */ /* 0x000fe4000f8e023f */
[----:B------:R-:W-:Y:S02]  /*0f30*/  UIADD3 UR19, -UR4, URZ, URZ ;  /* 0x0000003f04137290 */ /* 0x000fe4000fffe13f */
[----:B------:R-:W-:-:S02]  /*0f40*/  UMOV UR56, 0xffffe000 ;  /* 0xffffe00000387882 */ /* 0x000fc40000000000 */
.L_x_458:
[----:B------:R-:W-:Y:S02]  /*0f50*/  ULDC.64 UR6, c[0x0][0x250] ;  /* 0x0000940000067ab9 */ /* 0x000fe40000000a00 */
[----:B------:R-:W-:-:S02]  /*0f60*/  UISETP.NE.U32.AND UP3, UPT, URZ, UR6, UPT ;  /* 0x000000063f00728c */ /* 0x000fc4000bf65070 */
[----:B------:R-:W-:Y:S02]  /*0f70*/  USHF.L.U32 UR10, UR48, 0x2, URZ ;  /* 0x00000002300a7899 */ /* 0x000fe4000800063f */
[----:B------:R-:W-:Y:S02]  /*0f80*/  UISETP.NE.AND.EX UP3, UPT, URZ, UR7, UPT, UP3 ;  /* 0x000000073f00728c */ /* 0x000fe4000bf65330 */
[----:B------:R-:W-:Y:S02]  /*0f90*/  USHF.R.S32.HI UR55, URZ, 0x1f, UR48 ;  /* 0x0000001f3f377899 */ /* 0x000fe40008011430 */
[----:B------:R-:W-:Y:S02]  /*0fa0*/  ULDC.U8 UR4, c[0x0][0x312] ;  /* 0x0000c48000047ab9 */ /* 0x000fe40000000000 */
[----:B------:R-:W-:Y:S01]  /*0fb0*/  USHF.L.U64.HI UR5, UR48, 0x2, UR55 ;  /* 0x0000000230057899 */ /* 0x000fe20008010237 */
[----:B------:R-:W-:Y:S01]  /*0fc0*/  PLOP3.LUT P0, PT, PT, PT, UP3, 0x80, 0x0 ;  /* 0x000000000000781c */ /* 0x000fe20003f0f038 */
[----:B------:R-:W-:-:S02]  /*0fd0*/  UISETP.NE.AND UP4, UPT, UR4, URZ, UPT ;  /* 0x0000003f0400728c */ /* 0x000fc4000bf85270 */
        /* <DEDUP_REMOVED lines=19> */
[----:B------:R-:W-:Y:S02]  /*1110*/  MOV R4, UR6 ;  /* 0x0000000600047c02 */ /* 0x000fe40008000f00 */
[----:B------:R-:W-:Y:S02]  /*1120*/  PLOP3.LUT P1, PT, PT, PT, UP2, 0x80, 0x0 ;  /* 0x000000000000781c */ /* 0x000fe40003f2f028 */
[----:B---3--:R1:W3:Y:S01]  /*1130*/  @P2 LDG.E R3, [R6.64] ;  /* 0x0000002406032981 */ /* 0x0082e2000c1e1900 */
        /* <DEDUP_REMOVED lines=23> */
.L_x_414:
        /* <DEDUP_REMOVED lines=59> */
.L_x_416:
        /* <DEDUP_REMOVED lines=18> */
.L_x_417:
[----:B------:R-:W-:Y:S01]  /*1780*/  IABS R6, c[0x0][0x1c8] ;  /* 0x0000720000067a13 */ /* 0x000fe20000000000 */
[----:B------:R-:W1:Y:S01]  /*1790*/  R2UR UR16, R241 ;  /* 0x00000000f11073c2 */ /* 0x000e6200000e0000 */
[----:B------:R-:W-:Y:S01]  /*17a0*/  ULDC.64 UR14, c[0x0][0x370] ;  /* 0x0000dc00000e7ab9 */ /* 0x000fe20000000a00 */
[----:B------:R-:W-:Y:S01]  /*17b0*/  IABS R3, UR51 ;  /* 0x0000003300037c13 */ /* 0x000fe20008000000 */
[----:B------:R-:W2:Y:S01]  /*17c0*/  I2F.RP R4, R6 ;  /* 0x0000000600047306 */ /* 0x000ea20000209400 */
[----:B------:R-:W-:Y:S01]  /*17d0*/  @UP2 UIMAD.WIDE.U32 UR8, UR4, UR14, URZ ;  /* 0x0000000e040822a5 */ /* 0x000fe2000f8e003f */
[----:B------:R-:W-:Y:S01]  /*17e0*/  ISETP.NE.AND P2, PT, RZ, c[0x0][0x1c8], PT ;  /* 0x00007200ff007a0c */ /* 0x000fe20003f45270 */
[----:B------:R-:W-:Y:S02]  /*17f0*/  ULDC UR13, c[0x0][0x224] ;  /* 0x00008900000d7ab9 */ /* 0x000fe40000000800 */
[----:B------:R-:W-:Y:S01]  /*1800*/  @UP2 UIMAD UR46, UR4, UR15, UR9 ;  /* 0x0000000f042e22a4 */ /* 0x000fe2000f8e0209 */
[----:B------:R-:W3:Y:S01]  /*1810*/  R2UR UR47, R248 ;  /* 0x00000000f82f73c2 */ /* 0x000ee200000e0000 */
[----:B------:R-:W-:-:S02]  /*1820*/  UIMAD UR11, UR53, UR60, URZ ;  /* 0x0000003c350b72a4 */ /* 0x000fc4000f8e023f */
[----:B------:R-:W-:Y:S02]  /*1830*/  @UP2 UMOV UR18, UR8 ;  /* 0x0000000800122c82 */ /* 0x000fe40008000000 */
[----:B------:R-:W-:Y:S02]  /*1840*/  ULDC.64 UR8, c[0x0][0x368] ;  /* 0x0000da0000087ab9 */ /* 0x000fe40000000a00 */
[----:B------:R-:W-:Y:S01]  /*1850*/  @!UP2 UIMAD UR7, UR55, UR8, URZ ;  /* 0x000000083707a2a4 */ /* 0x000fe2000f8e023f */
[----:B------:R-:W4:Y:S01]  /*1860*/  R2UR UR39, R244 ;  /* 0x00000000f42773c2 */ /* 0x000f2200000e0000 */
[----:B------:R-:W-:Y:S01]  /*1870*/  ULDC.64 UR14, c[0x0][0x3d8] ;  /* 0x0000f600000e7ab9 */ /* 0x000fe20000000a00 */
[----:B--2---:R-:W2:Y:S01]  /*1880*/  MUFU.RCP R4, R4 ;  /* 0x0000000400047308 */ /* 0x004ea20000001000 */
[----:B------:R-:W-:Y:S02]  /*1890*/  @!UP2 UIMAD UR7, UR48, UR9, UR7 ;  /* 0x000000093007a2a4 */ /* 0x000fe4000f8e0207 */
[----:B------:R-:W-:-:S04]  /*18a0*/  @!UP2 UIMAD.WIDE.U32 UR8, UR48, UR8, URZ ;  /* 0x000000083008a2a5 */ /* 0x000fc8000f8e003f */
[----:B------:R-:W-:Y:S02]  /*18b0*/  @!UP2 UIADD3 UR46, UR9, UR7, URZ ;  /* 0x00000007092ea290 */ /* 0x000fe4000fffe03f */
[----:B-1----:R-:W-:Y:S02]  /*18c0*/  UIMAD UR7, UR55, UR13, UR16 ;  /* 0x0000000d370772a4 */ /* 0x002fe4000f8e0210 */
[----:B------:R-:W-:Y:S02]  /*18d0*/  @!UP2 UMOV UR18, UR8 ;  /* 0x000000080012ac82 */ /* 0x000fe40008000000 */
[----:B------:R-:W-:Y:S02]  /*18e0*/  UIADD3 UR7, UR61, UR7, URZ ;  /* 0x000000073d077290 */ /* 0x000fe4000fffe03f */
[----:B------:R-:W-:Y:S01]  /*18f0*/  UIMAD.WIDE.U32 UR8, UR52, UR4, URZ ;  /* 0x00000004340872a5 */ /* 0x000fe2000f8e003f */
[----:B--2---:R-:W-:Y:S01]  /*1900*/  IADD3 R4, R4, 0xffffffe, RZ ;  /* 0x0ffffffe04047810 */ /* 0x004fe20007ffe0ff */
[----:B------:R-:W-:Y:S01]  /*1910*/  UIMAD UR7, UR52, UR7, UR11 ;  /* 0x00000007340772a4 */ /* 0x000fe2000f8e020b */
[----:B------:R-:W1:Y:S01]  /*1920*/  S2UR UR11, SR_CTAID.X ;  /* 0x00000000000b79c3 */ /* 0x000e620000002500 */
[----:B------:R-:W-:Y:S01]  /*1930*/  USEL UR38, UR58, UR8, !UP2 ;  /* 0x000000083a267287 */ /* 0x000fe2000d000000 */
[----:B------:R-:W2:Y:S01]  /*1940*/  F2I.FTZ.U32.TRUNC.NTZ R5, R4 ;  /* 0x0000000400057305 */ /* 0x000ea2000021f000 */
[----:B------:R-:W-:-:S02]  /*1950*/  UIADD3 UR16, UR59, UR7, URZ ;  /* 0x000000073b107290 */ /* 0x000fc4000fffe03f */
[----:B------:R-:W-:-:S04]  /*1960*/  UIMAD UR7, UR53, UR4, URZ ;  /* 0x00000004350772a4 */ /* 0x000fc8000f8e023f */
[----:B------:R-:W-:Y:S02]  /*1970*/  @UP2 UIADD3 UR16, UR9, UR7, URZ ;  /* 0x0000000709102290 */ /* 0x000fe4000fffe03f */
[----:B------:R-:W-:-:S04]  /*1980*/  USHF.L.U64.HI UR7, UR48, 0x7, UR55 ;  /* 0x0000000730077899 */ /* 0x000fc80008010237 */
[----:B------:R-:W-:Y:S01]  /*1990*/  USEL UR7, UR7, URZ, UP1 ;  /* 0x0000003f07077287 */ /* 0x000fe20008800000 */
[----:B--2---:R-:W-:Y:S02]  /*19a0*/  IMAD.MOV R0, RZ, RZ, -R5 ;  /* 0x000000ffff007224 */ /* 0x004fe400078e0a05 */
[----:B------:R-:W-:Y:S02]  /*19b0*/  IMAD.MOV.U32 R4, RZ, RZ, RZ ;  /* 0x000000ffff047224 */ /* 0x000fe400078e00ff */
[----:B------:R-:W-:Y:S01]  /*19c0*/  IMAD R0, R0, R6, RZ ;  /* 0x0000000600007224 */ /* 0x000fe200078e02ff */
[----:B-1----:R-:W-:-:S03]  /*19d0*/  UIMAD.WIDE.U32 UR8, UR11, UR14, URZ ;  /* 0x0000000e0b0872a5 */ /* 0x002fc6000f8e003f */
[----:B------:R-:W-:Y:S01]  /*19e0*/  IMAD.HI.U32 R4, R5, R0, R4 ;  /* 0x0000000005047227 */ /* 0x000fe200078e0004 */
[----:B------:R-:W-:-:S03]  /*19f0*/  UIMAD UR15, UR11, UR15, UR9 ;  /* 0x0000000f0b0f72a4 */ /* 0x000fc6000f8e0209 */
[----:B------:R-:W-:Y:S01]  /*1a00*/  IMAD.MOV.U32 R0, RZ, RZ, R3 ;  /* 0x000000ffff007224 */ /* 0x000fe200078e0003 */
[----:B------:R-:W-:Y:S02]  /*1a10*/  USHF.L.U32 UR11, UR48, 0x7, URZ ;  /* 0x00000007300b7899 */ /* 0x000fe4000800063f */
[----:B------:R-:W-:Y:S01]  /*1a20*/  USEL UR14, UR8, URZ, UP6 ;  /* 0x0000003f080e7287 */ /* 0x000fe2000b000000 */
[----:B------:R-:W-:Y:S01]  /*1a30*/  IMAD.HI.U32 R4, R4, R0, RZ ;  /* 0x0000000004047227 */ /* 0x000fe200078e00ff */
[----:B------:R-:W-:Y:S02]  /*1a40*/  USEL UR8, UR11, URZ, UP1 ;  /* 0x0000003f0b087287 */ /* 0x000fe40008800000 */
[----:B------:R-:W-:Y:S01]  /*1a50*/  USEL UR15, UR15, URZ, UP6 ;  /* 0x0000003f0f0f7287 */ /* 0x000fe2000b000000 */
[----:B------:R-:W-:Y:S01]  /*1a60*/  IMAD.MOV R3, RZ, RZ, -R4 ;  /* 0x000000ffff037224 */ /* 0x000fe200078e0a04 */
[----:B------:R-:W-:-:S03]  /*1a70*/  UIADD3 UR8, UP1, UR6, UR8, URZ ;  /* 0x0000000806087290 */ /* 0x000fc6000ff3e03f */
[C---:B------:R-:W-:Y:S01]  /*1a80*/  IMAD R0, R6.reuse, R3, R0 ;  /* 0x0000000306007224 */ /* 0x040fe200078e0200 */
[----:B------:R-:W1:Y:S01]  /*1a90*/  R2UR UR11, R249 ;  /* 0x00000000f90b73c2 */ /* 0x000e6200000e0000 */
[----:B------:R-:W-:Y:S02]  /*1aa0*/  UIADD3.X UR9, UR45, UR7, URZ, UP1, !UPT ;  /* 0x000000072d097290 */ /* 0x000fe40008ffe43f */
[----:B------:R-:W-:Y:S01]  /*1ab0*/  UIMAD UR7, UR53, UR8, URZ ;  /* 0x00000008350772a4 */ /* 0x000fe2000f8e023f */
[----:B------:R-:W-:-:S03]  /*1ac0*/  ISETP.GT.U32.AND P1, PT, R6, R0, PT ;  /* 0x000000000600720c */ /* 0x000fc60003f24070 */
[----:B------:R-:W-:Y:S02]  /*1ad0*/  UIMAD UR13, UR52, UR9, UR7 ;  /* 0x00000009340d72a4 */ /* 0x000fe4000f8e0207 */
[----:B---3--:R-:W-:Y:S02]  /*1ae0*/  @UP5 USEL UR7, UR47, UR4, !UP2 ;  /* 0x000000042f075287 */ /* 0x008fe4000d000000 */
[----:B------:R-:W-:-:S04]  /*1af0*/  UIMAD.WIDE.U32 UR8, UR52, UR8, URZ ;  /* 0x00000008340872a5 */ /* 0x000fc8000f8e003f */
[----:B------:R-:W-:Y:S02]  /*1b00*/  UIADD3 UR13, UR9, UR13, URZ ;  /* 0x0000000d090d7290 */ /* 0x000fe4000fffe03f */
[----:B------:R-:W-:Y:S01]  /*1b10*/  @!P1 IMAD.IADD R0, R0, 0x1, -R6 ;  /* 0x0000000100009824 */ /* 0x000fe200078e0a06 */
[----:B------:R-:W-:-:S04]  /*1b20*/  @!P1 IADD3 R4, R4, 0x1, RZ ;  /* 0x0000000104049810 */ /* 0x000fc80007ffe0ff */
[----:B------:R-:W-:Y:S02]  /*1b30*/  ISETP.GE.U32.AND P3, PT, R0, R6, PT ;  /* 0x000000060000720c */ /* 0x000fe40003f66070 */
[----:B-1----:R-:W-:Y:S01]  /*1b40*/  ISETP.LE.AND P1, PT, RZ, UR11, PT ;  /* 0x0000000bff007c0c */ /* 0x002fe2000bf23270 */
[----:B------:R-:W-:Y:S02]  /*1b50*/  ULDC UR11, c[0x0][0x234] ;  /* 0x00008d00000b7ab9 */ /* 0x000fe40000000800 */
[----:B------:R-:W-:Y:S02]  /*1b60*/  @UP5 UIMAD UR11, UR51, UR11, UR7 ;  /* 0x0000000b330b52a4 */ /* 0x000fe4000f8e0207 */
[----:B------:R-:W-:-:S05]  /*1b70*/  USHF.R.S32.HI UR7, URZ, 0x1f, UR5 ;  /* 0x0000001f3f077899 */ /* 0x000fca0008011405 */
[----:B----4-:R-:W-:Y:S01]  /*1b80*/  @!UP5 UMOV UR11, UR39 ;  /* 0x00000027000bdc82 */ /* 0x010fe20008000000 */
[----:B------:R-:W-:-:S05]  /*1b90*/  @P3 IADD3 R4, R4, 0x1, RZ ;  /* 0x0000000104043810 */ /* 0x000fca0007ffe0ff */
[----:B------:R-:W-:Y:S01]  /*1ba0*/  @!P1 IMAD.MOV R4, RZ, RZ, -R4 ;  /* 0x000000ffff049224 */ /* 0x000fe200078e0a04 */
[----:B------:R-:W-:Y:S02]  /*1bb0*/  PLOP3.LUT P1, PT, PT, PT, UP5, 0x80, 0x0 ;  /* 0x000000000000781c */ /* 0x000fe40003f2f058 */
[----:B------:R-:W-:-:S04]  /*1bc0*/  @!P2 LOP3.LUT R4, RZ, c[0x0][0x1c8], RZ, 0x33, !PT ;  /* 0x00007200ff04aa12 */ /* 0x000fc800078e33ff */
[----:B------:R-:W-:-:S07]  /*1bd0*/  SHF.R.S32.HI R15, RZ, 0x1f, R4 ;  /* 0x0000001fff0f7819 */ /* 0x000fce0000011404 */
[----:B------:R-:W-:Y:S05]  /*1be0*/  @!P1 BRA `(.L_x_418) ;  /* 0x0000006000009947 */ /* 0x000fea0003800000 */
[----:B------:R-:W1:Y:S01]  /*1bf0*/  R2UR UR39, R251 ;  /* 0x00000000fb2773c2 */ /* 0x000e6200000e0000 */
[----:B------:R-:W-:Y:S02]  /*1c00*/  ULDC UR47, c[0x0][0x224] ;  /* 0x00008900002f7ab9 */ /* 0x000fe40000000800 */
[----:B------:R-:W-:-:S04]  /*1c10*/  @!UP2 UIMAD UR4, UR48, UR47, URZ ;  /* 0x0000002f3004a2a4 */ /* 0x000fc8000f8e023f */
[----:B------:R-:W-:-:S04]  /*1c20*/  ULEA UR4, UR48, UR4, 0x7 ;  /* 0x0000000430047291 */ /* 0x000fc8000f8e383f */
[----:B-1----:R-:W-:Y:S01]  /*1c30*/  UIMAD UR4, UR39, UR51, UR4 ;  /* 0x00000033270472a4 */ /* 0x002fe2000f8e0204 */
[----:B------:R-:W-:Y:S05]  /*1c40*/  BRA `(.L_x_419) ;  /* 0x0000002000007947 */ /* 0x000fea0003800000 */
.L_x_418:
[----:B------:R1:W2:Y:S01]  /*1c50*/  R2UR UR4, R247 ;  /* 0x00000000f70473c2 */ /* 0x0002a200000e0000 */
[----:B------:R-:W-:-:S07]  /*1c60*/  DEPBAR.LE SB1, 0x0, {2} ;  /* 0x000090040000791a */ /* 0x000fce0000000000 */
.L_x_419:
[----:B------:R-:W-:Y:S01]  /*1c70*/  IMAD.U32 R11, RZ, RZ, UR21 ;  /* 0x00000015ff0b7e24 */ /* 0x000fe2000f8e00ff */
[----:B------:R-:W1:Y:S01]  /*1c80*/  R2UR UR21, R250 ;  /* 0x00000000fa1573c2 */ /* 0x000e6200000e0000 */
[----:B------:R-:W-:Y:S01]  /*1c90*/  IMAD.U32 R10, RZ, RZ, UR20 ;  /* 0x00000014ff0a7e24 */ /* 0x000fe2000f8e00ff */
[----:B------:R-:W2:Y:S01]  /*1ca0*/  S2R R12, SR_TID.X ;  /* 0x00000000000c7919 */ /* 0x000ea20000002100 */
[----:B------:R-:W-:Y:S01]  /*1cb0*/  USHF.L.U32 UR47, UR57, 0x7, URZ ;  /* 0x00000007392f7899 */ /* 0x000fe2000800063f */
[----:B------:R-:W-:Y:S01]  /*1cc0*/  SHF.R.S32.HI R227, RZ, 0x1f, R226 ;  /* 0x0000001fffe37819 */ /* 0x000fe200000114e2 */
[----:B------:R-:W-:Y:S01]  /*1cd0*/  UIADD3 UR11, UR6, UR11, URZ ;  /* 0x0000000b060b7290 */ /* 0x000fe2000fffe03f */
[----:B------:R-:W-:Y:S02]  /*1ce0*/  BSSY B1, `(.L_x_415) ;  /* 0x0000857000017945 */ /* 0x000fe40003800000 */
[----:B------:R-:W3:Y:S08]  /*1cf0*/  R2UR UR39, R243 ;  /* 0x00000000f32773c2 */ /* 0x000ef000000e0000 */
[----:B------:R-:W3:Y:S01]  /*1d00*/  R2UR UR20, R245 ;  /* 0x00000000f51473c2 */ /* 0x000ee200000e0000 */
[----:B-1----:R-:W-:-:S02]  /*1d10*/  UIADD3 UR8, UP4, UP3, UR8, UR47, UR21 ;  /* 0x0000002f08087290 */ /* 0x002fc4000fb9e015 */
[----:B------:R-:W-:Y:S01]  /*1d20*/  USHF.R.S32.HI UR21, URZ, 0x1f, UR51 ;  /* 0x0000001f3f157899 */ /* 0x000fe20008011433 */
[----:B--2---:R-:W-:Y:S01]  /*1d30*/  SHF.R.S32.HI R13, RZ, 0x1f, R12 ;  /* 0x0000001fff0d7819 */ /* 0x004fe2000001140c */
[----:B------:R-:W-:-:S03]  /*1d40*/  UIADD3 UR47, UP2, UP1, UR14, UR8, UR38 ;  /* 0x000000080e2f7290 */ /* 0x000fc6000f95e026 */
[----:B------:R-:W-:-:S04]  /*1d50*/  LEA.HI R3, R13, R12, RZ, 0x2 ;  /* 0x0000000c0d037211 */ /* 0x000fc800078f10ff */
[----:B------:R-:W-:-:S04]  /*1d60*/  SHF.R.S32.HI R3, RZ, 0x2, R3 ;  /* 0x00000002ff037819 */ /* 0x000fc80000011403 */
[----:B------:R-:W-:Y:S01]  /*1d70*/  SHF.R.S32.HI R17, RZ, 0x1f, R3 ;  /* 0x0000001fff117819 */ /* 0x000fe20000011403 */
[----:B---3--:R-:W-:Y:S01]  /*1d80*/  UIADD3.X UR8, UR13, UR39, UR20, UP4, UP3 ;  /* 0x000000270d087290 */ /* 0x008fe2000a7e6414 */
[----:B------:R-:W-:-:S03]  /*1d90*/  IADD3 R0, P1, R3, UR6, RZ ;  /* 0x0000000603007c10 */ /* 0x000fc6000ff3e0ff */
[----:B------:R-:W-:Y:S01]  /*1da0*/  UIADD3.X UR39, UR15, UR8, UR16, UP2, UP1 ;  /* 0x000000080f277290 */ /* 0x000fe200097e2410 */
[----:B------:R-:W-:Y:S01]  /*1db0*/  IADD3.X R5, R17, UR45, RZ, P1, !PT ;  /* 0x0000002d11057c10 */ /* 0x000fe20008ffe4ff */
[----:B------:R-:W-:Y:S01]  /*1dc0*/  IMAD.WIDE.U32 R6, R0, c[0x0][0x190], R226 ;  /* 0x0000640000067a25 */ /* 0x000fe200078e00e2 */
[----:B------:R-:W-:Y:S02]  /*1dd0*/  ULDC.64 UR8, c[0x0][0x1a8] ;  /* 0x00006a0000087ab9 */ /* 0x000fe40000000a00 */
[----:B------:R-:W-:Y:S01]  /*1de0*/  UIMAD UR8, UR21, UR8, URZ ;  /* 0x00000008150872a4 */ /* 0x000fe2000f8e023f */
[----:B------:R-:W-:Y:S01]  /*1df0*/  IMAD R5, R5, c[0x0][0x190], RZ ;  /* 0x0000640005057a24 */ /* 0x000fe200078e02ff */
[----:B------:R-:W-:Y:S01]  /*1e00*/  IADD3 R8, P1, R6, UR54, RZ ;  /* 0x0000003606087c10 */ /* 0x000fe2000ff3e0ff */
[----:B------:R-:W-:Y:S02]  /*1e10*/  ULDC UR54, c[0x0][0x2e8] ;  /* 0x0000ba0000367ab9 */ /* 0x000fe40000000800 */
[----:B------:R-:W-:Y:S01]  /*1e20*/  UIMAD UR38, UR51, UR9, UR8 ;  /* 0x00000009332672a4 */ /* 0x000fe2000f8e0208 */
[----:B------:R-:W-:-:S02]  /*1e30*/  IMAD R0, R0, c[0x0][0x194], R5 ;  /* 0x0000650000007a24 */ /* 0x000fc400078e0205 */
        /* <DEDUP_REMOVED lines=33> */
[C---:B-1----:R-:W-:Y:S01]  /*2050*/  IADD3 R10, P1, R0.reuse, UR47, RZ ;  /* 0x0000002f000a7c10 */ /* 0x042fe2000ff3e0ff */
[----:B------:R-:W-:Y:S02]  /*2060*/  ULDC.64 UR46, c[0x0][0x200] ;  /* 0x00008000002e7ab9 */ /* 0x000fe40000000a00 */
        /* <DEDUP_REMOVED lines=9> */
[----:B------:R-:W-:Y:S02]  /*2100*/  UIMAD.WIDE UR14, UR11, UR45, UR46 ;  /* 0x0000002d0b0e72a5 */ /* 0x000fe4000f8e022e */
[----:B------:R-:W-:Y:S01]  /*2110*/  IMAD R0, R17, c[0x0][0x370], RZ ;  /* 0x0000dc0011007a24 */ /* 0x000fe200078e02ff */
[----:B------:R-:W-:Y:S01]  /*2120*/  IADD3 R5, R9, UR38, RZ ;  /* 0x0000002609057c10 */ /* 0x000fe2000fffe0ff */
[----:B------:R-:W-:Y:S01]  /*2130*/  IMAD.WIDE.U32 R6, R3, c[0x0][0x370], R6 ;  /* 0x0000dc0003067a25 */ /* 0x000fe200078e0006 */
[----:B------:R-:W-:-:S03]  /*2140*/  LEA R222, P3, R8, c[0x0][0x160], 0x1 ;  /* 0x0000580008de7a11 */ /* 0x000fc600078608ff */
        /* <DEDUP_REMOVED lines=24> */
.L_x_421:
        /* <DEDUP_REMOVED lines=18> */
.L_x_422:
        /* <DEDUP_REMOVED lines=29> */
.L_x_424:
[----:B------:R-:W-:Y:S05]  /*25c0*/  BSYNC B0 ;  /* 0x0000000000007941 */ /* 0x000fea0003800000 */
.L_x_423:
        /* <DEDUP_REMOVED lines=14> */
.L_x_426:
[----:B------:R-:W-:Y:S05]  /*26b0*/  BSYNC B0 ;  /* 0x0000000000007941 */ /* 0x000fea0003800000 */
.L_x_425:
        /* <DEDUP_REMOVED lines=25> */
.L_x_428:
[----:B------:R-:W-:Y:S05]  /*2850*/  BSYNC B0 ;  /* 0x0000000000007941 */ /* 0x000fea0003800000 */
.L_x_427:
        /* <DEDUP_REMOVED lines=12> */
.L_x_420:
[----:B------:R-:W-:Y:S01]  /*2920*/  PLOP3.LUT P0, PT, PT, PT, UP6, 0x80, 0x0 ;  /* 0x000000000000781c */ /* 0x000fe20003f0f068 */
[----:B------:R-:W-:Y:S01]  /*2930*/  ULEA.HI UR4, UR8, UR8, URZ, 0x1 ;  /* 0x0000000808047291 */ /* 0x000fe2000f8f083f */
[----:B------:R-:W-:Y:S01]  /*2940*/  IMAD.SHL.U32 R0, R237, 0x2, RZ ;  /* 0x00000002ed007824 */ /* 0x000fe200078e00ff */
[----:B------:R-:W-:Y:S02]  /*2950*/  BSSY B0, `(.L_x_430) ;  /* 0x0000014000007945 */ /* 0x000fe40003800000 */
[----:B------:R-:W-:-:S04]  /*2960*/  ULOP3.LUT UR4, UR4, 0xfffffffe, URZ, 0xc0, !UPT ;  /* 0xfffffffe04047892 */ /* 0x000fc8000f8ec03f */
[----:B------:R-:W-:-:S04]  /*2970*/  UIADD3 UR4, UR8, -UR4, URZ ;  /* 0x8000000408047290 */ /* 0x000fc8000fffe03f */
[----:B------:R-:W-:Y:S01]  /*2980*/  @P0 BAR.SYNC.DEFER_BLOCKING 0x0 ;  /* 0x0000000000000b1d */ /* 0x000fe20000010000 */
[----:B------:R-:W-:Y:S02]  /*2990*/  UISETP.NE.AND UP0, UPT, UR4, 0x1, UPT ;  /* 0x000000010400788c */ /* 0x000fe4000bf05270 */
[----:B------:R-:W-:-:S06]  /*29a0*/  UIMAD UR4, UR8, -0x80, UR17 ;  /* 0xffffff80080478a4 */ /* 0x000fcc000f8e0211 */
        /* <DEDUP_REMOVED lines=14> */
.L_x_431:
[----:B------:R-:W-:Y:S05]  /*2a90*/  BSYNC B0 ;  /* 0x0000000000007941 */ /* 0x000fea0003800000 */
.L_x_430:
        /* <DEDUP_REMOVED lines=8> */
[----:B------:R-:W-:Y:S02]  /*2b20*/  IMAD.MOV.U32 R5, RZ, RZ, c[0x0][0x370] ;  /* 0x0000dc00ff057624 */ /* 0x000fe400078e00ff */
[----:B------:R-:W-:-:S03]  /*2b30*/  IMAD.MOV.U32 R7, RZ, RZ, c[0x0][0x374] ;  /* 0x0000dd00ff077624 */ /* 0x000fc600078e00ff */
[----:B------:R-:W-:-:S04]  /*2b40*/  LEA R6, P0, R5, R220, 0x7 ;  /* 0x000000dc05067211 */ /* 0x000fc800078038ff */
[----:B------:R-:W-:-:S05]  /*2b50*/  LEA.HI.X R7, R5, R221, R7, 0x7, P0 ;  /* 0x000000dd05077211 */ /* 0x000fca00000f3c07 */
[----:B------:R-:W-:Y:S01]  /*2b60*/  @!PT LDS RZ, [RZ] ;  /* 0x00000000fffff984 */ /* 0x000fe20000000800 */
[----:B------:R-:W-:Y:S01]  /*2b70*/  @!PT LDS RZ, [RZ] ;  /* 0x00000000fffff984 */ /* 0x000fe20000000800 */
[----:B------:R-:W-:Y:S01]  /*2b80*/  @!PT LDS RZ, [RZ] ;  /* 0x00000000fffff984 */ /* 0x000fe20000000800 */
[----:B------:R1:W-:Y:S04]  /*2b90*/  LDGSTS.E.BYPASS.LTC128B.128 [R0+0x5000], [R6.64] ;  /* 0x0500000006007fae */ /* 0x0003e8000b901d64 */
.L_x_433:
[----:B------:R-:W-:Y:S05]  /*2ba0*/  BSYNC B0 ;  /* 0x0000000000007941 */ /* 0x000fea0003800000 */
.L_x_432:
        /* <DEDUP_REMOVED lines=20> */
.L_x_435:
[----:B------:R-:W-:Y:S05]  /*2cf0*/  BSYNC B0 ;  /* 0x0000000000007941 */ /* 0x000fea0003800000 */
.L_x_434:
        /* <DEDUP_REMOVED lines=13> */
[----:B-1----:R-:W-:-:S03]  /*2dd0*/  IMAD.MOV.U32 R7, RZ, RZ, c[0x0][0x194] ;  /* 0x00006500ff077624 */ /* 0x002fc600078e00ff */
[----:B------:R-:W-:-:S04]  /*2de0*/  LEA R6, P1, R5, R222, 0x7 ;  /* 0x000000de05067211 */ /* 0x000fc800078238ff */
[----:B------:R-:W-:-:S05]  /*2df0*/  LEA.HI.X R7, R5, R223, R7, 0x7, P1 ;  /* 0x000000df05077211 */ /* 0x000fca00008f3c07 */
[----:B------:R-:W-:Y:S01]  /*2e00*/  @!PT LDS RZ, [RZ] ;  /* 0x00000000fffff984 */ /* 0x000fe20000000800 */
[----:B------:R-:W-:Y:S01]  /*2e10*/  @!PT LDS RZ, [RZ] ;  /* 0x00000000fffff984 */ /* 0x000fe20000000800 */
[----:B------:R-:W-:Y:S01]  /*2e20*/  @!PT LDS RZ, [RZ] ;  /* 0x00000000fffff984 */ /* 0x000fe20000000800 */
[----:B------:R1:W-:Y:S04]  /*2e30*/  LDGSTS.E.BYPASS.LTC128B.128 [R210+0x1000], [R6.64] ;  /* 0x0100000006d27fae */ /* 0x0003e8000b901d64 */
.L_x_437:
[----:B------:R-:W-:Y:S05]  /*2e40*/  BSYNC B0 ;  /* 0x0000000000007941 */ /* 0x000fea0003800000 */
.L_x_436:
[----:B------:R-:W-:Y:S01]  /*2e50*/  ULDC.64 UR38, c[0x0][0x198] ;  /* 0x0000660000267ab9 */ /* 0x000fe20000000a00 */
[----:B------:R-:W-:Y:S01]  /*2e60*/  IMAD.U32 R13, RZ, RZ, UR5 ;  /* 0x00000005ff0d7e24 */ /* 0x000fe2000f8e00ff */
[----:B------:R-:W-:Y:S01]  /*2e70*/  UIMAD UR6, UR7, UR38, URZ ;  /* 0x00000026070672a4 */ /* 0x000fe2000f8e023f */
[C---:B------:R-:W-:Y:S01]  /*2e80*/  IADD3 R5, R228.reuse, 0x48, RZ ;  /* 0x00000048e4057810 */ /* 0x040fe20007ffe0ff */
[----:B------:R-:W-:Y:S01]  /*2e90*/  IMAD.MOV.U32 R229, RZ, RZ, 0x7f800000 ;  /* 0x7f800000ffe57424 */ /* 0x000fe200078e00ff */
[----:B------:R-:W-:Y:S01]  /*2ea0*/  IADD3 R9, R228, 0x8, RZ ;  /* 0x00000008e4097810 */ /* 0x000fe20007ffe0ff */
[----:B------:R-:W-:Y:S01]  /*2eb0*/  UIMAD UR6, UR5, UR39, UR6 ;  /* 0x00000027050672a4 */ /* 0x000fe2000f8e0206 */
[----:B-1----:R-:W-:Y:S01]  /*2ec0*/  IMAD.WIDE.U32 R6, R13, c[0x0][0x198], R226 ;  /* 0x000066000d067a25 */ /* 0x002fe200078e00e2 */
[----:B------:R-:W-:Y:S02]  /*2ed0*/  ISETP.GE.AND P2, PT, R5, UR4, PT ;  /* 0x0000000405007c0c */ /* 0x000fe4000bf46270 */
[----:B------:R-:W-:Y:S01]  /*2ee0*/  ISETP.GE.AND P4, PT, R9, UR4, PT ;  /* 0x0000000409007c0c */ /* 0x000fe2000bf86270 */
[----:B------:R-:W-:Y:S01]  /*2ef0*/  IMAD.MOV.U32 R233, RZ, RZ, 0x7f800000 ;  /* 0x7f800000ffe97424 */ /* 0x000fe200078e00ff */
[----:B------:R-:W-:Y:S01]  /*2f00*/  IADD3 R8, P1, R6, UR43, RZ ;  /* 0x0000002b06087c10 */ /* 0x000fe2000ff3e0ff */
[----:B------:R-:W-:Y:S01]  /*2f10*/  IMAD.U32 R10, RZ, RZ, UR6 ;  /* 0x00000006ff0a7e24 */ /* 0x000fe2000f8e00ff */
[----:B------:R-:W-:-:S02]  /*2f20*/  MOV R232, 0x7f800000 ;  /* 0x7f80000000e87802 */ /* 0x000fc40000000f00 */
[----:B------:R-:W-:Y:S02]  /*2f30*/  IADD3 R6, R228, 0x40, RZ ;  /* 0x00000040e4067810 */ /* 0x000fe40007ffe0ff */
[----:B------:R-:W-:Y:S01]  /*2f40*/  IADD3.X R9, R7, UR44, R10, P1, !PT ;  /* 0x0000002c07097c10 */ /* 0x000fe20008ffe40a */
[----:B------:R-:W-:Y:S01]  /*2f50*/  IMAD.MOV.U32 R10, RZ, RZ, 0x4 ;  /* 0x00000004ff0a7424 */ /* 0x000fe200078e00ff */
[----:B------:R-:W-:Y:S02]  /*2f60*/  ISETP.GE.AND P3, PT, R6, UR4, PT ;  /* 0x0000000406007c0c */ /* 0x000fe4000bf66270 */
[----:B------:R-:W-:Y:S01]  /*2f70*/  MOV R6, 0x4 ;  /* 0x0000000400067802 */ /* 0x000fe20000000f00 */
[----:B------:R-:W-:Y:S01]  /*2f80*/  @!P2 IMAD.WIDE R10, R5, R10, UR14 ;  /* 0x0000000e050aae25 */ /* 0x000fe2000f8e020a */
[C---:B------:R-:W-:Y:S02]  /*2f90*/  ISETP.GE.AND P5, PT, R228.reuse, UR4, PT ;  /* 0x00000004e4007c0c */ /* 0x040fe4000bfa6270 */
[----:B------:R-:W-:Y:S01]  /*2fa0*/  MOV R234, 0x7f800000 ;  /* 0x7f80000000ea7802 */ /* 0x000fe20000000f00 */
[----:B------:R-:W-:Y:S01]  /*2fb0*/  IMAD.WIDE R6, R228, R6, UR14 ;  /* 0x0000000ee4067e25 */ /* 0x000fe2000f8e0206 */
[----:B------:R1:W5:Y:S01]  /*2fc0*/  @!P2 LDG.E R232, [R10.64] ;  /* 0x000000240ae8a981 */ /* 0x000362000c1e1900 */
[----:B------:R-:W-:-:S02]  /*2fd0*/  UIMAD UR4, UR12, -0x80, UR10 ;  /* 0xffffff800c0478a4 */ /* 0x000fc4000f8e020a */
[----:B------:R-:W-:Y:S01]  /*2fe0*/  IMAD R5, R15, c[0x0][0x1b0], RZ ;  /* 0x00006c000f057a24 */ /* 0x000fe200078e02ff */
[----:B------:R2:W5:Y:S04]  /*2ff0*/  @!P4 LDG.E R234, [R6.64+0x20] ;  /* 0x0000202406eac981 */ /* 0x000568000c1e1900 */
[----:B------:R2:W5:Y:S01]  /*3000*/  @!P3 LDG.E R229, [R6.64+0x100] ;  /* 0x0001002406e5b981 */ /* 0x000562000c1e1900 */
[----:B------:R-:W-:-:S03]  /*3010*/  ISETP.GE.AND P3, PT, R3, UR4, PT ;  /* 0x0000000403007c0c */ /* 0x000fc6000bf66270 */
[----:B------:R2:W5:Y:S10]  /*3020*/  @!P5 LDG.E R233, [R6.64] ;  /* 0x0000002406e9d981 */ /* 0x000574000c1e1900 */
[----:B------:R1:W-:Y:S04]  /*3030*/  @P3 STS [R0+0x6000], RZ ;  /* 0x006000ff00003388 */ /* 0x0003e80000000800 */
[----:B------:R1:W-:Y:S04]  /*3040*/  @P3 STS [R0+0x6004], RZ ;  /* 0x006004ff00003388 */ /* 0x0003e80000000800 */
[----:B------:R1:W-:Y:S01]  /*3050*/  @P3 STS.64 [R0+0x6008], RZ ;  /* 0x006008ff00003388 */ /* 0x0003e20000000a00 */
[C---:B------:R-:W-:Y:S01]  /*3060*/  IMAD R5, R4.reuse, c[0x0][0x1b4], R5 ;  /* 0x00006d0004057a24 */ /* 0x040fe200078e0205 */
[----:B------:R-:W-:Y:S01]  /*3070*/  BSSY B0, `(.L_x_438) ;  /* 0x0000015000007945 */ /* 0x000fe20003800000 */
[----:B--2---:R-:W-:-:S05]  /*3080*/  IMAD.WIDE.U32 R6, R4, c[0x0][0x1b0], R8 ;  /* 0x00006c0004067a25 */ /* 0x004fca00078e0008 */
[----:B------:R-:W-:Y:S01]  /*3090*/  IADD3 R12, R7, R5, RZ ;  /* 0x00000005070c7210 */ /* 0x000fe20007ffe0ff */
        /* <DEDUP_REMOVED lines=12> */
[----:B-1----:R-:W-:-:S04]  /*3160*/  LEA R10, P1, R8, c[0x0][0x168], 0x1 ;  /* 0x00005a00080a7a11 */ /* 0x002fc800078208ff */
[----:B------:R-:W-:-:S05]  /*3170*/  LEA.HI.X R11, R8, c[0x0][0x16c], R5, 0x1, P1 ;  /* 0x00005b00080b7a11 */ /* 0x000fca00008f0c05 */
[----:B------:R-:W-:Y:S01]  /*3180*/  @!PT LDS RZ, [RZ] ;  /* 0x00000000fffff984 */ /* 0x000fe20000000800 */
[----:B------:R-:W-:Y:S01]  /*3190*/  @!PT LDS RZ, [RZ] ;  /* 0x00000000fffff984 */ /* 0x000fe20000000800 */
[----:B------:R-:W-:Y:S01]  /*31a0*/  @!PT LDS RZ, [RZ] ;  /* 0x00000000fffff984 */ /* 0x000fe20000000800 */
[----:B------:R1:W-:Y:S04]  /*31b0*/  LDGSTS.E.BYPASS.LTC128B.128 [R0+0x6000], [R10.64] ;  /* 0x060000000a007fae */ /* 0x0003e8000b901d64 */
.L_x_439:
[----:B------:R-:W-:Y:S05]  /*31c0*/  BSYNC B0 ;  /* 0x0000000000007941 */ /* 0x000fea0003800000 */
.L_x_438:
[----:B------:R-:W-:Y:S01]  /*31d0*/  ISETP.GE.AND P2, PT, R16, UR4, PT ;  /* 0x0000000410007c0c */ /* 0x000fe2000bf46270 */
[----:B------:R-:W-:-:S12]  /*31e0*/  BSSY B0, `(.L_x_440) ;  /* 0x0000013000007945 */ /* 0x000fd80003800000 */
        /* <DEDUP_REMOVED lines=18> */
.L_x_441:
[----:B------:R-:W-:Y:S05]  /*3310*/  BSYNC B0 ;  /* 0x0000000000007941 */ /* 0x000fea0003800000 */
.L_x_440:
[----:B------:R-:W-:Y:S01]  /*3320*/  ULDC.64 UR38, c[0x0][0x1a0] ;  /* 0x0000680000267ab9 */ /* 0x000fe20000000a00 */
[----:B-1----:R-:W-:Y:S01]  /*3330*/  IMAD.WIDE.U32 R6, R13, c[0x0][0x1a0], R226 ;  /* 0x000068000d067a25 */ /* 0x002fe200078e00e2 */
[----:B------:R-:W-:Y:S01]  /*3340*/  UIMAD UR7, UR7, UR38, URZ ;  /* 0x00000026070772a4 */ /* 0x000fe2000f8e023f */
[----:B------:R1:W-:Y:S01]  /*3350*/  @P3 STS [R0+0x8000], RZ ;  /* 0x008000ff00003388 */ /* 0x0003e20000000800 */
[----:B------:R-:W-:Y:S02]  /*3360*/  BSSY B0, `(.L_x_442) ;  /* 0x000001d000007945 */ /* 0x000fe40003800000 */
[----:B------:R-:W-:Y:S01]  /*3370*/  UIMAD UR5, UR5, UR39, UR7 ;  /* 0x00000027050572a4 */ /* 0x000fe2000f8e0207 */
[----:B------:R1:W-:Y:S01]  /*3380*/  @P3 STS [R0+0x8004], RZ ;  /* 0x008004ff00003388 */ /* 0x0003e20000000800 */
[----:B------:R-:W-:-:S03]  /*3390*/  IADD3 R6, P1, R6, UR41, RZ ;  /* 0x0000002906067c10 */ /* 0x000fc6000ff3e0ff */
[----:B------:R1:W-:Y:S01]  /*33a0*/  @P3 STS.64 [R0+0x8008], RZ ;  /* 0x008008ff00003388 */ /* 0x0003e20000000a00 */
[----:B------:R-:W-:-:S04]  /*33b0*/  MOV R5, UR5 ;  /* 0x0000000500057c02 */ /* 0x000fc80008000f00 */
[----:B------:R-:W-:Y:S01]  /*33c0*/  IADD3.X R7, R7, UR42, R5, P1, !PT ;  /* 0x0000002a07077c10 */ /* 0x000fe20008ffe405 */
[----:B------:R-:W-:-:S04]  /*33d0*/  IMAD R5, R15, c[0x0][0x1b8], RZ ;  /* 0x00006e000f057a24 */ /* 0x000fc800078e02ff */
[C---:B------:R-:W-:Y:S02]  /*33e0*/  IMAD R10, R4.reuse, c[0x0][0x1bc], R5 ;  /* 0x00006f00040a7a24 */ /* 0x040fe400078e0205 */
[----:B------:R-:W-:-:S05]  /*33f0*/  IMAD.WIDE.U32 R4, R4, c[0x0][0x1b8], R6 ;  /* 0x00006e0004047a25 */ /* 0x000fca00078e0006 */
        /* <DEDUP_REMOVED lines=19> */
.L_x_443:
[----:B------:R-:W-:Y:S05]  /*3530*/  BSYNC B0 ;  /* 0x0000000000007941 */ /* 0x000fea0003800000 */
.L_x_442:
        /* <DEDUP_REMOVED lines=19> */
.L_x_445:
[----:B------:R-:W-:Y:S05]  /*3670*/  BSYNC B0 ;  /* 0x0000000000007941 */ /* 0x000fea0003800000 */
.L_x_444:
[----:B------:R-:W-:Y:S01]  /*3680*/  IMAD.MOV.U32 R6, RZ, RZ, c[0x0][0x308] ;  /* 0x0000c200ff067624 */ /* 0x000fe200078e00ff */
[----:B------:R-:W1:Y:S01]  /*3690*/  R2UR UR5, R246 ;  /* 0x00000000f60573c2 */ /* 0x000e6200000e0000 */
[----:B------:R-:W-:Y:S01]  /*36a0*/  IMAD.MOV.U32 R7, RZ, RZ, c[0x0][0x30c] ;  /* 0x0000c300ff077624 */ /* 0x000fe200078e00ff */
[----:B------:R-:W0:Y:S04]  /*36b0*/  LDGDEPBAR ;  /* 0x00000000000079af */ /* 0x000e280000000000 */
[----:B-12---:R1:W2:Y:S02]  /*36c0*/  LDG.E.64 R4, [R6.64+0x8] ;  /* 0x0000082406047981 */ /* 0x0062a4000c1e1b00 */
[----:B------:R-:W3:Y:S02]  /*36d0*/  R2UR UR4, R242 ;  /* 0x00000000f20473c2 */ /* 0x000ee400000e0000 */
[----:B-1--4-:R-:W4:Y:S01]  /*36e0*/  LDG.E.64 R6, [R6.64] ;  /* 0x0000002406067981 */ /* 0x012f22000c1e1b00 */
[----:B---3--:R-:W-:-:S02]  /*36f0*/  SHF.R.S32.HI R0, RZ, 0x1f, R14 ;  /* 0x0000001fff007819 */ /* 0x008fc4000001140e */
[----:B------:R-:W-:Y:S01]  /*3700*/  IADD3 R3, R136, 0x1000, RZ ;  /* 0x0000100088037810 */ /* 0x000fe20007ffe0ff */
[----:B------:R-:W-:-:S03]  /*3710*/  IMAD.SHL.U32 R134, R142, 0x2, RZ ;  /* 0x000000028e867824 */ /* 0x000fc600078e00ff */
[----:B------:R-:W-:Y:S01]  /*3720*/  SEL R3, R3, R136, !P0 ;  /* 0x0000008803037207 */ /* 0x000fe20004000000 */
        /* <DEDUP_REMOVED lines=17> */
[----:B------:R-:W-:Y:S01]  /*3840*/  SHF.L.U32 R3, R3, 0x1, RZ ;  /* 0x0000000103037819 */ /* 0x000fe200000006ff */
[----:B------:R-:W-:Y:S01]  /*3850*/  IMAD.MOV.U32 R252, RZ, RZ, 0x4 ;  /* 0x00000004fffc7424 */ /* 0x000fe200078e00ff */
[----:B------:R-:W-:-:S02]  /*3860*/  IADD3 R135, R134, R137, RZ ;  /* 0x0000008986877210 */ /* 0x000fc40007ffe0ff */
[----:B--2---:R-:W-:-:S04]  /*3870*/  IADD3 R230, P2, P1, R4, UR5, R14 ;  /* 0x0000000504e67c10 */ /* 0x004fc8000f95e00e */
[----:B------:R-:W-:Y:S02]  /*3880*/  IADD3.X R236, R5, UR4, R0, P2, P1 ;  /* 0x0000000405ec7c10 */ /* 0x000fe400097e2400 */
[----:B------:R-:W-:-:S04]  /*3890*/  IADD3 R0, R142, 0x1000, RZ ;  /* 0x000010008e007810 */ /* 0x000fc80007ffe0ff */
[----:B------:R-:W-:Y:S01]  /*38a0*/  SEL R0, R0, R142, !P0 ;  /* 0x0000008e00007207 */ /* 0x000fe20004000000 */
[----:B----4-:R1:W2:Y:S08]  /*38b0*/  R2UR UR9, R7 ;  /* 0x00000000070973c2 */ /* 0x0102b000000e0000 */
[----:B------:R1:W3:Y:S01]  /*38c0*/  R2UR UR11, R6 ;  /* 0x00000000060b73c2 */ /* 0x0002e200000e0000 */
[----:B------:R-:W-:-:S02]  /*38d0*/  IMAD.SHL.U32 R130, R0, 0x2, RZ ;  /* 0x0000000200827824 */ /* 0x000fc400078e00ff */
[----:B-123--:R-:W-:-:S05]  /*38e0*/  IMAD.WIDE.U32 R230, R230, -0x2daee0ad, RZ ;  /* 0xd2511f53e6e67825 */ /* 0x00efca00078e00ff */
.L_x_448:
[C---:B-----5:R-:W-:Y:S01]  /*38f0*/  FSETP.NEU.FTZ.AND P0, PT, R233.reuse, -INF , PT ;  /* 0xff800000e900780b */ /* 0x060fe20003f1d000 */
[----:B------:R-:W-:Y:S01]  /*3900*/  IMAD.U32 R0, RZ, RZ, UR12 ;  /* 0x0000000cff007e24 */ /* 0x000fe2000f8e00ff */
[----:B------:R-:W-:Y:S01]  /*3910*/  UIADD3 UR4, UR9, -0x4498517b, URZ ;  /* 0xbb67ae8509047890 */ /* 0x000fe2000fffe03f */
[----:B------:R-:W-:Y:S01]  /*3920*/  IMAD.U32 R6, RZ, RZ, UR8 ;  /* 0x00000008ff067e24 */ /* 0x000fe2000f8e00ff */
[----:B------:R-:W0:Y:S01]  /*3930*/  LDGDEPBAR ;  /* 0x00000000000079af */ /* 0x000e220000000000 */
[----:B------:R-:W-:Y:S01]  /*3940*/  IMAD R0, R0, 0x2, R235 ;  /* 0x0000000200007824 */ /* 0x000fe200078e02eb */
[----:B------:R-:W-:Y:S01]  /*3950*/  USHF.L.U32 UR6, UR12, 0x7, URZ ;  /* 0x000000070c067899 */ /* 0x000fe2000800063f */
[----:B------:R-:W-:Y:S01]  /*3960*/  IMAD R6, R6, 0x8, R238 ;  /* 0x0000000806067824 */ /* 0x000fe200078e02ee */
[----:B------:R-:W-:Y:S01]  /*3970*/  LOP3.LUT R12, R230, UR4, RZ, 0x3c, !PT ;  /* 0x00000004e60c7c12 */ /* 0x000fe2000f8e3cff */
[----:B------:R-:W-:Y:S01]  /*3980*/  IMAD.SHL.U32 R0, R0, 0x2, RZ ;  /* 0x0000000200007824 */ /* 0x000fe200078e00ff */
[----:B------:R-:W-:Y:S01]  /*3990*/  UIADD3 UR4, UR11, -0x61c88647, URZ ;  /* 0x9e3779b90b047890 */ /* 0x000fe2000fffe03f */
[----:B------:R-:W-:Y:S01]  /*39a0*/  IMAD.U32 R113, RZ, RZ, UR12 ;  /* 0x0000000cff717e24 */ /* 0x000fe2000f8e00ff */
[----:B------:R-:W-:Y:S01]  /*39b0*/  IADD3 R5, R6, 0x4, RZ ;  /* 0x0000000406057810 */ /* 0x000fe20007ffe0ff */
[----:B------:R-:W-:Y:S01]  /*39c0*/  FMUL.FTZ R117, R233, 1.4426950216293334961 ;  /* 0x3fb8aa3be9757820 */ /* 0x000fe20000410000 */
[----:B------:R-:W-:Y:S01]  /*39d0*/  IADD3 R4, R0, 0x1, RZ ;  /* 0x0000000100047810 */ /* 0x000fe20007ffe0ff */
[----:B------:R-:W-:Y:S01]  /*39e0*/  FMUL.FTZ R115, R234, 1.4426950216293334961 ;  /* 0x3fb8aa3bea737820 */ /* 0x000fe20000410000 */
[C---:B------:R-:W-:Y:S01]  /*39f0*/  LOP3.LUT R8, R231.reuse, UR9, R0, 0x96, !PT ;  /* 0x00000009e7087c12 */ /* 0x040fe2000f8e9600 */
[----:B------:R-:W-:Y:S01]  /*3a00*/  IMAD.WIDE.U32 R6, R6, -0x326172a9, RZ ;  /* 0xcd9e8d5706067825 */ /* 0x000fe200078e00ff */
[----:B------:R-:W-:Y:S01]  /*3a10*/  LOP3.LUT R0, R231, UR9, R4, 0x96, !PT ;  /* 0x00000009e7007c12 */ /* 0x000fe2000f8e9604 */
[----:B------:R-:W-:Y:S01]  /*3a20*/  UISETP.GT.AND UP2, UPT, UR8, UR18, UPT ;  /* 0x000000120800728c */ /* 0x000fe2000bf44270 */
[----:B------:R-:W-:Y:S01]  /*3a30*/  FSEL R117, R117, RZ, P0 ;  /* 0x000000ff75757208 */ /* 0x000fe20000000000 */
[----:B------:R-:W-:Y:S04]  /*3a40*/  IMAD.WIDE.U32 R4, R5, -0x326172a9, RZ ;  /* 0xcd9e8d5705047825 */ /* 0x000fe800078e00ff */
[----:B------:R-:W-:Y:S01]  /*3a50*/  IMAD.WIDE.U32 R20, R0, -0x326172a9, RZ ;  /* 0xcd9e8d5700147825 */ /* 0x000fe200078e00ff */
[----:B------:R-:W-:Y:S01]  /*3a60*/  LOP3.LUT R0, R236, UR11, RZ, 0x3c, !PT ;  /* 0x0000000bec007c12 */ /* 0x000fe2000f8e3cff */
[----:B------:R-:W-:Y:S04]  /*3a70*/  DEPBAR.LE SB0, 0x0 ;  /* 0x000080000000791a */ /* 0x000fe80000000000 */
[-C--:B------:R-:W-:Y:S01]  /*3a80*/  LOP3.LUT R10, R7, R0.reuse, RZ, 0x3c, !PT ;  /* 0x00000000070a7212 */ /* 0x080fe200078e3cff */
[----:B------:R-:W-:Y:S01]  /*3a90*/  IMAD.WIDE.U32 R22, R8, -0x326172a9, RZ ;  /* 0xcd9e8d5708167825 */ /* 0x000fe200078e00ff */
[----:B------:R-:W-:Y:S01]  /*3aa0*/  LOP3.LUT R8, R5, R0, RZ, 0x3c, !PT ;  /* 0x0000000005087212 */ /* 0x000fe200078e3cff */
[----:B------:R-:W-:Y:S01]  /*3ab0*/  BAR.SYNC.DEFER_BLOCKING 0x0 ;  /* 0x0000000000007b1d */ /* 0x000fe20000010000 */
[--C-:B------:R-:W-:Y:S01]  /*3ac0*/  LOP3.LUT R16, R21, UR4, R6.reuse, 0x96, !PT ;  /* 0x0000000415107c12 */ /* 0x100fe2000f8e9606 */
[----:B------:R-:W-:Y:S01]  /*3ad0*/  IMAD.WIDE.U32 R10, R10, -0x2daee0ad, RZ ;  /* 0xd2511f530a0a7825 */ /* 0x000fe200078e00ff */
[C---:B------:R-:W-:Y:S02]  /*3ae0*/  LOP3.LUT R18, R23.reuse, UR4, R6, 0x96, !PT ;  /* 0x0000000417127c12 */ /* 0x040fe4000f8e9606 */
[--C-:B------:R-:W-:Y:S01]  /*3af0*/  LOP3.LUT R14, R23, UR4, R4.reuse, 0x96, !PT ;  /* 0x00000004170e7c12 */ /* 0x100fe2000f8e9604 */
[----:B------:R-:W-:Y:S01]  /*3b00*/  IMAD.WIDE.U32 R8, R8, -0x2daee0ad, RZ ;  /* 0xd2511f5308087825 */ /* 0x000fe200078e00ff */
[----:B------:R-:W-:Y:S01]  /*3b10*/  LOP3.LUT R13, R21, UR4, R4, 0x96, !PT ;  /* 0x00000004150d7c12 */ /* 0x000fe2000f8e9604 */
[----:B------:R-:W-:Y:S01]  /*3b20*/  UIADD3 UR4, UR11, 0x3c6ef372, URZ ;  /* 0x3c6ef3720b047890 */ /* 0x000fe2000fffe03f */
[----:B------:R-:W-:Y:S01]  /*3b30*/  LOP3.LUT R6, R12, R11, RZ, 0x3c, !PT ;  /* 0x0000000b0c067212 */ /* 0x000fe200078e3cff */
[----:B------:R-:W-:Y:S01]  /*3b40*/  IMAD.WIDE.U32 R18, R18, -0x2daee0ad, RZ ;  /* 0xd2511f5312127825 */ /* 0x000fe200078e00ff */
[----:B------:R-:W-:Y:S03]  /*3b50*/  LOP3.LUT R4, R12, R9, RZ, 0x3c, !PT ;  /* 0x000000090c047212 */ /* 0x000fe600078e3cff */
[----:B------:R-:W-:Y:S04]  /*3b60*/  IMAD.WIDE.U32 R6, R6, -0x326172a9, RZ ;  /* 0xcd9e8d5706067825 */ /* 0x000fe800078e00ff */
[----:B------:R-:W-:Y:S01]  /*3b70*/  IMAD.WIDE.U32 R4, R4, -0x326172a9, RZ ;  /* 0xcd9e8d5704047825 */ /* 0x000fe200078e00ff */
[C---:B------:R-:W-:Y:S02]  /*3b80*/  LOP3.LUT R26, R7.reuse, UR4, R22, 0x96, !PT ;  /* 0x00000004071a7c12 */ /* 0x040fe4000f8e9616 */
[----:B------:R-:W-:Y:S01]  /*3b90*/  LOP3.LUT R24, R7, UR4, R20, 0x96, !PT ;  /* 0x0000000407187c12 */ /* 0x000fe2000f8e9614 */
[----:B------:R-:W-:Y:S01]  /*3ba0*/  IMAD.WIDE.U32 R16, R16, -0x2daee0ad, RZ ;  /* 0xd2511f5310107825 */ /* 0x000fe200078e00ff */
[C---:B------:R-:W-:Y:S01]  /*3bb0*/  LOP3.LUT R22, R5.reuse, UR4, R22, 0x96, !PT ;  /* 0x0000000405167c12 */ /* 0x040fe2000f8e9616 */
[----:B------:R-:W-:Y:S01]  /*3bc0*/  LDSM.16.M88.4 R64, [R130] ;  /* 0x000000008240783b */ /* 0x000fe20000000200 */
[----:B------:R-:W-:Y:S01]  /*3bd0*/  LOP3.LUT R20, R5, UR4, R20, 0x96, !PT ;  /* 0x0000000405147c12 */ /* 0x000fe2000f8e9614 */
[----:B------:R-:W-:Y:S01]  /*3be0*/  UIADD3 UR4, UR9, 0x76cf5d0a, URZ ;  /* 0x76cf5d0a09047890 */ /* 0x000fe2000fffe03f */
[----:B------:R-:W-:Y:S04]  /*3bf0*/  IMAD.WIDE.U32 R14, R14, -0x2daee0ad, RZ ;  /* 0xd2511f530e0e7825 */ /* 0x000fe800078e00ff */
[----:B------:R-:W-:Y:S01]  /*3c00*/  IMAD.WIDE.U32 R12, R13, -0x2daee0ad, RZ ;  /* 0xd2511f530d0c7825 */ /* 0x000fe200078e00ff */
[--C-:B------:R-:W-:Y:S01]  /*3c10*/  LOP3.LUT R0, R19, UR4, R10.reuse, 0x96, !PT ;  /* 0x0000000413007c12 */ /* 0x100fe2000f8e960a */
[----:B------:R-:W-:Y:S01]  /*3c20*/  LDSM.16.M88.4 R60, [R130+0x1000] ;  /* 0x00100000823c783b */ /* 0x000fe20000000200 */
[----:B------:R-:W-:Y:S01]  /*3c30*/  LOP3.LUT R5, R17, UR4, R10, 0x96, !PT ;  /* 0x0000000411057c12 */ /* 0x000fe2000f8e960a */
[----:B------:R-:W-:Y:S01]  /*3c40*/  IMAD.WIDE.U32 R26, R26, -0x2daee0ad, RZ ;  /* 0xd2511f531a1a7825 */ /* 0x000fe200078e00ff */
[--C-:B------:R-:W-:Y:S02]  /*3c50*/  LOP3.LUT R10, R15, UR4, R8.reuse, 0x96, !PT ;  /* 0x000000040f0a7c12 */ /* 0x100fe4000f8e9608 */
[----:B------:R-:W-:Y:S01]  /*3c60*/  LOP3.LUT R8, R13, UR4, R8, 0x96, !PT ;  /* 0x000000040d087c12 */ /* 0x000fe2000f8e9608 */
[----:B------:R-:W-:Y:S01]  /*3c70*/  UIADD3 UR4, UR9, 0x32370b8f, URZ ;  /* 0x32370b8f09047890 */ /* 0x000fe2000fffe03f */
[----:B------:R-:W-:Y:S01]  /*3c80*/  IMAD.WIDE.U32 R24, R24, -0x2daee0ad, RZ ;  /* 0xd2511f5318187825 */ /* 0x000fe200078e00ff */
[----:B------:R-:W-:Y:S03]  /*3c90*/  LDSM.16.M88.4 R48, [R128+0x6800] ;  /* 0x006800008030783b */ /* 0x000fe60000000200 */
[----:B------:R-:W-:Y:S01]  /*3ca0*/  IMAD.WIDE.U32 R22, R22, -0x2daee0ad, RZ ;  /* 0xd2511f5316167825 */ /* 0x000fe200078e00ff */
[----:B------:R-:W-:Y:S02]  /*3cb0*/  LOP3.LUT R34, R27, UR4, R18, 0x96, !PT ;  /* 0x000000041b227c12 */ /* 0x000fe4000f8e9612 */
[----:B------:R-:W-:Y:S01]  /*3cc0*/  LOP3.LUT R32, R25, UR4, R16, 0x96, !PT ;  /* 0x0000000419207c12 */ /* 0x000fe2000f8e9610 */
[----:B------:R-:W-:Y:S01]  /*3cd0*/  IMAD.WIDE.U32 R20, R20, -0x2daee0ad, RZ ;  /* 0xd2511f5314147825 */ /* 0x000fe200078e00ff */
[----:B------:R-:W-:Y:S01]  /*3ce0*/  LOP3.LUT R30, R23, UR4, R14, 0x96, !PT ;  /* 0x00000004171e7c12 */ /* 0x000fe2000f8e960e */
[----:B------:R-:W-:Y:S02]  /*3cf0*/  LDSM.16.M88.4 R100, [R128+0x6c00] ;  /* 0x006c00008064783b */ /* 0x000fe40000000200 */
[----:B------:R-:W-:Y:S01]  /*3d00*/  IMAD.WIDE.U32 R34, R34, -0x326172a9, RZ ;  /* 0xcd9e8d5722227825 */ /* 0x000fe200078e00ff */
[----:B------:R-:W-:Y:S01]  /*3d10*/  LOP3.LUT R28, R21, UR4, R12, 0x96, !PT ;  /* 0x00000004151c7c12 */ /* 0x000fe2000f8e960c */
[----:B------:R-:W-:Y:S02]  /*3d20*/  UIADD3 UR4, UR11, -0x255992d5, URZ ;  /* 0xdaa66d2b0b047890 */ /* 0x000fe4000fffe03f */
[----:B------:R-:W-:Y:S02]  /*3d30*/  IMAD.WIDE.U32 R14, R0, -0x326172a9, RZ ;  /* 0xcd9e8d57000e7825 */ /* 0x000fe400078e00ff */
[----:B------:R-:W-:Y:S02]  /*3d40*/  LDSM.16.M88.4 R108, [R129+0x6000] ;  /* 0x00600000816c783b */ /* 0x000fe40000000200 */
[----:B------:R-:W-:Y:S01]  /*3d50*/  IMAD.WIDE.U32 R12, R5, -0x326172a9, RZ ;  /* 0xcd9e8d57050c7825 */ /* 0x000fe200078e00ff */
[--C-:B------:R-:W-:Y:S03]  /*3d60*/  LOP3.LUT R0, R15, UR4, R6.reuse, 0x96, !PT ;  /* 0x000000040f007c12 */ /* 0x100fe6000f8e9606 */
[----:B------:R-:W-:Y:S01]  /*3d70*/  IMAD.WIDE.U32 R10, R10, -0x326172a9, RZ ;  /* 0xcd9e8d570a0a7825 */ /* 0x000fe200078e00ff */
[----:B------:R-:W-:Y:S03]  /*3d80*/  LOP3.LUT R5, R13, UR4, R6, 0x96, !PT ;  /* 0x000000040d057c12 */ /* 0x000fe6000f8e9606 */
[----:B------:R-:W-:Y:S01]  /*3d90*/  IMAD.WIDE.U32 R8, R8, -0x326172a9, RZ ;  /* 0xcd9e8d5708087825 */ /* 0x000fe200078e00ff */
[--C-:B------:R-:W-:Y:S03]  /*3da0*/  LOP3.LUT R6, R11, UR4, R4.reuse, 0x96, !PT ;  /* 0x000000040b067c12 */ /* 0x100fe6000f8e9604 */
        /* <DEDUP_REMOVED lines=26> */
[----:B------:R-:W-:Y:S01]  /*3f50*/  IMAD.WIDE.U32 R124, R124, -0x326172a9, RZ ;  /* 0xcd9e8d577c7c7825 */ /* 0x000fe200078e00ff */
[----:B------:R-:W-:Y:S01]  /*3f60*/  LOP3.LUT R0, R13, UR4, R4, 0x96, !PT ;  /* 0x000000040d007c12 */ /* 0x000fe2000f8e9604 */
[----:B------:R-:W-:Y:S02]  /*3f70*/  UIADD3 UR4, UR11, 0x1715609d, URZ ;  /* 0x1715609d0b047890 */ /* 0x000fe4000fffe03f */
        /* <DEDUP_REMOVED lines=18> */
[----:B------:R-:W-:Y:S02]  /*40a0*/  IMAD.WIDE.U32 R146, R32, -0x2daee0ad, RZ ;  /* 0xd2511f5320927825 */ /* 0x000fe400078e00ff */
[----:B------:R-:W-:Y:S02]  /*40b0*/  LDSM.16.M88.4 R32, [R128+0x6400] ;  /* 0x006400008020783b */ /* 0x000fe40000000200 */
[----:B------:R-:W-:Y:S01]  /*40c0*/  LOP3.LUT R152, R123, UR4, R18, 0x96, !PT ;  /* 0x000000047b987c12 */ /* 0x000fe2000f8e9612 */
[----:B------:R-:W-:Y:S01]  /*40d0*/  IMAD.WIDE.U32 R120, R30, -0x2daee0ad, RZ ;  /* 0xd2511f531e787825 */ /* 0x000fe200078e00ff */
[----:B------:R-:W-:Y:S03]  /*40e0*/  LOP3.LUT R159, R147, UR4, R16, 0x96, !PT ;  /* 0x00000004939f7c12 */ /* 0x000fe6000f8e9610 */
[----:B------:R-:W-:Y:S01]  /*40f0*/  IMAD.WIDE.U32 R148, R28, -0x2daee0ad, RZ ;  /* 0xd2511f531c947825 */ /* 0x000fe200078e00ff */
[----:B------:R-:W-:Y:S01]  /*4100*/  LOP3.LUT R153, R121, UR4, R14, 0x96, !PT ;  /* 0x0000000479997c12 */ /* 0x000fe2000f8e960e */
[----:B------:R-:W1:Y:S02]  /*4110*/  LDSM.16.M88.4 R16, [R128+0x6000] ;  /* 0x006000008010783b */ /* 0x000e640000000200 */
[----:B------:R-:W-:Y:S01]  /*4120*/  IMAD.IADD R0, R137, 0x1, R130 ;  /* 0x0000000189007824 */ /* 0x000fe200078e0282 */
[----:B------:R-:W-:Y:S01]  /*4130*/  LOP3.LUT R164, R149, UR4, R12, 0x96, !PT ;  /* 0x0000000495a47c12 */ /* 0x000fe2000f8e960c */
[----:B------:R-:W-:Y:S04]  /*4140*/  UIADD3 UR4, UR17, 0x80, UR6 ;  /* 0x0000008011047890 */ /* 0x000fe8000fffe006 */
[----:B------:R-:W-:Y:S01]  /*4150*/  UIADD3 UR5, UR4, -UR10, URZ ;  /* 0x8000000a04057290 */ /* 0x000fe2000fffe03f */
[----:B------:R-:W2:Y:S01]  /*4160*/  LDSM.16.M88.4 R104, [R0] ;  /* 0x000000000068783b */ /* 0x000ea20000000200 */
[----:B------:R-:W-:Y:S04]  /*4170*/  USHF.L.U32 UR4, UR8, 0x7, URZ ;  /* 0x0000000708047899 */ /* 0x000fe8000800063f */
[----:B------:R-:W-:Y:S02]  /*4180*/  UISETP.GE.AND UP0, UPT, UR4, UR5, UPT ;  /* 0x000000050400728c */ /* 0x000fe4000bf06270 */
[----:B------:R-:W-:Y:S01]  /*4190*/  IMAD.U32 R114, RZ, RZ, UR4 ;  /* 0x00000004ff727e24 */ /* 0x000fe2000f8e00ff */
[----:B------:R-:W-:Y:S03]  /*41a0*/  UIADD3 UR4, UR6, 0x80, URZ ;  /* 0x0000008006047890 */ /* 0x000fe6000fffe03f */
[----:B------:R-:W-:Y:S02]  /*41b0*/  ULDC.64 UR6, c[0x0][0x118] ;  /* 0x0000460000067ab9 */ /* 0x000fe40000000a00 */
[----:B------:R-:W-:Y:S03]  /*41c0*/  UISETP.LT.AND UP0, UPT, UR4, UR10, UP0 ;  /* 0x0000000a0400728c */ /* 0x000fe60008701270 */
[----:B------:R-:W-:Y:S03]  /*41d0*/  ULDC.U8 UR4, c[0x0][0x2d8] ;  /* 0x0000b60000047ab9 */ /* 0x000fe60000000000 */
[----:B------:R-:W-:Y:S01]  /*41e0*/  PLOP3.LUT P3, PT, PT, PT, UP0, 0x80, 0x0 ;  /* 0x000000000000781c */ /* 0x000fe20003f6f008 */
[-C--:B-1----:R-:W-:Y:S11]  /*41f0*/  HMMA.16816.F32.BF16 R4, R64, R16.reuse, RZ ;  /* 0x000000104004723c */ /* 0x082ff600000418ff */
[----:B------:R-:W-:Y:S01]  /*4200*/  @!UPT UIADD3 URZ, URZ, URZ, URZ ;  /* 0x0000003f3f3ff290 */ /* 0x000fe2000fffe03f */
[----:B------:R-:W1:Y:S01]  /*4210*/  @!P3 S2R R112, SR_TID.X ;  /* 0x000000000070b919 */ /* 0x000e620000002100 */
        /* <DEDUP_REMOVED lines=16> */
[-C--:B--2---:R-:W-:Y:S01]  /*4320*/  HMMA.16816.F32.BF16 R4, R104, R108.reuse, R4 ;  /* 0x0000006c6804723c */ /* 0x084fe20000041804 */
[----:B-1----:R-:W-:Y:S03]  /*4330*/  @!P3 IMAD.SHL.U32 R0, R112, 0x2, RZ ;  /* 0x000000027000b824 */ /* 0x002fe600078e00ff */
[----:B------:R-:W-:Y:S02]  /*4340*/  IMAD.U32 R112, RZ, RZ, UR17 ;  /* 0x00000011ff707e24 */ /* 0x000fe4000f8e00ff */
[----:B------:R-:W-:Y:S03]  /*4350*/  @!P3 LOP3.LUT R0, R0, 0x6, RZ, 0xc0, !PT ;  /* 0x000000060000b812 */ /* 0x000fe600078ec0ff */
[----:B------:R-:W-:Y:S03]  /*4360*/  @!P3 IADD3 R112, -R112, 0x1, R228 ;  /* 0x000000017070b810 */ /* 0x000fe60007ffe1e4 */
[----:B------:R-:W-:Y:S01]  /*4370*/  @!P3 IMAD R0, R235, 0x40, R0 ;  /* 0x00000040eb00b824 */ /* 0x000fe200078e0200 */
[----:B------:R-:W-:Y:S01]  /*4380*/  @!P3 IADD3 R112, R114, UR10, R112 ;  /* 0x0000000a7270bc10 */ /* 0x000fe2000fffe070 */
[----:B------:R-:W-:Y:S02]  /*4390*/  FMUL.FTZ R114, R229, 1.4426950216293334961 ;  /* 0x3fb8aa3be5727820 */ /* 0x000fe40000410000 */
[----:B------:R-:W-:Y:S01]  /*43a0*/  @!P3 IMAD R0, R113, 0x80, R0 ;  /* 0x000000807100b824 */ /* 0x000fe200078e0200 */
[C---:B------:R-:W-:Y:S02]  /*43b0*/  @!P3 IMNMX R116, R112.reuse, UR10, PT ;  /* 0x0000000a7074bc17 */ /* 0x040fe4000b800200 */
[----:B------:R-:W-:Y:S01]  /*43c0*/  @!P3 IADD3 R113, R112, 0x8, RZ ;  /* 0x000000087071b810 */ /* 0x000fe20007ffe0ff */
[C---:B---3--:R-:W-:Y:S01]  /*43d0*/  HMMA.16816.F32.BF16 R8, R100.reuse, R108, R8 ;  /* 0x0000006c6408723c */ /* 0x048fe20000041808 */
[C---:B------:R-:W-:Y:S02]  /*43e0*/  @!P3 IADD3 R118, R0.reuse, 0x1, RZ ;  /* 0x000000010076b810 */ /* 0x040fe40007ffe0ff */
[-C--:B------:R-:W-:Y:S02]  /*43f0*/  @!P3 ISETP.GE.AND P1, PT, R0, R116.reuse, PT ;  /* 0x000000740000b20c */ /* 0x080fe40003f26270 */
[----:B------:R-:W-:Y:S02]  /*4400*/  @!P3 ISETP.GE.AND P0, PT, R118, R116, PT ;  /* 0x000000747600b20c */ /* 0x000fe40003f06270 */
[----:B------:R-:W-:Y:S01]  /*4410*/  @!P3 IMNMX R113, R113, UR10, PT ;  /* 0x0000000a7171bc17 */ /* 0x000fe2000b800200 */
[-C--:B------:R-:W-:Y:S01]  /*4420*/  HMMA.16816.F32.BF16 R12, R100, R110.reuse, R12 ;  /* 0x0000006e640c723c */ /* 0x080fe2000004180c */
[----:B------:R-:W-:Y:S02]  /*4430*/  @!P3 FSEL R5, R5, -INF , !P0 ;  /* 0xff8000000505b808 */ /* 0x000fe40004000000 */
[----:B------:R-:W-:Y:S02]  /*4440*/  FSETP.NEU.FTZ.AND P0, PT, R234, -INF , PT ;  /* 0xff800000ea00780b */ /* 0x000fe40003f1d000 */
[----:B------:R-:W-:Y:S01]  /*4450*/  @!P3 FSEL R4, R4, -INF , !P1 ;  /* 0xff8000000404b808 */ /* 0x000fe20004800000 */
[--C-:B------:R-:W-:Y:S01]  /*4460*/  FFMA.FTZ R5, R5, c[0x0][0x23c], -R117.reuse ;  /* 0x00008f0005057a23 */ /* 0x100fe20000010875 */
[-C--:B------:R-:W-:Y:S01]  /*4470*/  @!P3 ISETP.GE.AND P1, PT, R0, R113.reuse, PT ;  /* 0x000000710000b20c */ /* 0x080fe20003f26270 */
[C---:B------:R-:W-:Y:S01]  /*4480*/  HMMA.16816.F32.BF16 R16, R104.reuse, R110, R16 ;  /* 0x0000006e6810723c */ /* 0x040fe20000041810 */
[----:B------:R-:W-:Y:S01]  /*4490*/  FSEL R115, R115, RZ, P0 ;  /* 0x000000ff73737208 */ /* 0x000fe20000000000 */
[----:B------:R-:W-:Y:S01]  /*44a0*/  MUFU.EX2 R196, R5 ;  /* 0x0000000500c47308 */ /* 0x000fe20000000800 */
[----:B------:R-:W-:Y:S01]  /*44b0*/  @!P3 ISETP.GE.AND P0, PT, R118, R113, PT ;  /* 0x000000717600b20c */ /* 0x000fe20003f06270 */
        /* <DEDUP_REMOVED lines=11> */
[-C--:B------:R-:W-:Y:S02]  /*4570*/  @!P3 ISETP.GE.AND P1, PT, R0, R109.reuse, PT ;  /* 0x0000006d0000b20c */ /* 0x080fe40003f26270 */
[----:B------:R-:W-:Y:S02]  /*4580*/  @!P3 FSEL R9, R9, -INF , !P0 ;  /* 0xff8000000909b808 */ /* 0x000fe40004000000 */
[----:B------:R-:W-:Y:S02]  /*4590*/  @!P3 FSEL R8, R8, -INF , !P1 ;  /* 0xff8000000808b808 */ /* 0x000fe40004800000 */
[----:B------:R-:W-:Y:S01]  /*45a0*/  @!P3 IADD3 R108, R112, 0x48, RZ ;  /* 0x00000048706cb810 */ /* 0x000fe20007ffe0ff */
[----:B------:R-:W-:Y:S01]  /*45b0*/  MUFU.EX2 R201, R6 ;  /* 0x0000000600c97308 */ /* 0x000fe20000000800 */
[----:B------:R-:W-:Y:S01]  /*45c0*/  FSETP.NEU.FTZ.AND P0, PT, R232, -INF , PT ;  /* 0xff800000e800780b */ /* 0x000fe20003f1d000 */
[--C-:B------:R-:W-:Y:S01]  /*45d0*/  FFMA.FTZ R9, R9, c[0x0][0x23c], -R114.reuse ;  /* 0x00008f0009097a23 */ /* 0x100fe20000010872 */
[----:B------:R-:W-:Y:S01]  /*45e0*/  @!P3 IMNMX R108, R108, UR10, PT ;  /* 0x0000000a6c6cbc17 */ /* 0x000fe2000b800200 */
[----:B------:R-:W-:Y:S02]  /*45f0*/  FFMA.FTZ R8, R8, c[0x0][0x23c], -R114 ;  /* 0x00008f0008087a23 */ /* 0x000fe40000010872 */
[----:B------:R-:W-:Y:S01]  /*4600*/  FMUL.FTZ R112, R232, 1.4426950216293334961 ;  /* 0x3fb8aa3be8707820 */ /* 0x000fe20000410000 */
[-C--:B------:R-:W-:Y:S03]  /*4610*/  @!P3 ISETP.GE.AND P1, PT, R0, R108.reuse, PT ;  /* 0x0000006c0000b20c */ /* 0x080fe60003f26270 */
[----:B------:R1:W-:Y:S01]  /*4620*/  MUFU.EX2 R200, R7 ;  /* 0x0000000700c87308 */ /* 0x0003e20000000800 */
[----:B------:R-:W-:Y:S02]  /*4630*/  FSEL R112, R112, RZ, P0 ;  /* 0x000000ff70707208 */ /* 0x000fe40000000000 */
[-C--:B------:R-:W-:Y:S02]  /*4640*/  @!P3 ISETP.GE.AND P0, PT, R118, R108.reuse, PT ;  /* 0x0000006c7600b20c */ /* 0x080fe40003f06270 */
[----:B------:R-:W-:Y:S02]  /*4650*/  @!P3 FSEL R10, R10, -INF , !P1 ;  /* 0xff8000000a0ab808 */ /* 0x000fe40004800000 */
[----:B------:R-:W-:Y:S03]  /*4660*/  @!P3 FSEL R11, R11, -INF , !P0 ;  /* 0xff8000000b0bb808 */ /* 0x000fe60004000000 */
[----:B------:R2:W-:Y:S01]  /*4670*/  MUFU.EX2 R205, R9 ;  /* 0x0000000900cd7308 */ /* 0x0005e20000000800 */
[--C-:B------:R-:W-:Y:S02]  /*4680*/  FFMA.FTZ R10, R10, c[0x0][0x23c], -R112.reuse ;  /* 0x00008f000a0a7a23 */ /* 0x100fe40000010870 */
[----:B------:R-:W-:Y:S07]  /*4690*/  FFMA.FTZ R11, R11, c[0x0][0x23c], -R112 ;  /* 0x00008f000b0b7a23 */ /* 0x000fee0000010870 */
        /* <DEDUP_REMOVED lines=13> */
[----:B------:R-:W-:Y:S01]  /*4770*/  FFMA.FTZ R13, R13, c[0x0][0x23c], -R114 ;  /* 0x00008f000d0d7a23 */ /* 0x000fe20000010872 */
[----:B------:R-:W-:Y:S02]  /*4780*/  @!P3 FSEL R14, R14, -INF , !P0 ;  /* 0xff8000000e0eb808 */ /* 0x000fe40004000000 */
[----:B------:R-:W-:Y:S01]  /*4790*/  @!P3 ISETP.GE.AND P0, PT, R8, R108, PT ;  /* 0x0000006c0800b20c */ /* 0x000fe20003f06270 */
[----:B------:R3:W-:Y:S02]  /*47a0*/  MUFU.EX2 R202, R13 ;  /* 0x0000000d00ca7308 */ /* 0x0007e40000000800 */
[--C-:B------:R-:W-:Y:S01]  /*47b0*/  FFMA.FTZ R14, R14, c[0x0][0x23c], -R112.reuse ;  /* 0x00008f000e0e7a23 */ /* 0x100fe20000010870 */
[----:B------:R-:W-:Y:S01]  /*47c0*/  @!P3 FSEL R15, R15, -INF , !P0 ;  /* 0xff8000000f0fb808 */ /* 0x000fe20004000000 */
[-C--:B-1----:R-:W-:Y:S01]  /*47d0*/  HMMA.16816.F32.BF16 R20, R104, R4.reuse, R20 ;  /* 0x000000046814723c */ /* 0x082fe20000041814 */
[-C--:B------:R-:W-:Y:S03]  /*47e0*/  @!P3 ISETP.GE.AND P0, PT, R9, R116.reuse, PT ;  /* 0x000000740900b20c */ /* 0x080fe60003f06270 */
[--C-:B------:R-:W-:Y:S01]  /*47f0*/  FFMA.FTZ R15, R15, c[0x0][0x23c], -R112.reuse ;  /* 0x00008f000f0f7a23 */ /* 0x100fe20000010870 */
        /* <DEDUP_REMOVED lines=8> */
[----:B------:R2:W-:Y:S01]  /*4880*/  MUFU.EX2 R207, R15 ;  /* 0x0000000f00cf7308 */ /* 0x0005e20000000800 */
[-C--:B------:R-:W-:Y:S02]  /*4890*/  HMMA.16816.F32.BF16 R28, R100, R6.reuse, R28 ;  /* 0x00000006641c723c */ /* 0x080fe4000004181c */
[----:B------:R-:W-:Y:S01]  /*48a0*/  @!P3 FSEL R18, R18, -INF , !P0 ;  /* 0xff8000001212b808 */ /* 0x000fe20004000000 */
[----:B------:R-:W-:Y:S01]  /*48b0*/  FFMA.FTZ R17, R17, c[0x0][0x23c], -R117 ;  /* 0x00008f0011117a23 */ /* 0x000fe20000010875 */
[-C--:B------:R-:W-:Y:S02]  /*48c0*/  @!P3 ISETP.GE.AND P0, PT, R8, R113.reuse, PT ;  /* 0x000000710800b20c */ /* 0x080fe40003f06270 */
[----:B---3--:R-:W-:Y:S01]  /*48d0*/  @!P3 IADD3 R13, R0, 0x10, RZ ;  /* 0x00000010000db810 */ /* 0x008fe20007ffe0ff */
[----:B------:R-:W3:Y:S01]  /*48e0*/  LDSM.16.M88.4 R8, [R129+0x6800] ;  /* 0x006800008108783b */ /* 0x000ee20000000200 */
[----:B------:R-:W-:Y:S01]  /*48f0*/  @!P3 FSEL R19, R19, -INF , !P0 ;  /* 0xff8000001313b808 */ /* 0x000fe20004000000 */
[C---:B------:R-:W-:Y:S01]  /*4900*/  HMMA.16816.F32.BF16 R32, R104.reuse, R6, R32 ;  /* 0x000000066820723c */ /* 0x040fe20000041820 */
[CC--:B------:R-:W-:Y:S01]  /*4910*/  @!P3 ISETP.GE.AND P0, PT, R13.reuse, R116.reuse, PT ;  /* 0x000000740d00b20c */ /* 0x0c0fe20003f06270 */
[----:B------:R4:W3:Y:S01]  /*4920*/  MUFU.EX2 R189, R16 ;  /* 0x0000001000bd7308 */ /* 0x0008e20000000800 */
[----:B------:R-:W-:Y:S01]  /*4930*/  @!P3 ISETP.GE.AND P1, PT, R12, R116, PT ;  /* 0x000000740c00b20c */ /* 0x000fe20003f26270 */
[----:B-1----:R-:W-:Y:S01]  /*4940*/  IMAD.U32 R14, RZ, RZ, UR16 ;  /* 0x00000010ff0e7e24 */ /* 0x002fe2000f8e00ff */
[----:B------:R-:W-:Y:S01]  /*4950*/  @!P3 FSEL R20, R20, -INF , !P0 ;  /* 0xff8000001414b808 */ /* 0x000fe20004000000 */
[--C-:B------:R-:W-:Y:S01]  /*4960*/  FFMA.FTZ R18, R18, c[0x0][0x23c], -R115.reuse ;  /* 0x00008f0012127a23 */ /* 0x100fe20000010873 */
[----:B------:R-:W-:Y:S01]  /*4970*/  @!P3 ISETP.GE.AND P4, PT, R13, R108, PT ;  /* 0x0000006c0d00b20c */ /* 0x000fe20003f86270 */
[----:B------:R-:W-:Y:S01]  /*4980*/  FFMA.FTZ R19, R19, c[0x0][0x23c], -R115 ;  /* 0x00008f0013137a23 */ /* 0x000fe20000010873 */
[----:B------:R-:W-:Y:S02]  /*4990*/  LEA R14, P0, R228, R14, 0x2 ;  /* 0x0000000ee40e7211 */ /* 0x000fe400078010ff */
[----:B------:R-:W-:Y:S01]  /*49a0*/  @!P3 ISETP.GE.AND P2, PT, R12, R113, PT ;  /* 0x000000710c00b20c */ /* 0x000fe20003f46270 */
[----:B------:R-:W-:Y:S01]  /*49b0*/  MUFU.EX2 R193, R18 ;  /* 0x0000001200c17308 */ /* 0x000fe20000000800 */
[C---:B------:R-:W-:Y:S01]  /*49c0*/  @!P3 IADD3 R5, R0.reuse, 0x18, RZ ;  /* 0x000000180005b810 */ /* 0x040fe20007ffe0ff */
[----:B--2---:R-:W-:Y:S01]  /*49d0*/  IMAD.U32 R15, RZ, RZ, UR13 ;  /* 0x0000000dff0f7e24 */ /* 0x004fe2000f8e00ff */
[----:B------:R-:W-:Y:S01]  /*49e0*/  @!P3 IADD3 R4, R0, 0x19, RZ ;  /* 0x000000190004b810 */ /* 0x000fe20007ffe0ff */
[--C-:B------:R-:W-:Y:S01]  /*49f0*/  FFMA.FTZ R20, R20, c[0x0][0x23c], -R117.reuse ;  /* 0x00008f0014147a23 */ /* 0x100fe20000010875 */
[----:B------:R-:W-:Y:S02]  /*4a00*/  @!P3 FSEL R21, R21, -INF , !P1 ;  /* 0xff8000001515b808 */ /* 0x000fe40004800000 */
[----:B------:R-:W-:Y:S02]  /*4a10*/  LEA.HI.X.SX32 R15, R228, R15, 0x2, P0 ;  /* 0x0000000fe40f7211 */ /* 0x000fe400000f16ff */
[C---:B------:R-:W-:Y:S01]  /*4a20*/  @!P3 ISETP.GE.AND P0, PT, R13.reuse, R113, PT ;  /* 0x000000710d00b20c */ /* 0x040fe20003f06270 */
[----:B------:R-:W1:Y:S01]  /*4a30*/  MUFU.EX2 R192, R19 ;  /* 0x0000001300c07308 */ /* 0x000e620000000800 */
[-C--:B------:R-:W-:Y:S01]  /*4a40*/  @!P3 ISETP.GE.AND P1, PT, R13, R109.reuse, PT ;  /* 0x0000006d0d00b20c */ /* 0x080fe20003f26270 */
[----:B------:R-:W-:Y:S01]  /*4a50*/  FFMA.FTZ R21, R21, c[0x0][0x23c], -R117 ;  /* 0x00008f0015157a23 */ /* 0x000fe20000010875 */
[-C--:B------:R-:W-:Y:S02]  /*4a60*/  @!P3 ISETP.GE.AND P5, PT, R12, R109.reuse, PT ;  /* 0x0000006d0c00b20c */ /* 0x080fe40003fa6270 */
[----:B----4-:R-:W-:Y:S02]  /*4a70*/  LOP3.LUT R16, R144, 0xff, RZ, 0xc0, !PT ;  /* 0x000000ff90107812 */ /* 0x010fe400078ec0ff */
[----:B------:R-:W-:Y:S02]  /*4a80*/  @!P3 FSEL R22, R22, -INF , !P0 ;  /* 0xff8000001616b808 */ /* 0x000fe40004000000 */
[-C--:B------:R-:W-:Y:S01]  /*4a90*/  @!P3 ISETP.GE.AND P0, PT, R12, R108.reuse, PT ;  /* 0x0000006c0c00b20c */ /* 0x080fe20003f06270 */
[----:B------:R2:W4:Y:S01]  /*4aa0*/  MUFU.EX2 R186, R17 ;  /* 0x0000001100ba7308 */ /* 0x0005220000000800 */
[-C--:B------:R-:W-:Y:S01]  /*4ab0*/  @!P3 ISETP.GE.AND P6, PT, R5, R109.reuse, PT ;  /* 0x0000006d0500b20c */ /* 0x080fe20003fc6270 */
[--C-:B------:R-:W-:Y:S01]  /*4ac0*/  FFMA.FTZ R22, R22, c[0x0][0x23c], -R115.reuse ;  /* 0x00008f0016167a23 */ /* 0x100fe20000010873 */
[----:B------:R-:W-:Y:S02]  /*4ad0*/  @!P3 FSEL R26, R26, -INF , !P4 ;  /* 0xff8000001a1ab808 */ /* 0x000fe40006000000 */
[----:B------:R-:W-:Y:S01]  /*4ae0*/  @!P3 ISETP.GE.AND P4, PT, R4, R109, PT ;  /* 0x0000006d0400b20c */ /* 0x000fe20003f86270 */
[-C--:B---3--:R-:W-:Y:S01]  /*4af0*/  HMMA.16816.F32.BF16 R36, R104, R8.reuse, R36 ;  /* 0x000000086824723c */ /* 0x088fe20000041824 */
[----:B------:R-:W-:Y:S01]  /*4b00*/  @!P3 FSEL R23, R23, -INF , !P2 ;  /* 0xff8000001717b808 */ /* 0x000fe20005000000 */
[----:B------:R-:W-:Y:S01]  /*4b10*/  FFMA.FTZ R26, R26, c[0x0][0x23c], -R112 ;  /* 0x00008f001a1a7a23 */ /* 0x000fe20000010870 */
[----:B------:R-:W-:Y:S01]  /*4b20*/  @!P3 ISETP.GE.AND P2, PT, R5, R108, PT ;  /* 0x0000006c0500b20c */ /* 0x000fe20003f46270 */
[----:B------:R-:W-:Y:S01]  /*4b30*/  MUFU.EX2 R183, R21 ;  /* 0x0000001500b77308 */ /* 0x000fe20000000800 */
[----:B------:R-:W-:Y:S01]  /*4b40*/  @!P3 FSEL R24, R24, -INF , !P1 ;  /* 0xff8000001818b808 */ /* 0x000fe20004800000 */
[--C-:B------:R-:W-:Y:S01]  /*4b50*/  FFMA.FTZ R23, R23, c[0x0][0x23c], -R115.reuse ;  /* 0x00008f0017177a23 */ /* 0x100fe20000010873 */
[----:B------:R-:W-:Y:S01]  /*4b60*/  @!P3 ISETP.GE.AND P1, PT, R5, R116, PT ;  /* 0x000000740500b20c */ /* 0x000fe20003f26270 */
[C---:B------:R-:W-:Y:S01]  /*4b70*/  HMMA.16816.F32.BF16 R40, R100.reuse, R8, R40 ;  /* 0x000000086428723c */ /* 0x040fe20000041828 */
[----:B------:R-:W-:Y:S02]  /*4b80*/  @!P3 FSEL R25, R25, -INF , !P5 ;  /* 0xff8000001919b808 */ /* 0x000fe40006800000 */
[-C--:B------:R-:W-:Y:S01]  /*4b90*/  @!P3 ISETP.GE.AND P5, PT, R5, R113.reuse, PT ;  /* 0x000000710500b20c */ /* 0x080fe20003fa6270 */
[--C-:B------:R-:W-:Y:S01]  /*4ba0*/  FFMA.FTZ R24, R24, c[0x0][0x23c], -R114.reuse ;  /* 0x00008f0018187a23 */ /* 0x100fe20000010872 */
[----:B------:R-:W-:Y:S01]  /*4bb0*/  @!P3 FSEL R27, R27, -INF , !P0 ;  /* 0xff8000001b1bb808 */ /* 0x000fe20004000000 */
[----:B------:R-:W-:Y:S01]  /*4bc0*/  FFMA.FTZ R25, R25, c[0x0][0x23c], -R114 ;  /* 0x00008f0019197a23 */ /* 0x000fe20000010872 */
[----:B------:R-:W-:Y:S01]  /*4bd0*/  @!P3 ISETP.GE.AND P0, PT, R4, R108, PT ;  /* 0x0000006c0400b20c */ /* 0x000fe20003f06270 */
[-C--:B------:R-:W-:Y:S01]  /*4be0*/  HMMA.16816.F32.BF16 R44, R100, R10.reuse, R44 ;  /* 0x0000000a642c723c */ /* 0x080fe2000004182c */
[----:B------:R-:W-:Y:S01]  /*4bf0*/  @!P3 FSEL R28, R28, -INF , !P6 ;  /* 0xff8000001c1cb808 */ /* 0x000fe20007000000 */
[----:B------:R3:W1:Y:S01]  /*4c00*/  MUFU.EX2 R182, R20 ;  /* 0x0000001400b67308 */ /* 0x0006620000000800 */
[-C--:B------:R-:W-:Y:S01]  /*4c10*/  @!P3 ISETP.GE.AND P6, PT, R4, R116.reuse, PT ;  /* 0x000000740400b20c */ /* 0x080fe20003fc6270 */
[----:B------:R-:W-:Y:S01]  /*4c20*/  FFMA.FTZ R27, R27, c[0x0][0x23c], -R112 ;  /* 0x00008f001b1b7a23 */ /* 0x000fe20000010870 */
[----:B--2---:R-:W-:Y:S01]  /*4c30*/  SHF.R.U32.HI R17, RZ, 0x18, R144 ;  /* 0x00000018ff117819 */ /* 0x004fe20000011690 */
[--C-:B------:R-:W-:Y:S01]  /*4c40*/  FFMA.FTZ R28, R28, c[0x0][0x23c], -R114.reuse ;  /* 0x00008f001c1c7a23 */ /* 0x100fe20000010872 */
[----:B------:R-:W-:Y:S01]  /*4c50*/  @!P3 FSEL R29, R29, -INF , !P4 ;  /* 0xff8000001d1db808 */ /* 0x000fe20006000000 */
[C---:B------:R-:W-:Y:S01]  /*4c60*/  HMMA.16816.F32.BF16 R48, R104.reuse, R10, R48 ;  /* 0x0000000a6830723c */ /* 0x040fe20000041830 */
[-C--:B------:R-:W-:Y:S02]  /*4c70*/  @!P3 ISETP.GE.AND P4, PT, R4, R113.reuse, PT ;  /* 0x000000710400b20c */ /* 0x080fe40003f86270 */
[----:B------:R-:W2:Y:S01]  /*4c80*/  LDSM.16.M88.4 R4, [R129+0x6c00] ;  /* 0x006c00008104783b */ /* 0x000ea20000000200 */
[C---:B------:R-:W-:Y:S01]  /*4c90*/  @!P3 IADD3 R8, R0.reuse, 0x20, RZ ;  /* 0x000000200008b810 */ /* 0x040fe20007ffe0ff */
[----:B------:R-:W-:Y:S01]  /*4ca0*/  FFMA.FTZ R29, R29, c[0x0][0x23c], -R114 ;  /* 0x00008f001d1d7a23 */ /* 0x000fe20000010872 */
[----:B------:R-:W-:Y:S01]  /*4cb0*/  @!P3 IADD3 R9, R0, 0x21, RZ ;  /* 0x000000210009b810 */ /* 0x000fe20007ffe0ff */
[----:B------:R-:W-:Y:S01]  /*4cc0*/  MUFU.EX2 R191, R24 ;  /* 0x0000001800bf7308 */ /* 0x000fe20000000800 */
[----:B------:R-:W-:Y:S02]  /*4cd0*/  @!P3 FSEL R30, R30, -INF , !P2 ;  /* 0xff8000001e1eb808 */ /* 0x000fe40005000000 */
[-C--:B------:R-:W-:Y:S02]  /*4ce0*/  @!P3 ISETP.GE.AND P2, PT, R8, R116.reuse, PT ;  /* 0x000000740800b20c */ /* 0x080fe40003f46270 */
[----:B------:R-:W-:Y:S01]  /*4cf0*/  @!P3 FSEL R34, R34, -INF , !P5 ;  /* 0xff8000002222b808 */ /* 0x000fe20006800000 */
[----:B------:R-:W-:Y:S01]  /*4d00*/  FFMA.FTZ R30, R30, c[0x0][0x23c], -R112 ;  /* 0x00008f001e1e7a23 */ /* 0x000fe20000010870 */
[----:B------:R-:W-:Y:S02]  /*4d10*/  @!P3 ISETP.GE.AND P5, PT, R9, R116, PT ;  /* 0x000000740900b20c */ /* 0x000fe40003fa6270 */
[----:B------:R-:W-:Y:S01]  /*4d20*/  @!P3 FSEL R31, R31, -INF , !P0 ;  /* 0xff8000001f1fb808 */ /* 0x000fe20004000000 */
[----:B------:R-:W-:Y:S01]  /*4d30*/  FFMA.FTZ R34, R34, c[0x0][0x23c], -R115 ;  /* 0x00008f0022227a23 */ /* 0x000fe20000010873 */
[----:B---3--:R-:W-:Y:S01]  /*4d40*/  SHF.R.U32.HI R20, RZ, 0x10, R144 ;  /* 0x00000010ff147819 */ /* 0x008fe20000011690 */
[----:B------:R-:W-:Y:S01]  /*4d50*/  MUFU.EX2 R184, R23 ;  /* 0x0000001700b87308 */ /* 0x000fe20000000800 */
[----:B------:R-:W-:Y:S01]  /*4d60*/  @!P3 ISETP.GE.AND P0, PT, R8, R113, PT ;  /* 0x000000710800b20c */ /* 0x000fe20003f06270 */
[--C-:B------:R-:W-:Y:S01]  /*4d70*/  FFMA.FTZ R31, R31, c[0x0][0x23c], -R112.reuse ;  /* 0x00008f001f1f7a23 */ /* 0x100fe20000010870 */
[----:B------:R-:W-:Y:S02]  /*4d80*/  LOP3.LUT R144, R144, 0xffff, RZ, 0xc0, !PT ;  /* 0x0000ffff90907812 */ /* 0x000fe400078ec0ff */
[----:B------:R-:W-:Y:S01]  /*4d90*/  @!P3 FSEL R32, R32, -INF , !P1 ;  /* 0xff8000002020b808 */ /* 0x000fe20004800000 */
[----:B------:R3:W3:Y:S01]  /*4da0*/  LDG.E R145, [R14.64] ;  /* 0x000000240e917981 */ /* 0x0006e2000c1e1900 */
[C---:B------:R-:W-:Y:S02]  /*4db0*/  @!P3 ISETP.GE.AND P1, PT, R8.reuse, R109, PT ;  /* 0x0000006d0800b20c */ /* 0x040fe40003f26270 */
[----:B------:R-:W-:Y:S01]  /*4dc0*/  @!P3 FSEL R33, R33, -INF , !P6 ;  /* 0xff8000002121b808 */ /* 0x000fe20007000000 */
[----:B------:R-:W-:Y:S01]  /*4dd0*/  MUFU.EX2 R177, R34 ;  /* 0x0000002200b17308 */ /* 0x000fe20000000800 */
[-C--:B------:R-:W-:Y:S01]  /*4de0*/  @!P3 ISETP.GE.AND P6, PT, R8, R108.reuse, PT ;  /* 0x0000006c0800b20c */ /* 0x080fe20003fc6270 */
[--C-:B------:R-:W-:Y:S01]  /*4df0*/  FFMA.FTZ R32, R32, c[0x0][0x23c], -R117.reuse ;  /* 0x00008f0020207a23 */ /* 0x100fe20000010875 */
[----:B------:R-:W-:Y:S01]  /*4e00*/  @!P3 FSEL R35, R35, -INF , !P4 ;  /* 0xff8000002323b808 */ /* 0x000fe20006000000 */
[----:B------:R-:W-:Y:S01]  /*4e10*/  FFMA.FTZ R33, R33, c[0x0][0x23c], -R117 ;  /* 0x00008f0021217a23 */ /* 0x000fe20000010875 */
[----:B------:R-:W-:Y:S02]  /*4e20*/  @!P3 ISETP.GE.AND P4, PT, R9, R113, PT ;  /* 0x000000710900b20c */ /* 0x000fe40003f86270 */
[----:B------:R-:W-:Y:S01]  /*4e30*/  @!P3 FSEL R36, R36, -INF , !P2 ;  /* 0xff8000002424b808 */ /* 0x000fe20005000000 */
[----:B------:R-:W-:Y:S01]  /*4e40*/  FFMA.FTZ R35, R35, c[0x0][0x23c], -R115 ;  /* 0x00008f0023237a23 */ /* 0x000fe20000010873 */
[-C--:B------:R-:W-:Y:S01]  /*4e50*/  @!P3 ISETP.GE.AND P2, PT, R9, R109.reuse, PT ;  /* 0x0000006d0900b20c */ /* 0x080fe20003f46270 */
[----:B------:R-:W-:Y:S01]  /*4e60*/  MUFU.EX2 R175, R32 ;  /* 0x0000002000af7308 */ /* 0x000fe20000000800 */
[----:B------:R-:W-:Y:S01]  /*4e70*/  @!P3 FSEL R37, R37, -INF , !P5 ;  /* 0xff8000002525b808 */ /* 0x000fe20006800000 */
[--C-:B------:R-:W-:Y:S01]  /*4e80*/  FFMA.FTZ R36, R36, c[0x0][0x23c], -R117.reuse ;  /* 0x00008f0024247a23 */ /* 0x100fe20000010875 */
[-C--:B------:R-:W-:Y:S01]  /*4e90*/  @!P3 ISETP.GE.AND P5, PT, R9, R108.reuse, PT ;  /* 0x0000006c0900b20c */ /* 0x080fe20003fa6270 */
[-C--:B--2---:R-:W-:Y:S01]  /*4ea0*/  HMMA.16816.F32.BF16 R52, R104, R4.reuse, R52 ;  /* 0x000000046834723c */ /* 0x084fe20000041834 */
[C---:B------:R-:W-:Y:S01]  /*4eb0*/  @!P3 IADD3 R9, R0.reuse, 0x28, RZ ;  /* 0x000000280009b810 */ /* 0x040fe20007ffe0ff */
[----:B------:R-:W-:Y:S01]  /*4ec0*/  FFMA.FTZ R37, R37, c[0x0][0x23c], -R117 ;  /* 0x00008f0025257a23 */ /* 0x000fe20000010875 */
[----:B------:R-:W-:Y:S02]  /*4ed0*/  @!P3 IADD3 R8, R0, 0x29, RZ ;  /* 0x000000290008b810 */ /* 0x000fe40007ffe0ff */
[----:B------:R-:W-:Y:S01]  /*4ee0*/  @!P3 FSEL R38, R38, -INF , !P0 ;  /* 0xff8000002626b808 */ /* 0x000fe20004000000 */
[----:B------:R-:W-:Y:S01]  /*4ef0*/  MUFU.EX2 R174, R35 ;  /* 0x0000002300ae7308 */ /* 0x000fe20000000800 */
[-C--:B------:R-:W-:Y:S01]  /*4f00*/  @!P3 ISETP.GE.AND P0, PT, R9, R109.reuse, PT ;  /* 0x0000006d0900b20c */ /* 0x080fe20003f06270 */
[C---:B------:R-:W-:Y:S01]  /*4f10*/  HMMA.16816.F32.BF16 R56, R100.reuse, R4, R56 ;  /* 0x000000046438723c */ /* 0x040fe20000041838 */
[----:B------:R-:W-:Y:S02]  /*4f20*/  @!P3 FSEL R42, R42, -INF , !P6 ;  /* 0xff8000002a2ab808 */ /* 0x000fe40007000000 */
[----:B------:R-:W-:Y:S01]  /*4f30*/  @!P3 ISETP.GE.AND P6, PT, R8, R109, PT ;  /* 0x0000006d0800b20c */ /* 0x000fe20003fc6270 */
[--C-:B------:R-:W-:Y:S01]  /*4f40*/  FFMA.FTZ R38, R38, c[0x0][0x23c], -R115.reuse ;  /* 0x00008f0026267a23 */ /* 0x100fe20000010873 */
[----:B------:R-:W-:Y:S01]  /*4f50*/  @!P3 FSEL R39, R39, -INF , !P4 ;  /* 0xff8000002727b808 */ /* 0x000fe20006000000 */
[----:B------:R-:W-:Y:S01]  /*4f60*/  FFMA.FTZ R42, R42, c[0x0][0x23c], -R112 ;  /* 0x00008f002a2a7a23 */ /* 0x000fe20000010870 */
[-C--:B------:R-:W-:Y:S01]  /*4f70*/  @!P3 ISETP.GE.AND P4, PT, R9, R108.reuse, PT ;  /* 0x0000006c0900b20c */ /* 0x080fe20003f86270 */
[-C--:B------:R-:W-:Y:S01]  /*4f80*/  HMMA.16816.F32.BF16 R60, R100, R6.reuse, R60 ;  /* 0x00000006643c723c */ /* 0x080fe2000004183c */
[----:B------:R-:W-:Y:S01]  /*4f90*/  @!P3 FSEL R41, R41, -INF , !P2 ;  /* 0xff8000002929b808 */ /* 0x000fe20005000000 */
[----:B------:R-:W-:Y:S01]  /*4fa0*/  MUFU.EX2 R172, R33 ;  /* 0x0000002100ac7308 */ /* 0x000fe20000000800 */
[-C--:B------:R-:W-:Y:S01]  /*4fb0*/  @!P3 ISETP.GE.AND P2, PT, R9, R113.reuse, PT ;  /* 0x000000710900b20c */ /* 0x080fe20003f46270 */
[--C-:B------:R-:W-:Y:S01]  /*4fc0*/  FFMA.FTZ R39, R39, c[0x0][0x23c], -R115.reuse ;  /* 0x00008f0027277a23 */ /* 0x100fe20000010873 */
[----:B------:R-:W-:Y:S01]  /*4fd0*/  @!P3 FSEL R43, R43, -INF , !P5 ;  /* 0xff8000002b2bb808 */ /* 0x000fe20006800000 */
[----:B------:R-:W-:Y:S01]  /*4fe0*/  FFMA.FTZ R41, R41, c[0x0][0x23c], -R114 ;  /* 0x00008f0029297a23 */ /* 0x000fe20000010872 */
[----:B------:R-:W-:Y:S01]  /*4ff0*/  @!P3 ISETP.GE.AND P5, PT, R8, R108, PT ;  /* 0x0000006c0800b20c */ /* 0x000fe20003fa6270 */
[----:B------:R-:W-:Y:S01]  /*5000*/  HMMA.16816.F32.BF16 R64, R104, R6, R64 ;  /* 0x000000066840723c */ /* 0x000fe20000041840 */
[----:B------:R-:W-:Y:S02]  /*5010*/  @!P3 FSEL R44, R44, -INF , !P0 ;  /* 0xff8000002c2cb808 */ /* 0x000fe40004000000 */
[-C--:B------:R-:W-:Y:S01]  /*5020*/  @!P3 ISETP.GE.AND P0, PT, R8, R116.reuse, PT ;  /* 0x000000740800b20c */ /* 0x080fe20003f06270 */
[----:B------:R-:W-:Y:S01]  /*5030*/  FFMA.FTZ R43, R43, c[0x0][0x23c], -R112 ;  /* 0x00008f002b2b7a23 */ /* 0x000fe20000010870 */
[----:B------:R-:W-:Y:S01]  /*5040*/  @!P3 FSEL R45, R45, -INF , !P6 ;  /* 0xff8000002d2db808 */ /* 0x000fe20007000000 */
[--C-:B------:R-:W-:Y:S01]  /*5050*/  FFMA.FTZ R44, R44, c[0x0][0x23c], -R114.reuse ;  /* 0x00008f002c2c7a23 */ /* 0x100fe20000010872 */
[-C--:B------:R-:W-:Y:S01]  /*5060*/  @!P3 ISETP.GE.AND P6, PT, R8, R113.reuse, PT ;  /* 0x000000710800b20c */ /* 0x080fe20003fc6270 */
[----:B------:R-:W-:Y:S01]  /*5070*/  MUFU.EX2 R181, R42 ;  /* 0x0000002a00b57308 */ /* 0x000fe20000000800 */
[C---:B------:R-:W-:Y:S03]  /*5080*/  @!P3 IADD3 R8, R0.reuse, 0x30, RZ ;  /* 0x000000300008b810 */ /* 0x040fe60007ffe0ff */
[----:B------:R-:W-:Y:S01]  /*5090*/  @!P3 IADD3 R4, R0, 0x31, RZ ;  /* 0x000000310004b810 */ /* 0x000fe20007ffe0ff */
[----:B------:R-:W-:Y:S01]  /*50a0*/  FFMA.FTZ R45, R45, c[0x0][0x23c], -R114 ;  /* 0x00008f002d2d7a23 */ /* 0x000fe20000010872 */
[----:B------:R-:W-:Y:S02]  /*50b0*/  @!P3 FSEL R46, R46, -INF , !P4 ;  /* 0xff8000002e2eb808 */ /* 0x000fe40006000000 */
[-C--:B------:R-:W-:Y:S02]  /*50c0*/  @!P3 ISETP.GE.AND P4, PT, R8, R116.reuse, PT ;  /* 0x000000740800b20c */ /* 0x080fe40003f86270 */
[----:B------:R-:W-:Y:S01]  /*50d0*/  @!P3 FSEL R50, R50, -INF , !P2 ;  /* 0xff8000003232b808 */ /* 0x000fe20005000000 */
[----:B------:R-:W-:Y:S01]  /*50e0*/  FFMA.FTZ R46, R46, c[0x0][0x23c], -R112 ;  /* 0x00008f002e2e7a23 */ /* 0x000fe20000010870 */
        /* <DEDUP_REMOVED lines=8> */
[----:B------:R-:W-:Y:S01]  /*5170*/  @!P3 FSEL R51, R51, -INF , !P6 ;  /* 0xff8000003333b808 */ /* 0x000fe20007000000 */
[----:B------:R-:W-:Y:S01]  /*5180*/  MUFU.EX2 R163, R50 ;  /* 0x0000003200a37308 */ /* 0x000fe20000000800 */
[----:B------:R-:W-:Y:S01]  /*5190*/  @!P3 ISETP.GE.AND P6, PT, R4, R113, PT ;  /* 0x000000710400b20c */ /* 0x000fe20003fc6270 */
[----:B------:R-:W-:Y:S01]  /*51a0*/  FFMA.FTZ R47, R47, c[0x0][0x23c], -R112 ;  /* 0x00008f002f2f7a23 */ /* 0x000fe20000010870 */
[----:B------:R-:W-:Y:S01]  /*51b0*/  @!P3 FSEL R52, R52, -INF , !P4 ;  /* 0xff8000003434b808 */ /* 0x000fe20006000000 */
[----:B------:R-:W-:Y:S01]  /*51c0*/  FFMA.FTZ R51, R51, c[0x0][0x23c], -R115 ;  /* 0x00008f0033337a23 */ /* 0x000fe20000010873 */
        /* <DEDUP_REMOVED lines=11> */
[--C-:B------:R-:W-:Y:S01]  /*5280*/  FFMA.FTZ R48, R48, c[0x0][0x23c], -R117.reuse ;  /* 0x00008f0030307a23 */ /* 0x100fe20000010875 */
[-C--:B------:R-:W-:Y:S01]  /*5290*/  @!P3 ISETP.GE.AND P0, PT, R8, R108.reuse, PT ;  /* 0x0000006c0800b20c */ /* 0x080fe20003f06270 */
[----:B------:R-:W-:Y:S01]  /*52a0*/  MUFU.EX2 R197, R27 ;  /* 0x0000001b00c57308 */ /* 0x000fe20000000800 */
[----:B------:R-:W-:Y:S01]  /*52b0*/  @!P3 FSEL R54, R54, -INF , !P5 ;  /* 0xff8000003636b808 */ /* 0x000fe20006800000 */
[----:B------:R-:W-:Y:S01]  /*52c0*/  FFMA.FTZ R49, R49, c[0x0][0x23c], -R117 ;  /* 0x00008f0031317a23 */ /* 0x000fe20000010875 */
[-C--:B------:R-:W-:Y:S02]  /*52d0*/  @!P3 ISETP.GE.AND P5, PT, R4, R109.reuse, PT ;  /* 0x0000006d0400b20c */ /* 0x080fe40003fa6270 */
[----:B------:R-:W-:Y:S01]  /*52e0*/  @!P3 FSEL R55, R55, -INF , !P6 ;  /* 0xff8000003737b808 */ /* 0x000fe20007000000 */
[--C-:B------:R-:W-:Y:S01]  /*52f0*/  FFMA.FTZ R54, R54, c[0x0][0x23c], -R115.reuse ;  /* 0x00008f0036367a23 */ /* 0x100fe20000010873 */
[----:B------:R-:W-:Y:S02]  /*5300*/  @!P3 ISETP.GE.AND P6, PT, R0, R109, PT ;  /* 0x0000006d0000b20c */ /* 0x000fe40003fc6270 */
        /* <DEDUP_REMOVED lines=18> */
[--C-:B------:R-:W-:Y:S01]  /*5430*/  FFMA.FTZ R60, R60, c[0x0][0x23c], -R114.reuse ;  /* 0x00008f003c3c7a23 */ /* 0x100fe20000010872 */
[----:B------:R-:W-:Y:S01]  /*5440*/  @!P3 ISETP.GE.AND P6, PT, R0, R113, PT ;  /* 0x000000710000b20c */ /* 0x000fe20003fc6270 */
[----:B------:R-:W-:Y:S01]  /*5450*/  MUFU.EX2 R185, R29 ;  /* 0x0000001d00b97308 */ /* 0x000fe20000000800 */
[----:B------:R-:W-:Y:S01]  /*5460*/  LOP3.LUT R4, R124, 0xff, RZ, 0xc0, !PT ;  /* 0x000000ff7c047812 */ /* 0x000fe200078ec0ff */
[----:B------:R-:W-:Y:S01]  /*5470*/  FFMA.FTZ R114, R61, c[0x0][0x23c], -R114 ;  /* 0x00008f003d727a23 */ /* 0x000fe20000010872 */
[----:B------:R-:W-:Y:S02]  /*5480*/  SHF.R.U32.HI R0, RZ, 0x18, R124 ;  /* 0x00000018ff007819 */ /* 0x000fe4000001167c */
[----:B------:R-:W-:Y:S02]  /*5490*/  @!P3 FSEL R62, R62, -INF , !P1 ;  /* 0xff8000003e3eb808 */ /* 0x000fe40004800000 */
[----:B------:R-:W-:Y:S02]  /*54a0*/  ISETP.LE.U32.AND P1, PT, R4, UR4, PT ;  /* 0x0000000404007c0c */ /* 0x000fe4000bf23070 */
[----:B------:R-:W-:Y:S01]  /*54b0*/  @!P3 FSEL R63, R63, -INF , !P4 ;  /* 0xff8000003f3fb808 */ /* 0x000fe20006000000 */
[--C-:B------:R-:W-:Y:S01]  /*54c0*/  FFMA.FTZ R62, R62, c[0x0][0x23c], -R112.reuse ;  /* 0x00008f003e3e7a23 */ /* 0x100fe20000010870 */
[----:B------:R-:W-:Y:S01]  /*54d0*/  ISETP.LE.U32.AND P4, PT, R0, UR4, PT ;  /* 0x0000000400007c0c */ /* 0x000fe2000bf83070 */
[----:B------:R-:W-:Y:S01]  /*54e0*/  MUFU.EX2 R194, R30 ;  /* 0x0000001e00c27308 */ /* 0x000fe20000000800 */
[----:B------:R-:W-:Y:S01]  /*54f0*/  LOP3.LUT R0, R119, 0xff, RZ, 0xc0, !PT ;  /* 0x000000ff77007812 */ /* 0x000fe200078ec0ff */
[----:B------:R-:W-:Y:S01]  /*5500*/  FFMA.FTZ R112, R63, c[0x0][0x23c], -R112 ;  /* 0x00008f003f707a23 */ /* 0x000fe20000010870 */
[----:B------:R-:W-:Y:S02]  /*5510*/  LOP3.LUT R4, R119, 0xffff, RZ, 0xc0, !PT ;  /* 0x0000ffff77047812 */ /* 0x000fe400078ec0ff */
[----:B------:R-:W-:Y:S02]  /*5520*/  @!P3 FSEL R64, R64, -INF , !P0 ;  /* 0xff8000004040b808 */ /* 0x000fe40004000000 */
[----:B------:R-:W-:Y:S01]  /*5530*/  SHF.R.U32.HI R4, RZ, 0x8, R4 ;  /* 0x00000008ff047819 */ /* 0x000fe20000011604 */
[----:B------:R-:W-:Y:S01]  /*5540*/  @!P1 FADD.FTZ R189, -R189, -RZ ;  /* 0x800000ffbdbd9221 */ /* 0x000fe20000010100 */
[----:B------:R-:W-:Y:S01]  /*5550*/  ISETP.LE.U32.AND P0, PT, R0, UR4, PT ;  /* 0x0000000400007c0c */ /* 0x000fe2000bf03070 */
[----:B------:R-:W-:Y:S01]  /*5560*/  FFMA.FTZ R64, R64, c[0x0][0x23c], -R117 ;  /* 0x00008f0040407a23 */ /* 0x000fe20000010875 */
[--C-:B------:R-:W-:Y:S01]  /*5570*/  SHF.R.U32.HI R0, RZ, 0x18, R119.reuse ;  /* 0x00000018ff007819 */ /* 0x100fe20000011677 */
[----:B-1----:R-:W-:Y:S01]  /*5580*/  @!P4 FADD.FTZ R192, -R192, -RZ ;  /* 0x800000ffc0c0c221 */ /* 0x002fe20000010100 */
[----:B------:R-:W-:Y:S01]  /*5590*/  @!P3 FSEL R65, R65, -INF , !P2 ;  /* 0xff8000004141b808 */ /* 0x000fe20005000000 */
[----:B------:R-:W1:Y:S01]  /*55a0*/  MUFU.EX2 R187, R22 ;  /* 0x0000001600bb7308 */ /* 0x000e620000000800 */
[----:B------:R-:W-:Y:S02]  /*55b0*/  ISETP.LE.U32.AND P2, PT, R0, UR4, PT ;  /* 0x0000000400007c0c */ /* 0x000fe4000bf43070 */
[----:B------:R-:W-:Y:S01]  /*55c0*/  SHF.R.U32.HI R5, RZ, 0x10, R119 ;  /* 0x00000010ff057819 */ /* 0x000fe20000011677 */
[----:B------:R-:W-:Y:S01]  /*55d0*/  FFMA.FTZ R117, R65, c[0x0][0x23c], -R117 ;  /* 0x00008f0041757a23 */ /* 0x000fe20000010875 */
[----:B------:R-:W-:Y:S02]  /*55e0*/  LOP3.LUT R0, R4, 0xffff, RZ, 0xc0, !PT ;  /* 0x0000ffff04007812 */ /* 0x000fe400078ec0ff */
[----:B------:R-:W-:Y:S01]  /*55f0*/  @!P3 FSEL R66, R66, -INF , !P5 ;  /* 0xff8000004242b808 */ /* 0x000fe20006800000 */
[----:B------:R-:W-:Y:S01]  /*5600*/  @!P0 FADD.FTZ R198, -R198, -RZ ;  /* 0x800000ffc6c68221 */ /* 0x000fe20000010100 */
[----:B------:R-:W-:Y:S01]  /*5610*/  ISETP.LE.U32.AND P5, PT, R0, UR4, PT ;  /* 0x0000000400007c0c */ /* 0x000fe2000bfa3070 */
[----:B------:R-:W-:Y:S01]  /*5620*/  MUFU.EX2 R195, R31 ;  /* 0x0000001f00c37308 */ /* 0x000fe20000000800 */
[----:B------:R-:W-:Y:S01]  /*5630*/  @!P3 FSEL R67, R67, -INF , !P6 ;  /* 0xff8000004343b808 */ /* 0x000fe20007000000 */
[--C-:B------:R-:W-:Y:S01]  /*5640*/  FFMA.FTZ R66, R66, c[0x0][0x23c], -R115.reuse ;  /* 0x00008f0042427a23 */ /* 0x100fe20000010873 */
[----:B------:R-:W-:Y:S01]  /*5650*/  LOP3.LUT R5, R5, 0xff, RZ, 0xc0, !PT ;  /* 0x000000ff05057812 */ /* 0x000fe200078ec0ff */
[----:B------:R-:W-:Y:S01]  /*5660*/  @!P2 FADD.FTZ R200, -R200, -RZ ;  /* 0x800000ffc8c8a221 */ /* 0x000fe20000010100 */
[----:B------:R-:W-:Y:S01]  /*5670*/  SHF.R.U32.HI R8, RZ, 0x10, R126 ;  /* 0x00000010ff087819 */ /* 0x000fe2000001167e */
[----:B------:R-:W-:Y:S01]  /*5680*/  FFMA.FTZ R115, R67, c[0x0][0x23c], -R115 ;  /* 0x00008f0043737a23 */ /* 0x000fe20000010873 */
[----:B------:R-:W-:Y:S02]  /*5690*/  LOP3.LUT R0, R143, 0xffff, RZ, 0xc0, !PT ;  /* 0x0000ffff8f007812 */ /* 0x000fe400078ec0ff */
[----:B------:R-:W-:Y:S01]  /*56a0*/  LOP3.LUT R6, R126, 0xffff, RZ, 0xc0, !PT ;  /* 0x0000ffff7e067812 */ /* 0x000fe200078ec0ff */
[----:B------:R-:W-:Y:S01]  /*56b0*/  MUFU.EX2 R167, R36 ;  /* 0x0000002400a77308 */ /* 0x000fe20000000800 */
[----:B------:R-:W-:Y:S01]  /*56c0*/  ISETP.LE.U32.AND P6, PT, R5, UR4, PT ;  /* 0x0000000405007c0c */ /* 0x000fe2000bfc3070 */
[----:B------:R-:W-:Y:S01]  /*56d0*/  @!P5 FADD.FTZ R196, -R196, -RZ ;  /* 0x800000ffc4c4d221 */ /* 0x000fe20000010100 */
[----:B------:R-:W-:Y:S02]  /*56e0*/  LOP3.LUT R7, R126, 0xff, RZ, 0xc0, !PT ;  /* 0x000000ff7e077812 */ /* 0x000fe400078ec0ff */
[----:B------:R-:W-:Y:S02]  /*56f0*/  SHF.R.U32.HI R5, RZ, 0x8, R0 ;  /* 0x00000008ff057819 */ /* 0x000fe40000011600 */
[----:B------:R-:W-:Y:S02]  /*5700*/  SHF.R.U32.HI R126, RZ, 0x18, R126 ;  /* 0x00000018ff7e7819 */ /* 0x000fe4000001167e */
[--C-:B------:R-:W-:Y:S01]  /*5710*/  SHF.R.U32.HI R0, RZ, 0x18, R143.reuse ;  /* 0x00000018ff007819 */ /* 0x100fe2000001168f */
[----:B------:R-:W-:Y:S01]  /*5720*/  MUFU.EX2 R166, R37 ;  /* 0x0000002500a67308 */ /* 0x000fe20000000800 */
[----:B------:R-:W-:Y:S02]  /*5730*/  LOP3.LUT R5, R5, 0xffff, RZ, 0xc0, !PT ;  /* 0x0000ffff05057812 */ /* 0x000fe400078ec0ff */
[----:B------:R-:W-:Y:S01]  /*5740*/  LOP3.LUT R4, R143, 0xff, RZ, 0xc0, !PT ;  /* 0x000000ff8f047812 */ /* 0x000fe200078ec0ff */
[----:B------:R-:W-:Y:S01]  /*5750*/  @!P6 FADD.FTZ R201, -R201, -RZ ;  /* 0x800000ffc9c9e221 */ /* 0x000fe20000010100 */
[----:B------:R-:W-:Y:S02]  /*5760*/  ISETP.LE.U32.AND P0, PT, R0, UR4, PT ;  /* 0x0000000400007c0c */ /* 0x000fe4000bf03070 */
[----:B------:R-:W-:Y:S02]  /*5770*/  ISETP.LE.U32.AND P3, PT, R4, UR4, PT ;  /* 0x0000000404007c0c */ /* 0x000fe4000bf63070 */
[----:B------:R-:W-:Y:S01]  /*5780*/  ISETP.LE.U32.AND P5, PT, R5, UR4, PT ;  /* 0x0000000405007c0c */ /* 0x000fe2000bfa3070 */
[----:B------:R-:W-:Y:S01]  /*5790*/  MUFU.EX2 R171, R38 ;  /* 0x0000002600ab7308 */ /* 0x000fe20000000800 */
[----:B------:R-:W-:Y:S02]  /*57a0*/  SHF.R.U32.HI R4, RZ, 0x10, R143 ;  /* 0x00000010ff047819 */ /* 0x000fe4000001168f */
[----:B------:R-:W-:Y:S01]  /*57b0*/  LOP3.LUT R11, R124, 0xffff, RZ, 0xc0, !PT ;  /* 0x0000ffff7c0b7812 */ /* 0x000fe200078ec0ff */
[----:B------:R3:W2:Y:S01]  /*57c0*/  LDG.E R143, [R14.64+0x100] ;  /* 0x000100240e8f7981 */ /* 0x0006a2000c1e1900 */
[----:B------:R-:W-:Y:S02]  /*57d0*/  LOP3.LUT R0, R4, 0xff, RZ, 0xc0, !PT ;  /* 0x000000ff04007812 */ /* 0x000fe400078ec0ff */
[----:B------:R-:W-:Y:S01]  /*57e0*/  LOP3.LUT R4, R8, 0xff, RZ, 0xc0, !PT ;  /* 0x000000ff08047812 */ /* 0x000fe200078ec0ff */
[----:B------:R-:W-:Y:S01]  /*57f0*/  @!P0 FADD.FTZ R209, -R209, -RZ ;  /* 0x800000ffd1d18221 */ /* 0x000fe20000010100 */
[----:B------:R-:W-:Y:S01]  /*5800*/  ISETP.LE.U32.AND P6, PT, R0, UR4, PT ;  /* 0x0000000400007c0c */ /* 0x000fe2000bfc3070 */
[----:B------:R-:W-:Y:S01]  /*5810*/  @!P3 FADD.FTZ R204, -R204, -RZ ;  /* 0x800000ffccccb221 */ /* 0x000fe20000010100 */
[----:B------:R-:W-:Y:S01]  /*5820*/  SHF.R.U32.HI R0, RZ, 0x8, R6 ;  /* 0x00000008ff007819 */ /* 0x000fe20000011606 */
[----:B------:R-:W-:Y:S01]  /*5830*/  @!P5 FADD.FTZ R205, -R205, -RZ ;  /* 0x800000ffcdcdd221 */ /* 0x000fe20000010100 */
[----:B------:R-:W-:Y:S01]  /*5840*/  ISETP.LE.U32.AND P5, PT, R4, UR4, PT ;  /* 0x0000000404007c0c */ /* 0x000fe2000bfa3070 */
[----:B------:R-:W-:Y:S01]  /*5850*/  MUFU.EX2 R170, R39 ;  /* 0x0000002700aa7308 */ /* 0x000fe20000000800 */
[----:B------:R-:W-:Y:S02]  /*5860*/  ISETP.LE.U32.AND P0, PT, R126, UR4, PT ;  /* 0x000000047e007c0c */ /* 0x000fe4000bf03070 */
[----:B------:R-:W-:Y:S02]  /*5870*/  LOP3.LUT R0, R0, 0xffff, RZ, 0xc0, !PT ;  /* 0x0000ffff00007812 */ /* 0x000fe400078ec0ff */
[----:B------:R-:W-:Y:S02]  /*5880*/  SHF.R.U32.HI R124, RZ, 0x10, R124 ;  /* 0x00000010ff7c7819 */ /* 0x000fe4000001167c */
[----:B------:R-:W-:Y:S01]  /*5890*/  ISETP.LE.U32.AND P3, PT, R0, UR4, PT ;  /* 0x0000000400007c0c */ /* 0x000fe2000bf63070 */
[----:B------:R-:W-:Y:S01]  /*58a0*/  @!P6 FADD.FTZ R208, -R208, -RZ ;  /* 0x800000ffd0d0e221 */ /* 0x000fe20000010100 */
[----:B------:R-:W-:Y:S01]  /*58b0*/  SHF.R.U32.HI R0, RZ, 0x8, R11 ;  /* 0x00000008ff007819 */ /* 0x000fe2000001160b */
[----:B------:R-:W-:Y:S01]  /*58c0*/  MUFU.EX2 R173, R41 ;  /* 0x0000002900ad7308 */ /* 0x000fe20000000800 */
[----:B------:R-:W-:Y:S01]  /*58d0*/  LOP3.LUT R4, R124, 0xff, RZ, 0xc0, !PT ;  /* 0x000000ff7c047812 */ /* 0x000fe200078ec0ff */
[----:B------:R-:W-:Y:S01]  /*58e0*/  @!P5 FADD.FTZ R206, -R206, -RZ ;  /* 0x800000ffceced221 */ /* 0x000fe20000010100 */
[----:B------:R-:W-:Y:S01]  /*58f0*/  LOP3.LUT R0, R0, 0xffff, RZ, 0xc0, !PT ;  /* 0x0000ffff00007812 */ /* 0x000fe200078ec0ff */
[----:B------:R-:W-:Y:S01]  /*5900*/  @!P0 FADD.FTZ R207, -R207, -RZ ;  /* 0x800000ffcfcf8221 */ /* 0x000fe20000010100 */
[----:B------:R-:W-:Y:S02]  /*5910*/  ISETP.LE.U32.AND P0, PT, R4, UR4, PT ;  /* 0x0000000404007c0c */ /* 0x000fe4000bf03070 */
[----:B------:R-:W-:Y:S02]  /*5920*/  ISETP.LE.U32.AND P5, PT, R0, UR4, PT ;  /* 0x0000000400007c0c */ /* 0x000fe4000bfa3070 */
[----:B------:R-:W-:Y:S01]  /*5930*/  LOP3.LUT R0, R152, 0xff, RZ, 0xc0, !PT ;  /* 0x000000ff98007812 */ /* 0x000fe200078ec0ff */
[----:B------:R-:W-:Y:S01]  /*5940*/  @!P3 FADD.FTZ R202, -R202, -RZ ;  /* 0x800000ffcacab221 */ /* 0x000fe20000010100 */
[----:B------:R-:W-:Y:S01]  /*5950*/  LOP3.LUT R4, R152, 0xffff, RZ, 0xc0, !PT ;  /* 0x0000ffff98047812 */ /* 0x000fe200078ec0ff */
[----:B------:R-:W-:Y:S01]  /*5960*/  MUFU.EX2 R176, R40 ;  /* 0x0000002800b07308 */ /* 0x000fe20000000800 */
[----:B------:R-:W-:Y:S02]  /*5970*/  ISETP.LE.U32.AND P1, PT, R0, UR4, PT ;  /* 0x0000000400007c0c */ /* 0x000fe4000bf23070 */
[----:B------:R-:W-:Y:S02]  /*5980*/  SHF.R.U32.HI R5, RZ, 0x10, R152 ;  /* 0x00000010ff057819 */ /* 0x000fe40000011698 */
[----:B------:R-:W-:Y:S01]  /*5990*/  SHF.R.U32.HI R6, RZ, 0x8, R4 ;  /* 0x00000008ff067819 */ /* 0x000fe20000011604 */
[----:B------:R-:W-:Y:S01]  /*59a0*/  @!P0 FADD.FTZ R193, -R193, -RZ ;  /* 0x800000ffc1c18221 */ /* 0x000fe20000010100 */
[----:B------:R-:W-:Y:S01]  /*59b0*/  LOP3.LUT R4, R5, 0xff, RZ, 0xc0, !PT ;  /* 0x000000ff05047812 */ /* 0x000fe200078ec0ff */
[----:B----4-:R-:W-:Y:S01]  /*59c0*/  @!P5 FADD.FTZ R186, -R186, -RZ ;  /* 0x800000ffbabad221 */ /* 0x010fe20000010100 */
[----:B------:R-:W-:Y:S01]  /*59d0*/  LOP3.LUT R0, R6, 0xffff, RZ, 0xc0, !PT ;  /* 0x0000ffff06007812 */ /* 0x000fe200078ec0ff */
[----:B------:R-:W-:Y:S01]  /*59e0*/  MUFU.EX2 R180, R43 ;  /* 0x0000002b00b47308 */ /* 0x000fe20000000800 */
[----:B------:R-:W-:Y:S02]  /*59f0*/  ISETP.LE.U32.AND P5, PT, R4, UR4, PT ;  /* 0x0000000404007c0c */ /* 0x000fe4000bfa3070 */
[----:B------:R-:W-:Y:S01]  /*5a00*/  ISETP.LE.U32.AND P0, PT, R0, UR4, PT ;  /* 0x0000000400007c0c */ /* 0x000fe2000bf03070 */
[----:B------:R-:W-:Y:S01]  /*5a10*/  @!P1 FADD.FTZ R182, -R182, -RZ ;  /* 0x800000ffb6b69221 */ /* 0x000fe20000010100 */
[C---:B------:R-:W-:Y:S02]  /*5a20*/  LOP3.LUT R4, R153.reuse, 0xff, RZ, 0xc0, !PT ;  /* 0x000000ff99047812 */ /* 0x040fe400078ec0ff */
[----:B------:R-:W-:Y:S02]  /*5a30*/  LOP3.LUT R0, R153, 0xffff, RZ, 0xc0, !PT ;  /* 0x0000ffff99007812 */ /* 0x000fe400078ec0ff */
[----:B------:R-:W-:Y:S01]  /*5a40*/  SHF.R.U32.HI R5, RZ, 0x18, R152 ;  /* 0x00000018ff057819 */ /* 0x000fe20000011698 */
[----:B------:R-:W-:Y:S01]  /*5a50*/  MUFU.EX2 R168, R45 ;  /* 0x0000002d00a87308 */ /* 0x000fe20000000800 */
[----:B------:R-:W-:Y:S02]  /*5a60*/  ISETP.LE.U32.AND P1, PT, R4, UR4, PT ;  /* 0x0000000404007c0c */ /* 0x000fe4000bf23070 */
[----:B------:R-:W-:Y:S01]  /*5a70*/  SHF.R.U32.HI R0, RZ, 0x8, R0 ;  /* 0x00000008ff007819 */ /* 0x000fe20000011600 */
[----:B-1----:R-:W-:Y:S01]  /*5a80*/  @!P5 FADD.FTZ R187, -R187, -RZ ;  /* 0x800000ffbbbbd221 */ /* 0x002fe20000010100 */
[----:B------:R-:W-:Y:S01]  /*5a90*/  ISETP.LE.U32.AND P4, PT, R5, UR4, PT ;  /* 0x0000000405007c0c */ /* 0x000fe2000bf83070 */
[----:B------:R-:W-:Y:S01]  /*5aa0*/  @!P0 FADD.FTZ R183, -R183, -RZ ;  /* 0x800000ffb7b78221 */ /* 0x000fe20000010100 */
[----:B------:R-:W-:Y:S02]  /*5ab0*/  LOP3.LUT R0, R0, 0xffff, RZ, 0xc0, !PT ;  /* 0x0000ffff00007812 */ /* 0x000fe400078ec0ff */
[--C-:B------:R-:W-:Y:S01]  /*5ac0*/  SHF.R.U32.HI R4, RZ, 0x10, R153.reuse ;  /* 0x00000010ff047819 */ /* 0x100fe20000011699 */
[----:B------:R-:W-:Y:S01]  /*5ad0*/  MUFU.EX2 R152, R60 ;  /* 0x0000003c00987308 */ /* 0x000fe20000000800 */
[----:B------:R-:W-:Y:S02]  /*5ae0*/  LOP3.LUT R10, R120, 0xff, RZ, 0xc0, !PT ;  /* 0x000000ff780a7812 */ /* 0x000fe400078ec0ff */
[----:B------:R-:W-:Y:S01]  /*5af0*/  ISETP.LE.U32.AND P0, PT, R0, UR4, PT ;  /* 0x0000000400007c0c */ /* 0x000fe2000bf03070 */
[----:B------:R-:W-:Y:S01]  /*5b00*/  @!P1 FADD.FTZ R191, -R191, -RZ ;  /* 0x800000ffbfbf9221 */ /* 0x000fe20000010100 */
[----:B------:R-:W-:Y:S02]  /*5b10*/  LOP3.LUT R0, R4, 0xff, RZ, 0xc0, !PT ;  /* 0x000000ff04007812 */ /* 0x000fe400078ec0ff */
[----:B------:R-:W-:Y:S01]  /*5b20*/  SHF.R.U32.HI R4, RZ, 0x18, R153 ;  /* 0x00000018ff047819 */ /* 0x000fe20000011699 */
[----:B------:R-:W-:Y:S01]  /*5b30*/  @!P4 FADD.FTZ R184, -R184, -RZ ;  /* 0x800000ffb8b8c221 */ /* 0x000fe20000010100 */
[----:B------:R-:W-:Y:S01]  /*5b40*/  ISETP.LE.U32.AND P6, PT, R10, UR4, PT ;  /* 0x000000040a007c0c */ /* 0x000fe2000bfc3070 */
[----:B------:R-:W-:Y:S01]  /*5b50*/  MUFU.EX2 R179, R47 ;  /* 0x0000002f00b37308 */ /* 0x000fe20000000800 */
[----:B------:R-:W-:Y:S02]  /*5b60*/  LOP3.LUT R19, R120, 0xffff, RZ, 0xc0, !PT ;  /* 0x0000ffff78137812 */ /* 0x000fe400078ec0ff */
[----:B------:R-:W-:Y:S02]  /*5b70*/  ISETP.LE.U32.AND P1, PT, R4, UR4, PT ;  /* 0x0000000404007c0c */ /* 0x000fe4000bf23070 */
[----:B------:R-:W-:Y:S02]  /*5b80*/  ISETP.LE.U32.AND P4, PT, R0, UR4, PT ;  /* 0x0000000400007c0c */ /* 0x000fe4000bf83070 */
[----:B------:R-:W-:Y:S02]  /*5b90*/  SHF.R.U32.HI R0, RZ, 0x8, R19 ;  /* 0x00000008ff007819 */ /* 0x000fe40000011613 */
[--C-:B------:R-:W-:Y:S01]  /*5ba0*/  SHF.R.U32.HI R12, RZ, 0x18, R120.reuse ;  /* 0x00000018ff0c7819 */ /* 0x100fe20000011678 */
[----:B------:R-:W1:Y:S01]  /*5bb0*/  MUFU.EX2 R190, R25 ;  /* 0x0000001900be7308 */ /* 0x000e620000000800 */
[----:B------:R-:W-:Y:S01]  /*5bc0*/  SHF.R.U32.HI R120, RZ, 0x10, R120 ;  /* 0x00000010ff787819 */ /* 0x000fe20000011678 */
[----:B------:R-:W-:Y:S01]  /*5bd0*/  @!P6 FADD.FTZ R188, -R188, -RZ ;  /* 0x800000ffbcbce221 */ /* 0x000fe20000010100 */
[----:B------:R-:W-:Y:S02]  /*5be0*/  ISETP.LE.U32.AND P2, PT, R7, UR4, PT ;  /* 0x0000000407007c0c */ /* 0x000fe4000bf43070 */
[----:B------:R-:W-:Y:S01]  /*5bf0*/  LOP3.LUT R0, R0, 0xffff, RZ, 0xc0, !PT ;  /* 0x0000ffff00007812 */ /* 0x000fe200078ec0ff */
[----:B------:R-:W-:Y:S01]  /*5c00*/  @!P1 FADD.FTZ R197, -R197, -RZ ;  /* 0x800000ffc5c59221 */ /* 0x000fe20000010100 */
[----:B------:R-:W-:Y:S02]  /*5c10*/  LOP3.LUT R4, R120, 0xff, RZ, 0xc0, !PT ;  /* 0x000000ff78047812 */ /* 0x000fe400078ec0ff */
[----:B------:R-:W-:Y:S01]  /*5c20*/  ISETP.LE.U32.AND P6, PT, R0, UR4, PT ;  /* 0x0000000400007c0c */ /* 0x000fe2000bfc3070 */
[----:B------:R-:W-:Y:S01]  /*5c30*/  MUFU.EX2 R178, R46 ;  /* 0x0000002e00b27308 */ /* 0x000fe20000000800 */
[----:B------:R-:W-:Y:S02]  /*5c40*/  ISETP.LE.U32.AND P1, PT, R4, UR4, PT ;  /* 0x0000000404007c0c */ /* 0x000fe4000bf23070 */
[C---:B------:R-:W-:Y:S02]  /*5c50*/  LOP3.LUT R18, R122.reuse, 0xffff, RZ, 0xc0, !PT ;  /* 0x0000ffff7a127812 */ /* 0x040fe400078ec0ff */
[----:B------:R-:W-:Y:S01]  /*5c60*/  LOP3.LUT R9, R122, 0xff, RZ, 0xc0, !PT ;  /* 0x000000ff7a097812 */ /* 0x000fe200078ec0ff */
[----:B------:R-:W-:Y:S01]  /*5c70*/  @!P2 FADD.FTZ R203, -R203, -RZ ;  /* 0x800000ffcbcba221 */ /* 0x000fe20000010100 */
[--C-:B------:R-:W-:Y:S02]  /*5c80*/  SHF.R.U32.HI R13, RZ, 0x18, R122.reuse ;  /* 0x00000018ff0d7819 */ /* 0x100fe4000001167a */
[----:B------:R-:W-:Y:S01]  /*5c90*/  SHF.R.U32.HI R122, RZ, 0x10, R122 ;  /* 0x00000010ff7a7819 */ /* 0x000fe2000001167a */
[----:B------:R-:W4:Y:S01]  /*5ca0*/  MUFU.EX2 R199, R26 ;  /* 0x0000001a00c77308 */ /* 0x000f220000000800 */
[----:B------:R-:W-:Y:S01]  /*5cb0*/  SHF.R.U32.HI R0, RZ, 0x8, R18 ;  /* 0x00000008ff007819 */ /* 0x000fe20000011612 */
[----:B------:R-:W-:Y:S01]  /*5cc0*/  @!P6 FADD.FTZ R185, -R185, -RZ ;  /* 0x800000ffb9b9e221 */ /* 0x000fe20000010100 */
[----:B------:R-:W-:Y:S01]  /*5cd0*/  ISETP.LE.U32.AND P2, PT, R12, UR4, PT ;  /* 0x000000040c007c0c */ /* 0x000fe2000bf43070 */
[----:B------:R-:W-:Y:S01]  /*5ce0*/  @!P1 FADD.FTZ R194, -R194, -RZ ;  /* 0x800000ffc2c29221 */ /* 0x000fe20000010100 */
[----:B------:R-:W-:Y:S01]  /*5cf0*/  LOP3.LUT R4, R122, 0xff, RZ, 0xc0, !PT ;  /* 0x000000ff7a047812 */ /* 0x000fe200078ec0ff */
[----:B-1----:R-:W-:Y:S01]  /*5d00*/  @!P0 FADD.FTZ R190, -R190, -RZ ;  /* 0x800000ffbebe8221 */ /* 0x002fe20000010100 */
[----:B------:R-:W-:Y:S02]  /*5d10*/  LOP3.LUT R0, R0, 0xffff, RZ, 0xc0, !PT ;  /* 0x0000ffff00007812 */ /* 0x000fe400078ec0ff */
[----:B------:R-:W-:Y:S01]  /*5d20*/  ISETP.LE.U32.AND P6, PT, R4, UR4, PT ;  /* 0x0000000404007c0c */ /* 0x000fe2000bfc3070 */
[----:B------:R-:W-:Y:S01]  /*5d30*/  MUFU.EX2 R153, R52 ;  /* 0x0000003400997308 */ /* 0x000fe20000000800 */
[----:B------:R-:W-:Y:S02]  /*5d40*/  ISETP.LE.U32.AND P1, PT, R0, UR4, PT ;  /* 0x0000000400007c0c */ /* 0x000fe4000bf23070 */
[C---:B------:R-:W-:Y:S02]  /*5d50*/  LOP3.LUT R0, R154.reuse, 0xffff, RZ, 0xc0, !PT ;  /* 0x0000ffff9a007812 */ /* 0x040fe400078ec0ff */
[----:B------:R-:W-:Y:S01]  /*5d60*/  ISETP.LE.U32.AND P5, PT, R13, UR4, PT ;  /* 0x000000040d007c0c */ /* 0x000fe2000bfa3070 */
[----:B------:R-:W-:Y:S01]  /*5d70*/  @!P2 FADD.FTZ R195, -R195, -RZ ;  /* 0x800000ffc3c3a221 */ /* 0x000fe20000010100 */
[----:B------:R-:W-:Y:S02]  /*5d80*/  LOP3.LUT R4, R154, 0xff, RZ, 0xc0, !PT ;  /* 0x000000ff9a047812 */ /* 0x000fe400078ec0ff */
[----:B------:R-:W-:Y:S01]  /*5d90*/  SHF.R.U32.HI R0, RZ, 0x8, R0 ;  /* 0x00000008ff007819 */ /* 0x000fe20000011600 */
[----:B------:R-:W-:Y:S01]  /*5da0*/  MUFU.EX2 R160, R57 ;  /* 0x0000003900a07308 */ /* 0x000fe20000000800 */
[----:B------:R-:W-:Y:S01]  /*5db0*/  ISETP.LE.U32.AND P3, PT, R9, UR4, PT ;  /* 0x0000000409007c0c */ /* 0x000fe2000bf63070 */
[----:B------:R-:W-:Y:S01]  /*5dc0*/  @!P6 FADD.FTZ R177, -R177, -RZ ;  /* 0x800000ffb1b1e221 */ /* 0x000fe20000010100 */
[----:B------:R-:W-:Y:S01]  /*5dd0*/  ISETP.LE.U32.AND P2, PT, R4, UR4, PT ;  /* 0x0000000404007c0c */ /* 0x000fe2000bf43070 */
[----:B----4-:R-:W-:Y:S01]  /*5de0*/  @!P4 FADD.FTZ R199, -R199, -RZ ;  /* 0x800000ffc7c7c221 */ /* 0x010fe20000010100 */
[----:B------:R-:W-:Y:S01]  /*5df0*/  LOP3.LUT R0, R0, 0xffff, RZ, 0xc0, !PT ;  /* 0x0000ffff00007812 */ /* 0x000fe200078ec0ff */
[----:B------:R-:W-:Y:S01]  /*5e00*/  @!P1 FADD.FTZ R172, -R172, -RZ ;  /* 0x800000ffacac9221 */ /* 0x000fe20000010100 */
[--C-:B------:R-:W-:Y:S01]  /*5e10*/  SHF.R.U32.HI R4, RZ, 0x10, R154.reuse ;  /* 0x00000010ff047819 */ /* 0x100fe2000001169a */
[----:B------:R-:W-:Y:S01]  /*5e20*/  @!P5 FADD.FTZ R174, -R174, -RZ ;  /* 0x800000ffaeaed221 */ /* 0x000fe20000010100 */
[----:B------:R-:W-:Y:S01]  /*5e30*/  ISETP.LE.U32.AND P6, PT, R0, UR4, PT ;  /* 0x0000000400007c0c */ /* 0x000fe2000bfc3070 */
[----:B------:R-:W-:Y:S01]  /*5e40*/  MUFU.EX2 R162, R56 ;  /* 0x0000003800a27308 */ /* 0x000fe20000000800 */
[----:B------:R-:W-:Y:S02]  /*5e50*/  LOP3.LUT R4, R4, 0xff, RZ, 0xc0, !PT ;  /* 0x000000ff04047812 */ /* 0x000fe400078ec0ff */
[----:B------:R-:W-:Y:S01]  /*5e60*/  SHF.R.U32.HI R5, RZ, 0x18, R154 ;  /* 0x00000018ff057819 */ /* 0x000fe2000001169a */
[----:B------:R-:W-:Y:S01]  /*5e70*/  @!P3 FADD.FTZ R175, -R175, -RZ ;  /* 0x800000ffafafb221 */ /* 0x000fe20000010100 */
[----:B------:R-:W-:Y:S01]  /*5e80*/  LOP3.LUT R0, R155, 0xffff, RZ, 0xc0, !PT ;  /* 0x0000ffff9b007812 */ /* 0x000fe200078ec0ff */
[----:B------:R-:W-:Y:S01]  /*5e90*/  @!P2 FADD.FTZ R167, -R167, -RZ ;  /* 0x800000ffa7a7a221 */ /* 0x000fe20000010100 */
[----:B------:R-:W-:Y:S02]  /*5ea0*/  LOP3.LUT R7, R150, 0xffff, RZ, 0xc0, !PT ;  /* 0x0000ffff96077812 */ /* 0x000fe400078ec0ff */
[----:B------:R-:W-:Y:S01]  /*5eb0*/  ISETP.LE.U32.AND P5, PT, R4, UR4, PT ;  /* 0x0000000404007c0c */ /* 0x000fe2000bfa3070 */
[----:B------:R-:W-:Y:S01]  /*5ec0*/  MUFU.EX2 R154, R112 ;  /* 0x00000070009a7308 */ /* 0x000fe20000000800 */
[----:B------:R-:W-:Y:S01]  /*5ed0*/  SHF.R.U32.HI R0, RZ, 0x8, R0 ;  /* 0x00000008ff007819 */ /* 0x000fe20000011600 */
[----:B------:R-:W-:Y:S01]  /*5ee0*/  @!P6 FADD.FTZ R166, -R166, -RZ ;  /* 0x800000ffa6a6e221 */ /* 0x000fe20000010100 */
[----:B------:R-:W-:Y:S02]  /*5ef0*/  LOP3.LUT R4, R155, 0xff, RZ, 0xc0, !PT ;  /* 0x000000ff9b047812 */ /* 0x000fe400078ec0ff */
[----:B------:R-:W-:Y:S02]  /*5f00*/  LOP3.LUT R6, R150, 0xff, RZ, 0xc0, !PT ;  /* 0x000000ff96067812 */ /* 0x000fe400078ec0ff */
[----:B------:R-:W-:Y:S02]  /*5f10*/  ISETP.LE.U32.AND P3, PT, R5, UR4, PT ;  /* 0x0000000405007c0c */ /* 0x000fe4000bf63070 */
[----:B------:R-:W-:Y:S01]  /*5f20*/  ISETP.LE.U32.AND P2, PT, R4, UR4, PT ;  /* 0x0000000404007c0c */ /* 0x000fe2000bf43070 */
[----:B------:R-:W-:Y:S01]  /*5f30*/  MUFU.EX2 R151, R53 ;  /* 0x0000003500977308 */ /* 0x000fe20000000800 */
[----:B------:R-:W-:Y:S01]  /*5f40*/  LOP3.LUT R4, R0, 0xffff, RZ, 0xc0, !PT ;  /* 0x0000ffff00047812 */ /* 0x000fe200078ec0ff */
[----:B------:R-:W-:Y:S01]  /*5f50*/  @!P5 FADD.FTZ R171, -R171, -RZ ;  /* 0x800000ffababd221 */ /* 0x000fe20000010100 */
[--C-:B------:R-:W-:Y:S02]  /*5f60*/  SHF.R.U32.HI R5, RZ, 0x10, R155.reuse ;  /* 0x00000010ff057819 */ /* 0x100fe4000001169b */
[----:B------:R-:W-:Y:S02]  /*5f70*/  ISETP.LE.U32.AND P6, PT, R4, UR4, PT ;  /* 0x0000000404007c0c */ /* 0x000fe4000bfc3070 */
[----:B------:R-:W-:Y:S02]  /*5f80*/  LOP3.LUT R0, R5, 0xff, RZ, 0xc0, !PT ;  /* 0x000000ff05007812 */ /* 0x000fe400078ec0ff */
[----:B------:R-:W-:Y:S01]  /*5f90*/  SHF.R.U32.HI R4, RZ, 0x18, R155 ;  /* 0x00000018ff047819 */ /* 0x000fe2000001169b */
[----:B------:R-:W-:Y:S01]  /*5fa0*/  @!P3 FADD.FTZ R170, -R170, -RZ ;  /* 0x800000ffaaaab221 */ /* 0x000fe20000010100 */
[--C-:B------:R-:W-:Y:S01]  /*5fb0*/  SHF.R.U32.HI R9, RZ, 0x18, R150.reuse ;  /* 0x00000018ff097819 */ /* 0x100fe20000011696 */
[----:B------:R-:W-:Y:S01]  /*5fc0*/  @!P2 FADD.FTZ R176, -R176, -RZ ;  /* 0x800000ffb0b0a221 */ /* 0x000fe20000010100 */
[----:B------:R-:W-:Y:S01]  /*5fd0*/  ISETP.LE.U32.AND P5, PT, R0, UR4, PT ;  /* 0x0000000400007c0c */ /* 0x000fe2000bfa3070 */
[----:B------:R-:W1:Y:S01]  /*5fe0*/  MUFU.EX2 R155, R55 ;  /* 0x00000037009b7308 */ /* 0x000e620000000800 */
[----:B------:R-:W-:Y:S02]  /*5ff0*/  SHF.R.U32.HI R0, RZ, 0x8, R7 ;  /* 0x00000008ff007819 */ /* 0x000fe40000011607 */
[----:B------:R-:W-:Y:S01]  /*6000*/  ISETP.LE.U32.AND P3, PT, R4, UR4, PT ;  /* 0x0000000404007c0c */ /* 0x000fe2000bf63070 */
[----:B------:R-:W-:Y:S01]  /*6010*/  @!P6 FADD.FTZ R173, -R173, -RZ ;  /* 0x800000ffadade221 */ /* 0x000fe20000010100 */
[----:B------:R-:W-:Y:S02]  /*6020*/  LOP3.LUT R0, R0, 0xffff, RZ, 0xc0, !PT ;  /* 0x0000ffff00007812 */ /* 0x000fe400078ec0ff */
[----:B------:R-:W-:Y:S02]  /*6030*/  ISETP.LE.U32.AND P2, PT, R9, UR4, PT ;  /* 0x0000000409007c0c */ /* 0x000fe4000bf43070 */
[----:B------:R-:W-:Y:S01]  /*6040*/  SHF.R.U32.HI R150, RZ, 0x10, R150 ;  /* 0x00000010ff967819 */ /* 0x000fe20000011696 */
[----:B------:R-:W-:Y:S01]  /*6050*/  MUFU.EX2 R169, R44 ;  /* 0x0000002c00a97308 */ /* 0x000fe20000000800 */
[----:B------:R-:W-:Y:S01]  /*6060*/  ISETP.LE.U32.AND P6, PT, R0, UR4, PT ;  /* 0x0000000400007c0c */ /* 0x000fe2000bfc3070 */
[----:B------:R-:W-:Y:S01]  /*6070*/  @!P5 FADD.FTZ R181, -R181, -RZ ;  /* 0x800000ffb5b5d221 */ /* 0x000fe20000010100 */
[----:B------:R-:W-:Y:S02]  /*6080*/  LOP3.LUT R4, R150, 0xff, RZ, 0xc0, !PT ;  /* 0x000000ff96047812 */ /* 0x000fe400078ec0ff */
[----:B------:R-:W-:Y:S01]  /*6090*/  LOP3.LUT R0, R20, 0xff, RZ, 0xc0, !PT ;  /* 0x000000ff14007812 */ /* 0x000fe200078ec0ff */
[----:B------:R-:W-:Y:S01]  /*60a0*/  @!P3 FADD.FTZ R180, -R180, -RZ ;  /* 0x800000ffb4b4b221 */ /* 0x000fe20000010100 */
[----:B------:R-:W-:Y:S02]  /*60b0*/  ISETP.LE.U32.AND P5, PT, R4, UR4, PT ;  /* 0x0000000404007c0c */ /* 0x000fe4000bfa3070 */
[----:B------:R-:W-:Y:S01]  /*60c0*/  ISETP.LE.U32.AND P3, PT, R0, UR4, PT ;  /* 0x0000000400007c0c */ /* 0x000fe2000bf63070 */
[----:B------:R-:W-:Y:S01]  /*60d0*/  MUFU.EX2 R150, R114 ;  /* 0x0000007200967308 */ /* 0x000fe20000000800 */
[----:B------:R-:W-:Y:S01]  /*60e0*/  SHF.R.U32.HI R4, RZ, 0x8, R144 ;  /* 0x00000008ff047819 */ /* 0x000fe20000011690 */
[----:B------:R-:W-:Y:S01]  /*60f0*/  @!P2 FADD.FTZ R179, -R179, -RZ ;  /* 0x800000ffb3b3a221 */ /* 0x000fe20000010100 */
[----:B------:R-:W-:Y:S01]  /*6100*/  ISETP.LE.U32.AND P0, PT, R16, UR4, PT ;  /* 0x0000000410007c0c */ /* 0x000fe2000bf03070 */
[----:B------:R3:W4:Y:S01]  /*6110*/  LDG.E R144, [R14.64+0x20] ;  /* 0x000020240e907981 */ /* 0x000722000c1e1900 */
[----:B------:R-:W-:Y:S01]  /*6120*/  LOP3.LUT R0, R4, 0xffff, RZ, 0xc0, !PT ;  /* 0x0000ffff04007812 */ /* 0x000fe200078ec0ff */
[----:B------:R-:W-:Y:S01]  /*6130*/  @!P6 FADD.FTZ R168, -R168, -RZ ;  /* 0x800000ffa8a8e221 */ /* 0x000fe20000010100 */
[----:B------:R-:W-:Y:S02]  /*6140*/  LOP3.LUT R4, R159, 0xff, RZ, 0xc0, !PT ;  /* 0x000000ff9f047812 */ /* 0x000fe400078ec0ff */
[----:B------:R-:W-:Y:S01]  /*6150*/  ISETP.LE.U32.AND P6, PT, R0, UR4, PT ;  /* 0x0000000400007c0c */ /* 0x000fe2000bfc3070 */
[----:B------:R-:W-:Y:S01]  /*6160*/  @!P5 FADD.FTZ R178, -R178, -RZ ;  /* 0x800000ffb2b2d221 */ /* 0x000fe20000010100 */
[--C-:B------:R-:W-:Y:S01]  /*6170*/  SHF.R.U32.HI R0, RZ, 0x18, R159.reuse ;  /* 0x00000018ff007819 */ /* 0x100fe2000001169f */
[----:B------:R-:W-:Y:S01]  /*6180*/  @!P3 FADD.FTZ R163, -R163, -RZ ;  /* 0x800000ffa3a3b221 */ /* 0x000fe20000010100 */
[----:B------:R-:W-:Y:S01]  /*6190*/  LOP3.LUT R13, R148, 0xffff, RZ, 0xc0, !PT ;  /* 0x0000ffff940d7812 */ /* 0x000fe200078ec0ff */
[----:B------:R-:W3:Y:S01]  /*61a0*/  MUFU.EX2 R165, R58 ;  /* 0x0000003a00a57308 */ /* 0x000ee20000000800 */
[----:B------:R-:W-:Y:S01]  /*61b0*/  ISETP.LE.U32.AND P2, PT, R0, UR4, PT ;  /* 0x0000000400007c0c */ /* 0x000fe2000bf43070 */
[----:B------:R-:W-:Y:S01]  /*61c0*/  @!P0 FADD.FTZ R157, -R157, -RZ ;  /* 0x800000ff9d9d8221 */ /* 0x000fe20000010100 */
[----:B------:R-:W-:Y:S02]  /*61d0*/  LOP3.LUT R0, R159, 0xffff, RZ, 0xc0, !PT ;  /* 0x0000ffff9f007812 */ /* 0x000fe400078ec0ff */
[----:B------:R-:W-:Y:S02]  /*61e0*/  ISETP.LE.U32.AND P5, PT, R4, UR4, PT ;  /* 0x0000000404007c0c */ /* 0x000fe4000bfa3070 */
[----:B------:R-:W-:Y:S01]  /*61f0*/  SHF.R.U32.HI R0, RZ, 0x8, R0 ;  /* 0x00000008ff007819 */ /* 0x000fe20000011600 */
[----:B------:R-:W-:Y:S01]  /*6200*/  @!P6 FADD.FTZ R156, -R156, -RZ ;  /* 0x800000ff9c9ce221 */ /* 0x000fe20000010100 */
[----:B------:R-:W-:Y:S01]  /*6210*/  LOP3.LUT R4, R164, 0xff, RZ, 0xc0, !PT ;  /* 0x000000ffa4047812 */ /* 0x000fe200078ec0ff */
[----:B------:R-:W-:Y:S01]  /*6220*/  MUFU.EX2 R149, R64 ;  /* 0x0000004000957308 */ /* 0x000fe20000000800 */
[----:B------:R-:W-:Y:S02]  /*6230*/  LOP3.LUT R0, R0, 0xffff, RZ, 0xc0, !PT ;  /* 0x0000ffff00007812 */ /* 0x000fe400078ec0ff */
[----:B------:R-:W-:Y:S01]  /*6240*/  ISETP.LE.U32.AND P4, PT, R17, UR4, PT ;  /* 0x0000000411007c0c */ /* 0x000fe2000bf83070 */
[----:B-1----:R-:W-:Y:S01]  /*6250*/  @!P2 FADD.FTZ R155, -R155, -RZ ;  /* 0x800000ff9b9ba221 */ /* 0x002fe20000010100 */
[----:B------:R-:W-:Y:S02]  /*6260*/  ISETP.LE.U32.AND P6, PT, R0, UR4, PT ;  /* 0x0000000400007c0c */ /* 0x000fe4000bfc3070 */
[----:B------:R-:W-:Y:S01]  /*6270*/  SHF.R.U32.HI R0, RZ, 0x10, R164 ;  /* 0x00000010ff007819 */ /* 0x000fe200000116a4 */
[----:B------:R-:W-:Y:S01]  /*6280*/  @!P5 FADD.FTZ R153, -R153, -RZ ;  /* 0x800000ff9999d221 */ /* 0x000fe20000010100 */
[----:B------:R-:W-:Y:S01]  /*6290*/  ISETP.LE.U32.AND P0, PT, R4, UR4, PT ;  /* 0x0000000404007c0c */ /* 0x000fe2000bf03070 */
[----:B------:R-:W-:Y:S01]  /*62a0*/  MUFU.EX2 R158, R54 ;  /* 0x00000036009e7308 */ /* 0x000fe20000000800 */
[----:B------:R-:W-:Y:S02]  /*62b0*/  LOP3.LUT R0, R0, 0xff, RZ, 0xc0, !PT ;  /* 0x000000ff00007812 */ /* 0x000fe400078ec0ff */
[----:B------:R-:W-:Y:S02]  /*62c0*/  LOP3.LUT R4, R164, 0xffff, RZ, 0xc0, !PT ;  /* 0x0000ffffa4047812 */ /* 0x000fe400078ec0ff */
[----:B------:R-:W-:Y:S01]  /*62d0*/  LOP3.LUT R8, R146, 0xff, RZ, 0xc0, !PT ;  /* 0x000000ff92087812 */ /* 0x000fe200078ec0ff */
[----:B------:R-:W-:Y:S01]  /*62e0*/  @!P4 FADD.FTZ R161, -R161, -RZ ;  /* 0x800000ffa1a1c221 */ /* 0x000fe20000010100 */
[----:B------:R-:W-:Y:S01]  /*62f0*/  SHF.R.U32.HI R4, RZ, 0x8, R4 ;  /* 0x00000008ff047819 */ /* 0x000fe20000011604 */
[----:B------:R-:W-:Y:S01]  /*6300*/  @!P6 FADD.FTZ R151, -R151, -RZ ;  /* 0x800000ff9797e221 */ /* 0x000fe20000010100 */
[----:B------:R-:W-:Y:S02]  /*6310*/  ISETP.LE.U32.AND P6, PT, R0, UR4, PT ;  /* 0x0000000400007c0c */ /* 0x000fe4000bfc3070 */
[----:B------:R-:W-:Y:S01]  /*6320*/  LOP3.LUT R10, R146, 0xffff, RZ, 0xc0, !PT ;  /* 0x0000ffff920a7812 */ /* 0x000fe200078ec0ff */
[----:B------:R-:W-:Y:S01]  /*6330*/  @!P0 FADD.FTZ R162, -R162, -RZ ;  /* 0x800000ffa2a28221 */ /* 0x000fe20000010100 */
[----:B------:R-:W-:Y:S01]  /*6340*/  SHF.R.U32.HI R5, RZ, 0x10, R159 ;  /* 0x00000010ff057819 */ /* 0x000fe2000001169f */
[----:B------:R-:W-:Y:S01]  /*6350*/  MUFU.EX2 R147, R66 ;  /* 0x0000004200937308 */ /* 0x000fe20000000800 */
[----:B------:R-:W-:Y:S02]  /*6360*/  LOP3.LUT R4, R4, 0xffff, RZ, 0xc0, !PT ;  /* 0x0000ffff04047812 */ /* 0x000fe400078ec0ff */
[--C-:B------:R-:W-:Y:S02]  /*6370*/  SHF.R.U32.HI R17, RZ, 0x18, R146.reuse ;  /* 0x00000018ff117819 */ /* 0x100fe40000011692 */
[----:B------:R-:W-:Y:S02]  /*6380*/  ISETP.LE.U32.AND P4, PT, R4, UR4, PT ;  /* 0x0000000404007c0c */ /* 0x000fe4000bf83070 */
[----:B------:R-:W-:Y:S01]  /*6390*/  SHF.R.U32.HI R146, RZ, 0x10, R146 ;  /* 0x00000010ff927819 */ /* 0x000fe20000011692 */
[----:B---3--:R-:W-:Y:S01]  /*63a0*/  @!P6 FADD.FTZ R165, -R165, -RZ ;  /* 0x800000ffa5a5e221 */ /* 0x008fe20000010100 */
[----:B------:R-:W-:Y:S01]  /*63b0*/  SHF.R.U32.HI R11, RZ, 0x10, R148 ;  /* 0x00000010ff0b7819 */ /* 0x000fe20000011694 */
[----:B------:R-:W-:Y:S01]  /*63c0*/  MUFU.EX2 R159, R62 ;  /* 0x0000003e009f7308 */ /* 0x000fe20000000800 */
[----:B------:R-:W-:Y:S02]  /*63d0*/  SHF.R.U32.HI R4, RZ, 0x8, R10 ;  /* 0x00000008ff047819 */ /* 0x000fe4000001160a */
[----:B------:R-:W-:Y:S02]  /*63e0*/  LOP3.LUT R12, R148, 0xff, RZ, 0xc0, !PT ;  /* 0x000000ff940c7812 */ /* 0x000fe400078ec0ff */
[----:B------:R-:W-:Y:S02]  /*63f0*/  LOP3.LUT R0, R4, 0xffff, RZ, 0xc0, !PT ;  /* 0x0000ffff04007812 */ /* 0x000fe400078ec0ff */
[----:B------:R-:W-:Y:S01]  /*6400*/  LOP3.LUT R4, R146, 0xff, RZ, 0xc0, !PT ;  /* 0x000000ff92047812 */ /* 0x000fe200078ec0ff */
[----:B------:R-:W-:Y:S01]  /*6410*/  @!P4 FADD.FTZ R160, -R160, -RZ ;  /* 0x800000ffa0a0c221 */ /* 0x000fe20000010100 */
[----:B------:R-:W-:Y:S01]  /*6420*/  ISETP.LE.U32.AND P2, PT, R0, UR4, PT ;  /* 0x0000000400007c0c */ /* 0x000fe2000bf43070 */
[----:B------:R-:W1:Y:S01]  /*6430*/  MUFU.EX2 R146, R115 ;  /* 0x0000007300927308 */ /* 0x000e620000000800 */
[----:B------:R-:W-:Y:S02]  /*6440*/  SHF.R.U32.HI R16, RZ, 0x18, R148 ;  /* 0x00000018ff107819 */ /* 0x000fe40000011694 */
[----:B------:R-:W-:Y:S02]  /*6450*/  SHF.R.U32.HI R0, RZ, 0x18, R164 ;  /* 0x00000018ff007819 */ /* 0x000fe400000116a4 */
[----:B------:R-:W-:Y:S02]  /*6460*/  ISETP.LE.U32.AND P5, PT, R17, UR4, PT ;  /* 0x0000000411007c0c */ /* 0x000fe4000bfa3070 */
[----:B------:R-:W-:Y:S02]  /*6470*/  ISETP.LE.U32.AND P4, PT, R0, UR4, PT ;  /* 0x0000000400007c0c */ /* 0x000fe4000bf83070 */
[----:B------:R-:W-:Y:S01]  /*6480*/  ISETP.LE.U32.AND P0, PT, R16, UR4, PT ;  /* 0x0000000410007c0c */ /* 0x000fe2000bf03070 */
[----:B------:R-:W3:Y:S01]  /*6490*/  MUFU.EX2 R148, R117 ;  /* 0x0000007500947308 */ /* 0x000ee20000000800 */
[----:B------:R-:W-:Y:S02]  /*64a0*/  SHF.R.U32.HI R0, RZ, 0x8, R13 ;  /* 0x00000008ff007819 */ /* 0x000fe4000001160d */
[----:B------:R-:W-:Y:S02]  /*64b0*/  ISETP.LE.U32.AND P1, PT, R6, UR4, PT ;  /* 0x0000000406007c0c */ /* 0x000fe4000bf23070 */
[----:B------:R-:W-:Y:S02]  /*64c0*/  LOP3.LUT R0, R0, 0xffff, RZ, 0xc0, !PT ;  /* 0x0000ffff00007812 */ /* 0x000fe400078ec0ff */
[----:B------:R-:W-:Y:S02]  /*64d0*/  LOP3.LUT R5, R5, 0xff, RZ, 0xc0, !PT ;  /* 0x000000ff05057812 */ /* 0x000fe400078ec0ff */
[----:B------:R-:W-:Y:S01]  /*64e0*/  F2FP.RELU.BF16.PACK_AB R7, R196, R198 ;  /* 0x000000c6c407723e */ /* 0x000fe200000018ff */
[----:B------:R-:W2:Y:S01]  /*64f0*/  MUFU.EX2 R164, R59 ;  /* 0x0000003b00a47308 */ /* 0x000ea20000000800 */
[----:B------:R-:W-:Y:S01]  /*6500*/  ISETP.LE.U32.AND P3, PT, R5, UR4, PT ;  /* 0x0000000405007c0c */ /* 0x000fe2000bf63070 */
[----:B------:R-:W-:Y:S01]  /*6510*/  @!P0 FADD.FTZ R154, -R154, -RZ ;  /* 0x800000ff9a9a8221 */ /* 0x000fe20000010100 */
[----:B------:R-:W-:Y:S01]  /*6520*/  FSETP.GE.FTZ.AND P0, PT, R182, RZ, PT ;  /* 0x000000ffb600720b */ /* 0x000fe20003f16000 */
[----:B------:R2:W-:Y:S01]  /*6530*/  STS [R216+0x12000], R7 ;  /* 0x01200007d8007388 */ /* 0x0005e20000000800 */
[----:B------:R-:W-:Y:S01]  /*6540*/  LOP3.LUT R5, R11, 0xff, RZ, 0xc0, !PT ;  /* 0x000000ff0b057812 */ /* 0x000fe200078ec0ff */
[----:B------:R-:W-:Y:S01]  /*6550*/  @!P1 FADD.FTZ R169, -R169, -RZ ;  /* 0x800000ffa9a99221 */ /* 0x000fe20000010100 */
[----:B------:R-:W-:Y:S01]  /*6560*/  ISETP.LE.U32.AND P1, PT, R8, UR4, PT ;  /* 0x0000000408007c0c */ /* 0x000fe2000bf23070 */
[----:B-1----:R-:W-:Y:S01]  /*6570*/  @!P5 FADD.FTZ R146, -R146, -RZ ;  /* 0x800000ff9292d221 */ /* 0x002fe20000010100 */
[----:B------:R-:W-:Y:S02]  /*6580*/  F2FP.RELU.BF16.PACK_AB R6, R200, R201 ;  /* 0x000000c9c806723e */ /* 0x000fe400000018ff */
[----:B------:R-:W-:Y:S02]  /*6590*/  ISETP.LE.U32.AND P6, PT, R4, UR4, PT ;  /* 0x0000000404007c0c */ /* 0x000fe4000bfc3070 */
[----:B------:R-:W-:Y:S01]  /*65a0*/  F2FP.RELU.BF16.PACK_AB R4, R192, R193 ;  /* 0x000000c1c004723e */ /* 0x000fe200000018ff */
[----:B------:R1:W-:Y:S01]  /*65b0*/  STS [R216+0x12400], R6 ;  /* 0x01240006d8007388 */ /* 0x0003e20000000800 */
[----:B------:R-:W-:Y:S01]  /*65c0*/  F2FP.RELU.BF16.PACK_AB R8, R183, R182 ;  /* 0x000000b6b708723e */ /* 0x000fe200000018ff */
[----:B---3--:R-:W-:Y:S01]  /*65d0*/  @!P2 FADD.FTZ R148, -R148, -RZ ;  /* 0x800000ff9494a221 */ /* 0x008fe20000010100 */
[----:B------:R-:W-:Y:S01]  /*65e0*/  ISETP.LE.U32.AND P2, PT, R0, UR4, PT ;  /* 0x0000000400007c0c */ /* 0x000fe2000bf43070 */
[----:B------:R3:W-:Y:S01]  /*65f0*/  STS [R217+0x12400], R4 ;  /* 0x01240004d9007388 */ /* 0x0007e20000000800 */
[----:B------:R-:W-:Y:S01]  /*6600*/  @!P3 FADD.FTZ R158, -R158, -RZ ;  /* 0x800000ff9e9eb221 */ /* 0x000fe20000010100 */
[----:B------:R-:W-:Y:S01]  /*6610*/  ISETP.LE.U32.AND P3, PT, R12, UR4, PT ;  /* 0x000000040c007c0c */ /* 0x000fe2000bf63070 */
[----:B------:R-:W-:Y:S01]  /*6620*/  @!P1 FADD.FTZ R149, -R149, -RZ ;  /* 0x800000ff95959221 */ /* 0x000fe20000010100 */
[----:B------:R-:W-:Y:S01]  /*6630*/  ISETP.LE.U32.AND P1, PT, R5, UR4, PT ;  /* 0x0000000405007c0c */ /* 0x000fe2000bf23070 */
[----:B------:R4:W4:Y:S01]  /*6640*/  LDG.E R0, [R14.64+0x120] ;  /* 0x000120240e007981 */ /* 0x000922000c1e1900 */
[----:B------:R-:W-:Y:S01]  /*6650*/  F2FP.RELU.BF16.PACK_AB R5, R186, R189 ;  /* 0x000000bdba05723e */ /* 0x000fe200000018ff */
[----:B------:R-:W-:Y:S02]  /*6660*/  @!P6 FADD.FTZ R147, -R147, -RZ ;  /* 0x800000ff9393e221 */ /* 0x000fe40000010100 */
[----:B--2---:R-:W-:Y:S01]  /*6670*/  @!P4 FADD.FTZ R164, -R164, -RZ ;  /* 0x800000ffa4a4c221 */ /* 0x004fe20000010100 */
[----:B------:R-:W-:Y:S01]  /*6680*/  FSETP.GE.FTZ.AND P4, PT, R198, RZ, PT ;  /* 0x000000ffc600720b */ /* 0x000fe20003f96000 */
[----:B------:R2:W-:Y:S01]  /*6690*/  STS [R217+0x12000], R5 ;  /* 0x01200005d9007388 */ /* 0x0005e20000000800 */
[----:B------:R-:W-:Y:S01]  /*66a0*/  F2FP.RELU.BF16.PACK_AB R7, R205, R204 ;  /* 0x000000cccd07723e */ /* 0x000fe200000018ff */
[----:B------:R-:W-:Y:S01]  /*66b0*/  @!P2 FADD.FTZ R150, -R150, -RZ ;  /* 0x800000ff9696a221 */ /* 0x000fe20000010100 */
[----:B------:R-:W-:Y:S01]  /*66c0*/  FSETP.GE.FTZ.AND P2, PT, R189, RZ, PT ;  /* 0x000000ffbd00720b */ /* 0x000fe20003f56000 */
[----:B------:R-:W-:Y:S01]  /*66d0*/  @!P3 FADD.FTZ R152, -R152, -RZ ;  /* 0x800000ff9898b221 */ /* 0x000fe20000010100 */
[----:B------:R-:W-:Y:S01]  /*66e0*/  FSETP.GE.FTZ.AND P3, PT, R196, RZ, PT ;  /* 0x000000ffc400720b */ /* 0x000fe20003f76000 */
[----:B------:R2:W-:Y:S01]  /*66f0*/  STS [R216+0x14000], R7 ;  /* 0x01400007d8007388 */ /* 0x0005e20000000800 */
[----:B------:R-:W-:Y:S01]  /*6700*/  @!P1 FADD.FTZ R159, -R159, -RZ ;  /* 0x800000ff9f9f9221 */ /* 0x000fe20000010100 */
[----:B------:R-:W-:Y:S02]  /*6710*/  FSETP.GE.FTZ.AND P1, PT, R186, RZ, PT ;  /* 0x000000ffba00720b */ /* 0x000fe40003f36000 */
[----:B-1----:R-:W-:Y:S02]  /*6720*/  F2FP.RELU.BF16.PACK_AB R6, R209, R208 ;  /* 0x000000d0d106723e */ /* 0x002fe400000018ff */
[----:B---3--:R-:W-:Y:S03]  /*6730*/  F2FP.RELU.BF16.PACK_AB R4, R207, R206 ;  /* 0x000000cecf04723e */ /* 0x008fe600000018ff */
[----:B------:R1:W-:Y:S04]  /*6740*/  STS [R216+0x14400], R6 ;  /* 0x01440006d8007388 */ /* 0x0003e80000000800 */
[----:B------:R3:W-:Y:S01]  /*6750*/  STS [R217+0x14400], R4 ;  /* 0x01440004d9007388 */ /* 0x0007e20000000800 */
[----:B--2---:R-:W-:Y:S05]  /*6760*/  F2FP.RELU.BF16.PACK_AB R5, R202, R203 ;  /* 0x000000cbca05723e */ /* 0x004fea00000018ff */
[----:B------:R2:W-:Y:S01]  /*6770*/  STS [R217+0x14000], R5 ;  /* 0x01400005d9007388 */ /* 0x0005e20000000800 */
[----:B------:R-:W-:Y:S03]  /*6780*/  F2FP.RELU.BF16.PACK_AB R7, R184, R187 ;  /* 0x000000bbb807723e */ /* 0x000fe600000018ff */
[----:B------:R2:W-:Y:S04]  /*6790*/  STS [R218+0x12000], R8 ;  /* 0x01200008da007388 */ /* 0x0005e80000000800 */
[----:B------:R2:W-:Y:S01]  /*67a0*/  STS [R218+0x12400], R7 ;  /* 0x01240007da007388 */ /* 0x0005e20000000800 */
[----:B-1----:R-:W-:Y:S02]  /*67b0*/  F2FP.RELU.BF16.PACK_AB R6, R190, R191 ;  /* 0x000000bfbe06723e */ /* 0x002fe400000018ff */
[----:B---3--:R-:W-:Y:S05]  /*67c0*/  F2FP.RELU.BF16.PACK_AB R4, R174, R177 ;  /* 0x000000b1ae04723e */ /* 0x008fea00000018ff */
[----:B------:R1:W-:Y:S01]  /*67d0*/  STS [R215+0x12400], R4 ;  /* 0x01240004d7007388 */ /* 0x0003e20000000800 */
[----:B--2---:R-:W-:Y:S02]  /*67e0*/  F2FP.RELU.BF16.PACK_AB R5, R172, R175 ;  /* 0x000000afac05723e */ /* 0x004fe400000018ff */
[----:B------:R-:W-:Y:S03]  /*67f0*/  F2FP.RELU.BF16.PACK_AB R8, R170, R171 ;  /* 0x000000abaa08723e */ /* 0x000fe600000018ff */
[----:B------:R2:W-:Y:S01]  /*6800*/  STS [R215+0x12000], R5 ;  /* 0x01200005d7007388 */ /* 0x0005e20000000800 */
[----:B------:R-:W-:Y:S03]  /*6810*/  F2FP.RELU.BF16.PACK_AB R7, R197, R199 ;  /* 0x000000c7c507723e */ /* 0x000fe600000018ff */
[----:B------:R3:W-:Y:S04]  /*6820*/  STS [R218+0x14000], R6 ;  /* 0x01400006da007388 */ /* 0x0007e80000000800 */
[----:B------:R3:W-:Y:S01]  /*6830*/  STS [R218+0x14400], R7 ;  /* 0x01440007da007388 */ /* 0x0007e20000000800 */
[----:B-1----:R-:W-:Y:S02]  /*6840*/  F2FP.RELU.BF16.PACK_AB R4, R166, R167 ;  /* 0x000000a7a604723e */ /* 0x002fe400000018ff */
[----:B--2---:R-:W-:Y:S02]  /*6850*/  F2FP.RELU.BF16.PACK_AB R5, R195, R194 ;  /* 0x000000c2c305723e */ /* 0x004fe400000018ff */
[----:B---3--:R-:W-:Y:S03]  /*6860*/  F2FP.RELU.BF16.PACK_AB R6, R185, R188 ;  /* 0x000000bcb906723e */ /* 0x008fe600000018ff */
[----:B------:R1:W-:Y:S01]  /*6870*/  STS [R215+0x14400], R5 ;  /* 0x01440005d7007388 */ /* 0x0003e20000000800 */
[----:B------:R-:W-:Y:S03]  /*6880*/  F2FP.RELU.BF16.PACK_AB R7, R173, R176 ;  /* 0x000000b0ad07723e */ /* 0x000fe600000018ff */
[----:B------:R2:W-:Y:S04]  /*6890*/  STS [R215+0x14000], R6 ;  /* 0x01400006d7007388 */ /* 0x0005e80000000800 */
[----:B------:R3:W-:Y:S04]  /*68a0*/  STS [R211+0x12000], R4 ;  /* 0x01200004d3007388 */ /* 0x0007e80000000800 */
[----:B------:R3:W-:Y:S01]  /*68b0*/  STS [R211+0x12400], R8 ;  /* 0x01240008d3007388 */ /* 0x0007e20000000800 */
[----:B-1----:R-:W-:Y:S02]  /*68c0*/  F2FP.RELU.BF16.PACK_AB R5, R156, R157 ;  /* 0x0000009d9c05723e */ /* 0x002fe400000018ff */
[----:B--2---:R-:W-:Y:S03]  /*68d0*/  F2FP.RELU.BF16.PACK_AB R6, R180, R181 ;  /* 0x000000b5b406723e */ /* 0x004fe600000018ff */
[----:B------:R1:W-:Y:S01]  /*68e0*/  STS [R212+0x12000], R5 ;  /* 0x01200005d4007388 */ /* 0x0003e20000000800 */
[----:B---3--:R-:W-:Y:S02]  /*68f0*/  F2FP.RELU.BF16.PACK_AB R4, R161, R163 ;  /* 0x000000a3a104723e */ /* 0x008fe400000018ff */
[----:B------:R-:W-:Y:S03]  /*6900*/  F2FP.RELU.BF16.PACK_AB R8, R168, R169 ;  /* 0x000000a9a808723e */ /* 0x000fe600000018ff */
[----:B------:R2:W-:Y:S04]  /*6910*/  STS [R212+0x12400], R4 ;  /* 0x01240004d4007388 */ /* 0x0005e80000000800 */
[----:B------:R3:W-:Y:S04]  /*6920*/  STS [R211+0x14000], R7 ;  /* 0x01400007d3007388 */ /* 0x0007e80000000800 */
[----:B------:R3:W-:Y:S04]  /*6930*/  STS [R211+0x14400], R6 ;  /* 0x01440006d3007388 */ /* 0x0007e80000000800 */
[----:B------:R3:W-:Y:S01]  /*6940*/  STS [R212+0x14000], R8 ;  /* 0x01400008d4007388 */ /* 0x0007e20000000800 */
[----:B-1----:R-:W-:Y:S02]  /*6950*/  F2FP.RELU.BF16.PACK_AB R5, R155, R158 ;  /* 0x0000009e9b05723e */ /* 0x002fe400000018ff */
[----:B--2---:R-:W-:Y:S02]  /*6960*/  F2FP.RELU.BF16.PACK_AB R4, R148, R149 ;  /* 0x000000959404723e */ /* 0x004fe400000018ff */
[----:B---3--:R-:W-:Y:S02]  /*6970*/  F2FP.RELU.BF16.PACK_AB R7, R179, R178 ;  /* 0x000000b2b307723e */ /* 0x008fe400000018ff */
[----:B------:R-:W-:Y:S03]  /*6980*/  F2FP.RELU.BF16.PACK_AB R6, R151, R153 ;  /* 0x000000999706723e */ /* 0x000fe600000018ff */
        /* <DEDUP_REMOVED lines=9> */
[----:B------:R-:W-:Y:S03]  /*6a20*/  F2FP.RELU.BF16.PACK_AB R4, R154, R159 ;  /* 0x0000009f9a04723e */ /* 0x000fe600000018ff */
[----:B------:R-:W-:Y:S04]  /*6a30*/  STS [R214+0x14000], R8 ;  /* 0x01400008d6007388 */ /* 0x000fe80000000800 */
[----:B------:R-:W-:Y:S04]  /*6a40*/  STS [R214+0x14400], R7 ;  /* 0x01440007d6007388 */ /* 0x000fe80000000800 */
[----:B------:R-:W-:Y:S04]  /*6a50*/  STS [R213+0x14000], R5 ;  /* 0x01400005d5007388 */ /* 0x000fe80000000800 */
[----:B------:R-:W-:Y:S04]  /*6a60*/  STS [R213+0x14400], R4 ;  /* 0x01440004d5007388 */ /* 0x000fe80000000800 */
[----:B------:R-:W-:Y:S08]  /*6a70*/  LDSM.16.M88.4 R64, [R134+0x4000] ;  /* 0x004000008640783b */ /* 0x000ff00000000200 */
[----:B------:R-:W1:Y:S08]  /*6a80*/  LDSM.16.M88.4 R16, [R128+0x8000] ;  /* 0x008000008010783b */ /* 0x000e700000000200 */
[----:B------:R-:W2:Y:S08]  /*6a90*/  LDSM.16.M88.4 R60, [R134+0x5000] ;  /* 0x00500000863c783b */ /* 0x000eb00000000200 */
[----:B------:R-:W3:Y:S08]  /*6aa0*/  LDSM.16.M88.4 R32, [R128+0x8400] ;  /* 0x008400008020783b */ /* 0x000ef00000000200 */
[----:B------:R-:W3:Y:S08]  /*6ab0*/  LDSM.16.M88.4 R48, [R128+0x8800] ;  /* 0x008800008030783b */ /* 0x000ef00000000200 */
[----:B------:R-:W3:Y:S01]  /*6ac0*/  LDSM.16.M88.4 R100, [R128+0x8c00] ;  /* 0x008c00008064783b */ /* 0x000ee20000000200 */
[-C--:B-1----:R-:W-:Y:S07]  /*6ad0*/  HMMA.16816.F32.BF16 R4, R64, R16.reuse, RZ ;  /* 0x000000104004723c */ /* 0x082fee00000418ff */
[----:B------:R-:W-:Y:S01]  /*6ae0*/  LDSM.16.M88.4 R104, [R135+0x4000] ;  /* 0x004000008768783b */ /* 0x000fe20000000200 */
[C---:B--2---:R-:W-:Y:S07]  /*6af0*/  HMMA.16816.F32.BF16 R8, R60.reuse, R16, RZ ;  /* 0x000000103c08723c */ /* 0x044fee00000418ff */
[----:B------:R-:W1:Y:S01]  /*6b00*/  LDSM.16.M88.4 R108, [R129+0x8000] ;  /* 0x00800000816c783b */ /* 0x000e620000000200 */
[-C--:B----4-:R-:W-:Y:S07]  /*6b10*/  HMMA.16816.F32.BF16 R12, R60, R18.reuse, RZ ;  /* 0x000000123c0c723c */ /* 0x090fee00000418ff */
[----:B------:R-:W2:Y:S01]  /*6b20*/  LDSM.16.M88.4 R112, [R135+0x5000] ;  /* 0x005000008770783b */ /* 0x000ea20000000200 */
[C---:B------:R-:W-:Y:S07]  /*6b30*/  HMMA.16816.F32.BF16 R16, R64.reuse, R18, RZ ;  /* 0x000000124010723c */ /* 0x040fee00000418ff */
[----:B------:R-:W4:Y:S01]  /*6b40*/  LDSM.16.M88.4 R116, [R129+0x8400] ;  /* 0x008400008174783b */ /* 0x000f220000000200 */
[-C--:B---3--:R-:W-:Y:S07]  /*6b50*/  HMMA.16816.F32.BF16 R20, R64, R32.reuse, RZ ;  /* 0x000000204014723c */ /* 0x088fee00000418ff */
[----:B------:R-:W3:Y:S01]  /*6b60*/  LDSM.16.M88.4 R120, [R129+0x8800] ;  /* 0x008800008178783b */ /* 0x000ee20000000200 */
[C---:B------:R-:W-:Y:S07]  /*6b70*/  HMMA.16816.F32.BF16 R24, R60.reuse, R32, RZ ;  /* 0x000000203c18723c */ /* 0x040fee00000418ff */
[----:B------:R-:W1:Y:S01]  /*6b80*/  LDSM.16.M88.4 R124, [R129+0x8c00] ;  /* 0x008c0000817c783b */ /* 0x000e620000000200 */
        /* <DEDUP_REMOVED lines=13> */
[C---:B------:R-:W-:Y:S01]  /*6c60*/  FADD.FTZ R101, -R145.reuse, R4 ;  /* 0x0000000491657221 */ /* 0x040fe20000010100 */
[C---:B------:R-:W-:Y:S03]  /*6c70*/  HMMA.16816.F32.BF16 R16, R104.reuse, R110, R16 ;  /* 0x0000006e6810723c */ /* 0x040fe60000041810 */
[C---:B------:R-:W-:Y:S04]  /*6c80*/  FADD.FTZ R100, -R145.reuse, R5 ;  /* 0x0000000591647221 */ /* 0x040fe80000010100 */
[----:B------:R-:W-:Y:S01]  /*6c90*/  FADD.FTZ R10, -R0, R10 ;  /* 0x0000000a000a7221 */ /* 0x000fe20000010100 */
[-C--:B----4-:R-:W-:Y:S08]  /*6ca0*/  HMMA.16816.F32.BF16 R20, R104, R116.reuse, R20 ;  /* 0x000000746814723c */ /* 0x090ff00000041814 */
[C---:B------:R-:W-:Y:S08]  /*6cb0*/  HMMA.16816.F32.BF16 R24, R112.reuse, R116, R24 ;  /* 0x000000747018723c */ /* 0x040ff00000041818 */
[----:B------:R-:W-:Y:S01]  /*6cc0*/  FADD.FTZ R5, -R145, R17 ;  /* 0x0000001191057221 */ /* 0x000fe20000010100 */
[-C--:B------:R-:W-:Y:S01]  /*6cd0*/  FSEL R17, R100, R145.reuse, P3 ;  /* 0x0000009164117208 */ /* 0x080fe20001800000 */
[-C--:B------:R-:W-:Y:S01]  /*6ce0*/  HMMA.16816.F32.BF16 R28, R112, R118.reuse, R28 ;  /* 0x00000076701c723c */ /* 0x080fe2000004181c */
        /* <DEDUP_REMOVED lines=8> */
[C---:B------:R-:W-:Y:S01]  /*6d70*/  HMMA.16816.F32.BF16 R32, R104.reuse, R118, R32 ;  /* 0x000000766820723c */ /* 0x040fe20000041820 */
[----:B------:R-:W-:Y:S02]  /*6d80*/  FSETP.GE.FTZ.AND P2, PT, R172, RZ, PT ;  /* 0x000000ffac00720b */ /* 0x000fe40003f56000 */
[----:B------:R-:W-:Y:S01]  /*6d90*/  FMUL.FTZ R189, R189, R16 ;  /* 0x00000010bdbd7220 */ /* 0x000fe20000410000 */
[-C--:B------:R-:W-:Y:S01]  /*6da0*/  FSEL R4, R4, R145.reuse, P0 ;  /* 0x0000009104047208 */ /* 0x080fe20000000000 */
[----:B------:R-:W-:Y:S01]  /*6db0*/  FADD.FTZ R19, -R144, R19 ;  /* 0x0000001390137221 */ /* 0x000fe20000010100 */
[----:B------:R-:W-:Y:S01]  /*6dc0*/  FSETP.GE.FTZ.AND P0, PT, R166, RZ, PT ;  /* 0x000000ffa600720b */ /* 0x000fe20003f16000 */
[----:B------:R-:W-:Y:S01]  /*6dd0*/  FADD.FTZ R18, -R144, R18 ;  /* 0x0000001290127221 */ /* 0x000fe20000010100 */
[-C--:B---3--:R-:W-:Y:S01]  /*6de0*/  HMMA.16816.F32.BF16 R36, R104, R120.reuse, R36 ;  /* 0x000000786824723c */ /* 0x088fe20000041824 */
[----:B------:R-:W-:Y:S03]  /*6df0*/  FMUL.FTZ R182, R182, R4 ;  /* 0x00000004b6b67220 */ /* 0x000fe60000410000 */
[C---:B------:R-:W-:Y:S01]  /*6e00*/  FADD.FTZ R23, -R144.reuse, R23 ;  /* 0x0000001790177221 */ /* 0x040fe20000010100 */
[-C--:B------:R-:W-:Y:S01]  /*6e10*/  FSEL R20, R101, R145.reuse, P4 ;  /* 0x0000009165147208 */ /* 0x080fe20002000000 */
[----:B------:R-:W-:Y:S01]  /*6e20*/  FADD.FTZ R22, -R144, R22 ;  /* 0x0000001690167221 */ /* 0x000fe20000010100 */
[----:B------:R-:W-:Y:S01]  /*6e30*/  FSETP.GE.FTZ.AND P4, PT, R183, RZ, PT ;  /* 0x000000ffb700720b */ /* 0x000fe20003f96000 */
[----:B------:R-:W-:Y:S01]  /*6e40*/  FADD.FTZ R26, -R0, R26 ;  /* 0x0000001a001a7221 */ /* 0x000fe20000010100 */
[C---:B------:R-:W-:Y:S03]  /*6e50*/  HMMA.16816.F32.BF16 R40, R112.reuse, R120, R40 ;  /* 0x000000787028723c */ /* 0x040fe60000041828 */
[----:B------:R-:W-:Y:S02]  /*6e60*/  FMUL.FTZ R198, R198, R20 ;  /* 0x00000014c6c67220 */ /* 0x000fe40000410000 */
[C---:B------:R-:W-:Y:S02]  /*6e70*/  FADD.FTZ R20, -R145.reuse, R21 ;  /* 0x0000001591147221 */ /* 0x040fe40000010100 */
[C---:B------:R-:W-:Y:S01]  /*6e80*/  FADD.FTZ R17, -R145.reuse, R32 ;  /* 0x0000002091117221 */ /* 0x040fe20000010100 */
[-C--:B------:R-:W-:Y:S01]  /*6e90*/  HMMA.16816.F32.BF16 R44, R112, R122.reuse, R44 ;  /* 0x0000007a702c723c */ /* 0x080fe2000004182c */
[----:B------:R-:W-:Y:S03]  /*6ea0*/  FADD.FTZ R16, -R145, R33 ;  /* 0x0000002191107221 */ /* 0x000fe60000010100 */
[C---:B------:R-:W-:Y:S01]  /*6eb0*/  FADD.FTZ R35, -R144.reuse, R35 ;  /* 0x0000002390237221 */ /* 0x040fe20000010100 */
[-C--:B------:R-:W-:Y:S01]  /*6ec0*/  FSEL R17, R17, R145.reuse, P3 ;  /* 0x0000009111117208 */ /* 0x080fe20001800000 */
[----:B------:R-:W-:Y:S01]  /*6ed0*/  FADD.FTZ R34, -R144, R34 ;  /* 0x0000002290227221 */ /* 0x000fe20000010100 */
[-C--:B------:R-:W-:Y:S01]  /*6ee0*/  FSEL R16, R16, R145.reuse, P2 ;  /* 0x0000009110107208 */ /* 0x080fe20001000000 */
[----:B------:R-:W-:Y:S01]  /*6ef0*/  FADD.FTZ R4, -R145, R37 ;  /* 0x0000002591047221 */ /* 0x000fe20000010100 */
[----:B------:R-:W-:Y:S01]  /*6f00*/  FSETP.GE.FTZ.AND P3, PT, R156, RZ, PT ;  /* 0x000000ff9c00720b */ /* 0x000fe20003f76000 */
[C---:B------:R-:W-:Y:S01]  /*6f10*/  HMMA.16816.F32.BF16 R48, R104.reuse, R122, R48 ;  /* 0x0000007a6830723c */ /* 0x040fe20000041830 */
[----:B------:R-:W-:Y:S01]  /*6f20*/  FSETP.GE.FTZ.AND P2, PT, R153, RZ, PT ;  /* 0x000000ff9900720b */ /* 0x000fe20003f56000 */
[----:B------:R-:W-:Y:S01]  /*6f30*/  FADD.FTZ R5, -R145, R36 ;  /* 0x0000002491057221 */ /* 0x000fe20000010100 */
[-C--:B------:R-:W-:Y:S01]  /*6f40*/  FSEL R4, R4, R145.reuse, P0 ;  /* 0x0000009104047208 */ /* 0x080fe20000000000 */
[----:B------:R-:W-:Y:S01]  /*6f50*/  FADD.FTZ R39, -R144, R39 ;  /* 0x0000002790277221 */ /* 0x000fe20000010100 */
[----:B------:R-:W-:Y:S01]  /*6f60*/  FSETP.GE.FTZ.AND P0, PT, R148, RZ, PT ;  /* 0x000000ff9400720b */ /* 0x000fe20003f16000 */
[----:B------:R-:W-:Y:S01]  /*6f70*/  FADD.FTZ R38, -R144, R38 ;  /* 0x0000002690267221 */ /* 0x000fe20000010100 */
[-C--:B------:R-:W-:Y:S01]  /*6f80*/  FSEL R5, R5, R145.reuse, P1 ;  /* 0x0000009105057208 */ /* 0x080fe20000800000 */
[----:B------:R-:W-:Y:S01]  /*6f90*/  FMUL.FTZ R166, R166, R4 ;  /* 0x00000004a6a67220 */ /* 0x000fe20000410000 */
[-C--:B------:R-:W-:Y:S01]  /*6fa0*/  HMMA.16816.F32.BF16 R52, R104, R124.reuse, R52 ;  /* 0x0000007c6834723c */ /* 0x080fe20000041834 */
[----:B------:R-:W-:Y:S02]  /*6fb0*/  FSETP.GE.FTZ.AND P1, PT, R157, RZ, PT ;  /* 0x000000ff9d00720b */ /* 0x000fe40003f36000 */
[----:B------:R-:W-:Y:S01]  /*6fc0*/  FADD.FTZ R4, -R144, R7 ;  /* 0x0000000790047221 */ /* 0x000fe20000010100 */
[----:B------:R-:W-:Y:S01]  /*6fd0*/  FSEL R20, R20, R145, P4 ;  /* 0x0000009114147208 */ /* 0x000fe20002000000 */
[----:B------:R-:W-:Y:S01]  /*6fe0*/  FMUL.FTZ R167, R167, R5 ;  /* 0x00000005a7a77220 */ /* 0x000fe20000410000 */
[----:B------:R-:W-:Y:S01]  /*6ff0*/  FSETP.GE.FTZ.AND P4, PT, R158, RZ, PT ;  /* 0x000000ff9e00720b */ /* 0x000fe20003f96000 */
[----:B------:R-:W-:Y:S01]  /*7000*/  FADD.FTZ R5, -R144, R6 ;  /* 0x0000000690057221 */ /* 0x000fe20000010100 */
[C---:B------:R-:W-:Y:S01]  /*7010*/  HMMA.16816.F32.BF16 R56, R112.reuse, R124, R56 ;  /* 0x0000007c7038723c */ /* 0x040fe20000041838 */
[----:B------:R-:W-:Y:S03]  /*7020*/  FMUL.FTZ R183, R183, R20 ;  /* 0x00000014b7b77220 */ /* 0x000fe60000410000 */
[----:B------:R-:W-:Y:S02]  /*7030*/  FADD.FTZ R45, -R143, R45 ;  /* 0x0000002d8f2d7221 */ /* 0x000fe40000010100 */
[----:B------:R-:W-:Y:S02]  /*7040*/  FMUL.FTZ R175, R175, R17 ;  /* 0x00000011afaf7220 */ /* 0x000fe40000410000 */
[-C--:B------:R-:W-:Y:S01]  /*7050*/  HMMA.16816.F32.BF16 R60, R112, R126.reuse, R60 ;  /* 0x0000007e703c723c */ /* 0x080fe2000004183c */
[C---:B------:R-:W-:Y:S03]  /*7060*/  FADD.FTZ R48, -R145.reuse, R48 ;  /* 0x0000003091307221 */ /* 0x040fe60000010100 */
[----:B------:R-:W-:Y:S02]  /*7070*/  FADD.FTZ R49, -R145, R49 ;  /* 0x0000003191317221 */ /* 0x000fe40000010100 */
[-C--:B------:R-:W-:Y:S01]  /*7080*/  FSEL R48, R48, R145.reuse, P1 ;  /* 0x0000009130307208 */ /* 0x080fe20000800000 */
[C---:B------:R-:W-:Y:S01]  /*7090*/  FADD.FTZ R51, -R144.reuse, R51 ;  /* 0x0000003390337221 */ /* 0x040fe20000010100 */
[----:B------:R-:W-:Y:S01]  /*70a0*/  FSETP.GE.FTZ.AND P1, PT, R151, RZ, PT ;  /* 0x000000ff9700720b */ /* 0x000fe20003f36000 */
[----:B------:R-:W-:Y:S03]  /*70b0*/  HMMA.16816.F32.BF16 R64, R104, R126, R64 ;  /* 0x0000007e6840723c */ /* 0x000fe60000041840 */
[-C--:B------:R-:W-:Y:S01]  /*70c0*/  FSEL R49, R49, R145.reuse, P3 ;  /* 0x0000009131317208 */ /* 0x080fe20001800000 */
[----:B------:R-:W-:Y:S01]  /*70d0*/  FADD.FTZ R53, -R145, R53 ;  /* 0x0000003591357221 */ /* 0x000fe20000010100 */
[----:B------:R-:W-:Y:S01]  /*70e0*/  FSETP.GE.FTZ.AND P3, PT, R155, RZ, PT ;  /* 0x000000ff9b00720b */ /* 0x000fe20003f76000 */
[----:B------:R-:W-:Y:S02]  /*70f0*/  FADD.FTZ R52, -R145, R52 ;  /* 0x0000003491347221 */ /* 0x000fe40000010100 */
[C---:B------:R-:W-:Y:S01]  /*7100*/  FADD.FTZ R50, -R144.reuse, R50 ;  /* 0x0000003290327221 */ /* 0x040fe20000010100 */
[-C--:B------:R-:W-:Y:S02]  /*7110*/  FSEL R53, R53, R145.reuse, P1 ;  /* 0x0000009135357208 */ /* 0x080fe40000800000 */
[----:B------:R-:W-:Y:S01]  /*7120*/  FSETP.GE.FTZ.AND P1, PT, R149, RZ, PT ;  /* 0x000000ff9500720b */ /* 0x000fe20003f36000 */
[----:B------:R-:W-:Y:S01]  /*7130*/  FADD.FTZ R6, -R144, R55 ;  /* 0x0000003790067221 */ /* 0x000fe20000010100 */
[----:B------:R-:W-:Y:S01]  /*7140*/  FSEL R52, R52, R145, P2 ;  /* 0x0000009134347208 */ /* 0x000fe20001000000 */
        /* <DEDUP_REMOVED lines=10> */
[----:B------:R-:W-:Y:S02]  /*71f0*/  FADD.FTZ R64, -R145, R64 ;  /* 0x0000004091407221 */ /* 0x000fe40000010100 */
[----:B------:R-:W-:Y:S02]  /*7200*/  FADD.FTZ R6, -R143, R13 ;  /* 0x0000000d8f067221 */ /* 0x000fe40000010100 */
[----:B------:R-:W-:Y:S01]  /*7210*/  FMUL.FTZ R158, R158, R7 ;  /* 0x000000079e9e7220 */ /* 0x000fe20000410000 */
[----:B------:R-:W-:Y:S01]  /*7220*/  FSEL R64, R64, R145, P1 ;  /* 0x0000009140407208 */ /* 0x000fe20000800000 */
[----:B------:R-:W-:Y:S01]  /*7230*/  @P0 FADD.FTZ R145, -R145, R65 ;  /* 0x0000004191910221 */ /* 0x000fe20000010100 */
[----:B------:R-:W-:Y:S01]  /*7240*/  FSETP.GE.FTZ.AND P0, PT, R200, RZ, PT ;  /* 0x000000ffc800720b */ /* 0x000fe20003f16000 */
[----:B------:R-:W-:Y:S01]  /*7250*/  FADD.FTZ R7, -R143, R12 ;  /* 0x0000000c8f077221 */ /* 0x000fe20000010100 */
[----:B------:R-:W-:Y:S01]  /*7260*/  FSETP.GE.FTZ.AND P1, PT, R201, RZ, PT ;  /* 0x000000ffc900720b */ /* 0x000fe20003f36000 */
[----:B------:R-:W-:Y:S01]  /*7270*/  FADD.FTZ R60, -R143, R60 ;  /* 0x0000003c8f3c7221 */ /* 0x000fe20000010100 */
[----:B------:R-:W-:Y:S01]  /*7280*/  FSEL R4, R4, R144, P0 ;  /* 0x0000009004047208 */ /* 0x000fe20000000000 */
        /* <DEDUP_REMOVED lines=35> */
[-C--:B------:R-:W-:Y:S01]  /*74c0*/  FSEL R38, R38, R144.reuse, P1 ;  /* 0x0000009026267208 */ /* 0x080fe20000800000 */
[----:B------:R-:W-:Y:S01]  /*74d0*/  FMUL.FTZ R170, R170, R39 ;  /* 0x00000027aaaa7220 */ /* 0x000fe20000410000 */
[----:B------:R-:W-:Y:S02]  /*74e0*/  FSETP.GE.FTZ.AND P1, PT, R163, RZ, PT ;  /* 0x000000ffa300720b */ /* 0x000fe40003f36000 */
[----:B------:R-:W-:Y:S01]  /*74f0*/  FSEL R51, R51, R144, P0 ;  /* 0x0000009033337208 */ /* 0x000fe20000000000 */
[----:B------:R-:W-:Y:S01]  /*7500*/  FMUL.FTZ R171, R171, R38 ;  /* 0x00000026abab7220 */ /* 0x000fe20000410000 */
[----:B------:R-:W-:Y:S02]  /*7510*/  FSETP.GE.FTZ.AND P0, PT, R204, RZ, PT ;  /* 0x000000ffcc00720b */ /* 0x000fe40003f16000 */
[----:B------:R-:W-:Y:S01]  /*7520*/  FSEL R50, R50, R144, P1 ;  /* 0x0000009032327208 */ /* 0x000fe20000800000 */
[----:B------:R-:W-:Y:S01]  /*7530*/  FMUL.FTZ R51, R161, R51 ;  /* 0x00000033a1337220 */ /* 0x000fe20000410000 */
[----:B------:R-:W-:Y:S02]  /*7540*/  FSETP.GE.FTZ.AND P1, PT, R146, RZ, PT ;  /* 0x000000ff9200720b */ /* 0x000fe40003f36000 */
[-C--:B------:R-:W-:Y:S01]  /*7550*/  FSEL R4, R4, R143.reuse, P0 ;  /* 0x0000008f04047208 */ /* 0x080fe20000000000 */
[----:B------:R-:W-:Y:S01]  /*7560*/  FMUL.FTZ R50, R163, R50 ;  /* 0x00000032a3327220 */ /* 0x000fe20000410000 */
[----:B------:R-:W-:Y:S02]  /*7570*/  FSEL R5, R5, R144, P2 ;  /* 0x0000009005057208 */ /* 0x000fe40001000000 */
[----:B------:R-:W-:Y:S01]  /*7580*/  FSETP.GE.FTZ.AND P0, PT, R190, RZ, PT ;  /* 0x000000ffbe00720b */ /* 0x000fe20003f16000 */
[----:B------:R-:W-:Y:S01]  /*7590*/  FMUL.FTZ R23, R204, R4 ;  /* 0x00000004cc177220 */ /* 0x000fe20000410000 */
[----:B------:R-:W-:Y:S01]  /*75a0*/  FSETP.GE.FTZ.AND P2, PT, R202, RZ, PT ;  /* 0x000000ffca00720b */ /* 0x000fe20003f56000 */
[----:B------:R-:W-:Y:S01]  /*75b0*/  FADD.FTZ R4, -R143, R25 ;  /* 0x000000198f047221 */ /* 0x000fe20000010100 */
[----:B------:R-:W-:Y:S01]  /*75c0*/  FSEL R7, R7, R143, P3 ;  /* 0x0000008f07077208 */ /* 0x000fe20001800000 */
[----:B------:R-:W-:Y:S01]  /*75d0*/  FMUL.FTZ R147, R147, R5 ;  /* 0x0000000593937220 */ /* 0x000fe20000410000 */
[-C--:B------:R-:W-:Y:S01]  /*75e0*/  FSEL R6, R6, R143.reuse, P2 ;  /* 0x0000008f06067208 */ /* 0x080fe20001000000 */
[----:B------:R-:W-:Y:S01]  /*75f0*/  FADD.FTZ R5, -R143, R24 ;  /* 0x000000188f057221 */ /* 0x000fe20000010100 */
[-C--:B------:R-:W-:Y:S01]  /*7600*/  FSEL R4, R4, R143.reuse, P0 ;  /* 0x0000008f04047208 */ /* 0x080fe20000000000 */
[----:B------:R-:W-:Y:S01]  /*7610*/  @P1 FADD.FTZ R144, -R144, R67 ;  /* 0x0000004390901221 */ /* 0x000fe20000010100 */
        /* <DEDUP_REMOVED lines=15> */
[----:B------:R-:W-:Y:S01]  /*7710*/  FADD.FTZ R5, -R143, R41 ;  /* 0x000000298f057221 */ /* 0x000fe20000010100 */
[-C--:B------:R-:W-:Y:S01]  /*7720*/  FSEL R8, R8, R143.reuse, P4 ;  /* 0x0000008f08087208 */ /* 0x080fe20002000000 */
        /* <DEDUP_REMOVED lines=18> */
[----:B------:R-:W-:Y:S01]  /*7850*/  FADD.FTZ R5, -R0, R14 ;  /* 0x0000000e00057221 */ /* 0x000fe20000010100 */
[-C--:B------:R-:W-:Y:S01]  /*7860*/  FSEL R57, R57, R143.reuse, P1 ;  /* 0x0000008f39397208 */ /* 0x080fe20000800000 */
[----:B------:R-:W-:Y:S01]  /*7870*/  FMUL.FTZ R144, R146, R144 ;  /* 0x0000009092907220 */ /* 0x000fe20000410000 */
[----:B------:R-:W-:Y:S01]  /*7880*/  FSETP.GE.FTZ.AND P1, PT, R208, RZ, PT ;  /* 0x000000ffd000720b */ /* 0x000fe20003f36000 */
[----:B------:R-:W-:Y:S01]  /*7890*/  FMUL.FTZ R56, R162, R56 ;  /* 0x00000038a2387220 */ /* 0x000fe20000410000 */
[----:B------:R-:W-:Y:S01]  /*78a0*/  FSEL R60, R60, R143, P2 ;  /* 0x0000008f3c3c7208 */ /* 0x000fe20001000000 */
[----:B------:R-:W-:Y:S01]  /*78b0*/  FMUL.FTZ R57, R160, R57 ;  /* 0x00000039a0397220 */ /* 0x000fe20000410000 */
[----:B------:R-:W-:Y:S02]  /*78c0*/  FSETP.GE.FTZ.AND P2, PT, R207, RZ, PT ;  /* 0x000000ffcf00720b */ /* 0x000fe40003f56000 */
[-C--:B------:R-:W-:Y:S01]  /*78d0*/  FSEL R8, R8, R143.reuse, P4 ;  /* 0x0000008f08087208 */ /* 0x080fe20002000000 */
[----:B------:R-:W-:Y:S01]  /*78e0*/  FMUL.FTZ R60, R152, R60 ;  /* 0x0000003c983c7220 */ /* 0x000fe20000410000 */
[----:B------:R-:W-:Y:S01]  /*78f0*/  FSEL R45, R45, R143, P3 ;  /* 0x0000008f2d2d7208 */ /* 0x000fe20001800000 */
[----:B------:R-:W-:Y:S01]  /*7900*/  @P0 FADD.FTZ R143, -R143, R61 ;  /* 0x0000003d8f8f0221 */ /* 0x000fe20000010100 */
        /* <DEDUP_REMOVED lines=8> */
[-C--:B------:R-:W-:Y:S02]  /*7990*/  FSEL R6, R6, R0.reuse, P1 ;  /* 0x0000000006067208 */ /* 0x080fe40000800000 */
        /* <DEDUP_REMOVED lines=24> */
[-C--:B------:R-:W-:Y:S02]  /*7b20*/  FSEL R4, R4, R0.reuse, P0 ;  /* 0x0000000004047208 */ /* 0x080fe40000000000 */
[----:B------:R-:W-:Y:S02]  /*7b30*/  FSETP.GE.FTZ.AND P0, PT, R179, RZ, PT ;  /* 0x000000ffb300720b */ /* 0x000fe40003f16000 */
        /* <DEDUP_REMOVED lines=8> */
[----:B------:R-:W-:Y:S01]  /*7bc0*/  PLOP3.LUT P0, PT, PT, PT, UP2, 0x80, 0x0 ;  /* 0x000000000000781c */ /* 0x000fe20003f0f028 */
[----:B------:R-:W-:Y:S01]  /*7bd0*/  FMUL.FTZ R8, R181, R6 ;  /* 0x00000006b5087220 */ /* 0x000fe20000410000 */
[----:B------:R-:W-:Y:S01]  /*7be0*/  FSETP.GE.FTZ.AND P4, PT, R165, RZ, PT ;  /* 0x000000ffa500720b */ /* 0x000fe20003f96000 */
[----:B------:R-:W-:Y:S01]  /*7bf0*/  FADD.FTZ R6, -R0, R58 ;  /* 0x0000003a00067221 */ /* 0x000fe20000010100 */
[----:B------:R-:W-:Y:S01]  /*7c00*/  FSETP.GE.FTZ.AND P3, PT, R164, RZ, PT ;  /* 0x000000ffa400720b */ /* 0x000fe20003f76000 */
[----:B------:R-:W-:Y:S01]  /*7c10*/  FMUL.FTZ R7, R179, R7 ;  /* 0x00000007b3077220 */ /* 0x000fe20000410000 */
[----:B------:R-:W-:Y:S01]  /*7c20*/  FSETP.GE.FTZ.AND P2, PT, R159, RZ, PT ;  /* 0x000000ff9f00720b */ /* 0x000fe20003f56000 */
[----:B------:R-:W-:Y:S01]  /*7c30*/  IMAD.MOV.U32 R58, RZ, RZ, R224 ;  /* 0x000000ffff3a7224 */ /* 0x000fe200078e00e0 */
[-C--:B------:R-:W-:Y:S01]  /*7c40*/  FSEL R6, R6, R0.reuse, P4 ;  /* 0x0000000006067208 */ /* 0x080fe20002000000 */
[----:B------:R-:W-:Y:S01]  /*7c50*/  IMAD.MOV.U32 R59, RZ, RZ, R219 ;  /* 0x000000ffff3b7224 */ /* 0x000fe200078e00db */
[-C--:B------:R-:W-:Y:S02]  /*7c60*/  FSEL R5, R5, R0.reuse, P3 ;  /* 0x0000000005057208 */ /* 0x080fe40001800000 */
        /* <DEDUP_REMOVED lines=40> */
.L_x_446:
        /* <DEDUP_REMOVED lines=148> */
.L_x_447:
[----:B------:R-:W-:Y:S01]  /*8830*/  LDSM.16.M88.4 R16, [R131] ;  /* 0x000000008310783b */ /* 0x000fe20000000200 */
[----:B-1----:R-:W-:Y:S01]  /*8840*/  @P0 IADD3 R4, R228, -0x80, RZ ;  /* 0xffffff80e4040810 */ /* 0x002fe20007ffe0ff */
[----:B------:R-:W-:Y:S01]  /*8850*/  IMAD.U32 R57, RZ, RZ, UR24 ;  /* 0x00000018ff397e24 */ /* 0x000fe2000f8e00ff */
        /* <DEDUP_REMOVED lines=9> */
[----:B------:R-:W-:Y:S03]  /*88f0*/  @UP2 UMOV UR14, UR5 ;  /* 0x00000005000e2c82 */ /* 0x000fe60008000000 */
        /* <DEDUP_REMOVED lines=204> */
[----:B------:R-:W-:Y:S07]  /*95c0*/  @!UPT UIADD3 URZ, URZ, URZ, URZ ;  /* 0x0000003f3f3ff290 */ /* 0x000fee000fffe03f */
[----:B------:R-:W-:Y:S01]  /*95d0*/  BAR.SYNC.DEFER_BLOCKING 0x0 ;  /* 0x0000000000007b1d */ /* 0x000fe20000010000 */
[----:B------:R-:W-:Y:S01]  /*95e0*/  FMUL.FTZ R84, R84, c[0x0][0x2e0] ;  /* 0x0000b80054547a20 */ /* 0x000fe20000410000 */
[----:B------:R-:W-:Y:S01]  /*95f0*/  UISETP.NE.AND UP0, UPT, UR40, -0x1, UPT ;  /* 0xffffffff2800788c */ /* 0x000fe2000bf05270 */
[----:B------:R-:W-:-:S02]  /*9600*/  FMUL.FTZ R17, R85, c[0x0][0x2e0] ;  /* 0x0000b80055117a20 */ /* 0x000fc40000410000 */
[----:B------:R-:W-:Y:S01]  /*9610*/  FMUL.FTZ R86, R86, c[0x0][0x2e0] ;  /* 0x0000b80056567a20 */ /* 0x000fe20000410000 */
[----:B------:R-:W-:Y:S01]  /*9620*/  ULDC.64 UR14, c[0x0][0x3a0] ;  /* 0x0000e800000e7ab9 */ /* 0x000fe20000000a00 */
[----:B------:R-:W-:Y:S01]  /*9630*/  FMUL.FTZ R16, R87, c[0x0][0x2e0] ;  /* 0x0000b80057107a20 */ /* 0x000fe20000410000 */
[----:B------:R-:W-:Y:S01]  /*9640*/  F2FP.BF16.PACK_AB R17, R17, R84 ;  /* 0x000000541111723e */ /* 0x000fe200000010ff */
        /* <DEDUP_REMOVED lines=17> */
[----:B------:R1:W-:Y:S01]  /*9760*/  STS [R239], R17 ;  /* 0x00000011ef007388 */ /* 0x0003e20000000800 */
[----:B------:R-:W-:Y:S01]  /*9770*/  FMUL.FTZ R11, R93, c[0x0][0x2e0] ;  /* 0x0000b8005d0b7a20 */ /* 0x000fe20000410000 */
[----:B------:R-:W-:Y:S01]  /*9780*/  F2FP.BF16.PACK_AB R14, R14, R90 ;  /* 0x0000005a0e0e723e */ /* 0x000fe200000010ff */
[----:B------:R-:W-:Y:S01]  /*9790*/  FMUL.FTZ R94, R94, c[0x0][0x2e0] ;  /* 0x0000b8005e5e7a20 */ /* 0x000fe20000410000 */
[----:B------:R1:W-:Y:S01]  /*97a0*/  STS [R239+0x200], R16 ;  /* 0x00020010ef007388 */ /* 0x0003e20000000800 */
        /* <DEDUP_REMOVED lines=34> */
[----:B------:R-:W-:Y:S01]  /*99d0*/  @UP0 UMOV UR13, UR4 ;  /* 0x00000004000d0c82 */ /* 0x000fe20008000000 */
[----:B------:R1:W-:Y:S02]  /*99e0*/  STS [R240+0x2000], R5 ;  /* 0x00200005f0007388 */ /* 0x0003e40000000800 */
[----:B------:R-:W-:-:S02]  /*99f0*/  F2FP.BF16.PACK_AB R0, R0, R78 ;  /* 0x0000004e0000723e */ /* 0x000fc400000010ff */
        /* <DEDUP_REMOVED lines=19> */
.L_x_449:
        /* <DEDUP_REMOVED lines=18> */
.L_x_450:
        /* <DEDUP_REMOVED lines=43> */
.L_x_452:
[----:B--2---:R-:W-:Y:S05]  /*9f00*/  BSYNC B0 ;  /* 0x0000000000007941 */ /* 0x004fea0003800000 */
.L_x_451:
        /* <DEDUP_REMOVED lines=14> */
.L_x_454:
[----:B------:R-:W-:Y:S05]  /*9ff0*/  BSYNC B0 ;  /* 0x0000000000007941 */ /* 0x000fea0003800000 */
.L_x_453:
        /* <DEDUP_REMOVED lines=25> */
.L_x_456:
[----:B------:R-:W-:Y:S05]  /*a190*/  BSYNC B0 ;  /* 0x0000000000007941 */ /* 0x000fea0003800000 */
.L_x_455:
        /* <DEDUP_REMOVED lines=11> */
.L_x_429:
[----:B------:R-:W-:Y:S05]  /*a250*/  BSYNC B1 ;  /* 0x0000000000017941 */ /* 0x000fea0003800000 */
.L_x_415:
        /* <DEDUP_REMOVED lines=11> */
.L_x_457:
[----:B------:R-:W-:Y:S05]  /*a310*/  EXIT ;  /* 0x000000000000794d */ /* 0x000fea0003800000 */
.L_x_459:
        /* <DEDUP_REMOVED lines=14> */
.L_x_700:


//--------------------- .text._ZN5flash44flash_bwd_dq_dk_dv_loop_seqk_parallel_kernelI23Flash_bwd_kernel_traitsILi32ELi128ELi128ELi8ELi4ELi4ELi4ELb0ELb0EN7cutlass10bfloat16_tE19Flash_kernel_traitsILi32ELi128ELi128ELi8ES3_EELb0ELb1ELb0ELb0ELb0ELb0ELb1EEEvNS_16Flash_bwd_paramsE --------------------------
	.section	.text._ZN5flash44flash_bwd_dq_dk_dv_loop_seqk_parallel_kernelI23Flash_bwd_kernel_traitsILi32ELi128ELi128ELi8ELi4ELi4ELi4ELb0ELb0EN7cutlass10bfloat16_tE19Flash_kernel_traitsILi32ELi128ELi128ELi8ES3_EELb0ELb1ELb0ELb0ELb0ELb0ELb1EEEvNS_16Flash_bwd_paramsE,"ax",@progbits
	.sectioninfo	@"SHI_REGISTERS=255"
	.align	128
        .global         _ZN5flash44flash_bwd_dq_dk_dv_loop_seqk_parallel_kernelI23Flash_bwd_kernel_traitsILi32ELi128ELi128ELi8ELi4ELi4ELi4ELb0ELb0EN7cutlass10bfloat16_tE19Flash_kernel_traitsILi32ELi128ELi128ELi8ES3_EELb0ELb1ELb0ELb0ELb0ELb0ELb1EEEvNS_16Flash_bwd_paramsE
        .type           _ZN5flash44flash_bwd_dq_dk_dv_loop_seqk_parallel_kernelI23Flash_bwd_kernel_traitsILi32ELi128ELi128ELi8ELi4ELi4ELi4ELb0ELb0EN7cutlass10bfloat16_tE19Flash_kernel_traitsILi32ELi128ELi128ELi8ES3_EELb0ELb1ELb0ELb0ELb0ELb0ELb1EEEvNS_16Flash_bwd_paramsE,@function
        .size           _ZN5flash44flash_bwd_dq_dk_dv_loop_seqk_parallel_kernelI23Flash_bwd_kernel_traitsILi32ELi128ELi128ELi8ELi4ELi4ELi4ELb0ELb0EN7cutlass10bfloat16_tE19Flash_kernel_traitsILi32ELi128ELi128ELi8ES3_EELb0ELb1ELb0ELb0ELb0ELb0ELb1EEEvNS_16Flash_bwd_paramsE,(.L_x_701 - _ZN5flash44flash_bwd_dq_dk_dv_loop_seqk_parallel_kernelI23Flash_bwd_kernel_traitsILi32ELi128ELi128ELi8ELi4ELi4ELi4ELb0ELb0EN7cutlass10bfloat16_tE19Flash_kernel_traitsILi32ELi128ELi128ELi8ES3_EELb0ELb1ELb0ELb0ELb0ELb0ELb1EEEvNS_16Flash_bwd_paramsE)
        .other          _ZN5flash44flash_bwd_dq_dk_dv_loop_seqk_parallel_kernelI23Flash_bwd_kernel_traitsILi32ELi128ELi128ELi8ELi4ELi4ELi4ELb0ELb0EN7cutlass10bfloat16_tE19Flash_kernel_traitsILi32ELi128ELi128ELi8ES3_EELb0ELb1ELb0ELb0ELb0ELb0ELb1EEEvNS_16Flash_bwd_paramsE,@"STO_CUDA_ENTRY STV_DEFAULT"
_ZN5flash44flash_bwd_dq_dk_dv_loop_seqk_parallel_kernelI23Flash_bwd_kernel_traitsILi32ELi128ELi128ELi8ELi4ELi4ELi4ELb0ELb0EN7cutlass10bfloat16_tE19Flash_kernel_traitsILi32ELi128ELi128ELi8ES3_EELb0ELb1ELb0ELb0ELb0ELb0ELb1EEEvNS_16Flash_bwd_paramsE:
.text._ZN5flash44flash_bwd_dq_dk_dv_loop_seqk_parallel_kernelI23Flash_bwd_kernel_traitsILi32ELi128ELi128ELi8ELi4ELi4ELi4ELb0ELb0EN7cutlass10bfloat16_tE19Flash_kernel_traitsILi32ELi128ELi128ELi8ES3_EELb0ELb1ELb0ELb0ELb0ELb0ELb1EEEvNS_16Flash_bwd_paramsE:
        /* <DEDUP_REMOVED lines=268> */
.L_x_504:
        /* <DEDUP_REMOVED lines=54> */
.L_x_460:
        /* <DEDUP_REMOVED lines=59> */
.L_x_462:
        /* <DEDUP_REMOVED lines=18> */
.L_x_463:
        /* <DEDUP_REMOVED lines=84> */
.L_x_464:
[----:B------:R-:W2:Y:S02]  /*1e30*/  LDL R0, [R1+0x58] ;  /* 0x0000580001007983 */ /* 0x000ea40000100800 */
[----:B--2---:R1:W2:Y:S01]  /*1e40*/  R2UR UR4, R0 ;  /* 0x00000000000473c2 */ /* 0x0042a200000e0000 */
[----:B------:R-:W-:-:S07]  /*1e50*/  DEPBAR.LE SB1, 0x0, {2} ;  /* 0x000090040000791a */ /* 0x000fce0000000000 */
.L_x_465:
        /* <DEDUP_REMOVED lines=110> */
.L_x_467:
        /* <DEDUP_REMOVED lines=18> */
.L_x_468:
        /* <DEDUP_REMOVED lines=29> */
.L_x_470:
[----:B------:R-:W-:Y:S05]  /*2830*/  BSYNC B0 ;  /* 0x0000000000007941 */ /* 0x000fea0003800000 */
.L_x_469:
        /* <DEDUP_REMOVED lines=14> */
.L_x_472:
[----:B------:R-:W-:Y:S05]  /*2920*/  BSYNC B0 ;  /* 0x0000000000007941 */ /* 0x000fea0003800000 */
.L_x_471:
        /* <DEDUP_REMOVED lines=25> */
.L_x_474:
[----:B------:R-:W-:Y:S05]  /*2ac0*/  BSYNC B0 ;  /* 0x0000000000007941 */ /* 0x000fea0003800000 */
.L_x_473:
        /* <DEDUP_REMOVED lines=12> */
.L_x_466:
[----:B------:R-:W2:Y:S01]  /*2b90*/  LDL R8, [R1+0x20] ;  /* 0x0000200001087983 */ /* 0x000ea20000100800 */
[----:B------:R-:W-:Y:S01]  /*2ba0*/  PLOP3.LUT P0, PT, PT, PT, UP6, 0x80, 0x0 ;  /* 0x000000000000781c */ /* 0x000fe20003f0f068 */
[----:B------:R-:W-:Y:S01]  /*2bb0*/  ULEA.HI UR33, UR4, UR4, URZ, 0x1 ;  /* 0x0000000404217291 */ /* 0x000fe2000f8f083f */
[----:B------:R-:W-:Y:S03]  /*2bc0*/  BSSY B0, `(.L_x_476) ;  /* 0x0000015000007945 */ /* 0x000fe60003800000 */
[----:B------:R-:W-:-:S04]  /*2bd0*/  ULOP3.LUT UR33, UR33, 0xfffffffe, URZ, 0xc0, !UPT ;  /* 0xfffffffe21217892 */ /* 0x000fc8000f8ec03f */
[----:B------:R-:W-:-:S04]  /*2be0*/  UIADD3 UR33, UR4, -UR33, URZ ;  /* 0x8000002104217290 */ /* 0x000fc8000fffe03f */
[----:B------:R-:W-:Y:S02]  /*2bf0*/  UISETP.NE.AND UP0, UPT, UR33, 0x1, UPT ;  /* 0x000000012100788c */ /* 0x000fe4000bf05270 */
[----:B------:R-:W-:Y:S01]  /*2c00*/  UIMAD UR33, UR4, -0x80, UR14 ;  /* 0xffffff80042178a4 */ /* 0x000fe2000f8e020e */
[----:B------:R-:W-:Y:S05]  /*2c10*/  @P0 BAR.SYNC.DEFER_BLOCKING 0x0 ;  /* 0x0000000000000b1d */ /* 0x000fea0000010000 */
[----:B------:R-:W-:Y:S01]  /*2c20*/  ISETP.GE.AND P1, PT, R3, UR33, PT ;  /* 0x0000002103007c0c */ /* 0x000fe2000bf26270 */
[----:B--2---:R-:W-:-:S12]  /*2c30*/  IMAD.SHL.U32 R0, R8, 0x2, RZ ;  /* 0x0000000208007824 */ /* 0x004fd800078e00ff */
        /* <DEDUP_REMOVED lines=13> */
.L_x_477:
[----:B------:R-:W-:Y:S05]  /*2d10*/  BSYNC B0 ;  /* 0x0000000000007941 */ /* 0x000fea0003800000 */
.L_x_476:
        /* <DEDUP_REMOVED lines=16> */
.L_x_479:
[----:B------:R-:W-:Y:S05]  /*2e20*/  BSYNC B0 ;  /* 0x0000000000007941 */ /* 0x000fea0003800000 */
.L_x_478:
        /* <DEDUP_REMOVED lines=20> */
.L_x_481:
[----:B------:R-:W-:Y:S05]  /*2f70*/  BSYNC B0 ;  /* 0x0000000000007941 */ /* 0x000fea0003800000 */
.L_x_480:
        /* <DEDUP_REMOVED lines=20> */
.L_x_483:
[----:B------:R-:W-:Y:S05]  /*30c0*/  BSYNC B0 ;  /* 0x0000000000007941 */ /* 0x000fea0003800000 */
.L_x_482:
[----:B------:R-:W5:Y:S01]  /*30d0*/  LDL R18, [R1+0x2c] ;  /* 0x00002c0001127983 */ /* 0x000f620000100800 */
[----:B------:R-:W-:Y:S01]  /*30e0*/  ULDC.64 UR38, c[0x0][0x198] ;  /* 0x0000660000267ab9 */ /* 0x000fe20000000a00 */
[----:B------:R-:W-:Y:S01]  /*30f0*/  IMAD.U32 R13, RZ, RZ, UR8 ;  /* 0x00000008ff0d7e24 */ /* 0x000fe2000f8e00ff */
[----:B------:R-:W-:Y:S01]  /*3100*/  UIMAD UR38, UR37, UR38, URZ ;  /* 0x00000026252672a4 */ /* 0x000fe2000f8e023f */
[----:B------:R-:W-:Y:S02]  /*3110*/  IMAD.MOV.U32 R12, RZ, RZ, 0x7f800000 ;  /* 0x7f800000ff0c7424 */ /* 0x000fe400078e00ff */
[----:B-1----:R-:W-:Y:S01]  /*3120*/  IMAD.WIDE.U32 R6, R13, c[0x0][0x198], R218 ;  /* 0x000066000d067a25 */ /* 0x002fe200078e00da */
[----:B------:R-:W-:-:S03]  /*3130*/  UIMAD UR38, UR8, UR39, UR38 ;  /* 0x00000027082672a4 */ /* 0x000fc6000f8e0226 */
[----:B------:R-:W-:Y:S01]  /*3140*/  IMAD.MOV.U32 R19, RZ, RZ, 0x7f800000 ;  /* 0x7f800000ff137424 */ /* 0x000fe200078e00ff */
[----:B------:R-:W-:Y:S01]  /*3150*/  IADD3 R8, P1, R6, UR44, RZ ;  /* 0x0000002c06087c10 */ /* 0x000fe2000ff3e0ff */
[----:B------:R-:W-:Y:S02]  /*3160*/  IMAD.MOV.U32 R20, RZ, RZ, 0x7f800000 ;  /* 0x7f800000ff147424 */ /* 0x000fe400078e00ff */
[----:B------:R-:W-:Y:S02]  /*3170*/  IMAD.U32 R5, RZ, RZ, UR38 ;  /* 0x00000026ff057e24 */ /* 0x000fe4000f8e00ff */
[----:B------:R-:W-:-:S03]  /*3180*/  IMAD.MOV.U32 R21, RZ, RZ, 0x7f800000 ;  /* 0x7f800000ff157424 */ /* 0x000fc600078e00ff */
[----:B------:R-:W-:Y:S02]  /*3190*/  IADD3.X R9, R7, UR45, R5, P1, !PT ;  /* 0x0000002d07097c10 */ /* 0x000fe40008ffe405 */
[C---:B-----5:R-:W-:Y:S02]  /*31a0*/  IADD3 R5, R18.reuse, 0x48, RZ ;  /* 0x0000004812057810 */ /* 0x060fe40007ffe0ff */
[C---:B------:R-:W-:Y:S02]  /*31b0*/  IADD3 R6, R18.reuse, 0x8, RZ ;  /* 0x0000000812067810 */ /* 0x040fe40007ffe0ff */
[----:B------:R-:W-:Y:S02]  /*31c0*/  ISETP.GE.AND P2, PT, R5, UR33, PT ;  /* 0x0000002105007c0c */ /* 0x000fe4000bf46270 */
[----:B------:R-:W-:Y:S02]  /*31d0*/  IADD3 R7, R18, 0x40, RZ ;  /* 0x0000004012077810 */ /* 0x000fe40007ffe0ff */
[----:B------:R-:W-:-:S02]  /*31e0*/  ISETP.GE.AND P4, PT, R6, UR33, PT ;  /* 0x0000002106007c0c */ /* 0x000fc4000bf86270 */
[----:B------:R-:W-:Y:S01]  /*31f0*/  ISETP.GE.AND P3, PT, R7, UR33, PT ;  /* 0x0000002107007c0c */ /* 0x000fe2000bf66270 */
[C---:B------:R-:W-:Y:S01]  /*3200*/  IMAD.SHL.U32 R7, R18.reuse, 0x4, RZ ;  /* 0x0000000412077824 */ /* 0x040fe200078e00ff */
[----:B------:R-:W-:Y:S02]  /*3210*/  SHF.R.S32.HI R6, RZ, 0x1f, R5 ;  /* 0x0000001fff067819 */ /* 0x000fe40000011405 */
[----:B------:R-:W-:Y:S02]  /*3220*/  SHF.R.S32.HI R15, RZ, 0x1f, R18 ;  /* 0x0000001fff0f7819 */ /* 0x000fe40000011412 */
[----:B------:R-:W-:Y:S02]  /*3230*/  ISETP.GE.AND P5, PT, R18, UR33, PT ;  /* 0x0000002112007c0c */ /* 0x000fe4000bfa6270 */
[----:B------:R-:W-:-:S04]  /*3240*/  @!P2 LEA R10, P1, R5, UR10, 0x2 ;  /* 0x0000000a050aac11 */ /* 0x000fc8000f8210ff */
[----:B------:R-:W-:Y:S02]  /*3250*/  @!P2 LEA.HI.X R11, R5, UR9, R6, 0x2, P1 ;  /* 0x00000009050bac11 */ /* 0x000fe400088f1406 */
[----:B------:R-:W-:Y:S02]  /*3260*/  IADD3 R6, P1, R7, UR10, RZ ;  /* 0x0000000a07067c10 */ /* 0x000fe4000ff3e0ff */
[----:B------:R-:W-:Y:S01]  /*3270*/  SHF.L.U64.HI R5, R18, 0x2, R15 ;  /* 0x0000000212057819 */ /* 0x000fe2000001020f */
[----:B------:R-:W5:Y:S03]  /*3280*/  @!P2 LDG.E R12, [R10.64] ;  /* 0x000000220a0ca981 */ /* 0x000f66000c1e1900 */
[----:B------:R-:W-:-:S05]  /*3290*/  IADD3.X R7, R5, UR9, RZ, P1, !PT ;  /* 0x0000000905077c10 */ /* 0x000fca0008ffe4ff */
[----:B--2---:R1:W2:Y:S04]  /*32a0*/  @!P3 LDG.E R19, [R6.64+0x100] ;  /* 0x000100220613b981 */ /* 0x0042a8000c1e1900 */
[----:B---3--:R1:W3:Y:S04]  /*32b0*/  @!P4 LDG.E R20, [R6.64+0x20] ;  /* 0x000020220614c981 */ /* 0x0082e8000c1e1900 */
[----:B----4-:R1:W4:Y:S01]  /*32c0*/  @!P5 LDG.E R21, [R6.64] ;  /* 0x000000220615d981 */ /* 0x010322000c1e1900 */
[----:B------:R-:W-:-:S06]  /*32d0*/  UIMAD UR33, UR11, -0x80, UR5 ;  /* 0xffffff800b2178a4 */ /* 0x000fcc000f8e0205 */
[----:B------:R-:W-:Y:S01]  /*32e0*/  ISETP.GE.AND P3, PT, R3, UR33, PT ;  /* 0x0000002103007c0c */ /* 0x000fe2000bf66270 */
[----:B------:R-:W-:-:S12]  /*32f0*/  IMAD R5, R14, c[0x0][0x1b0], RZ ;  /* 0x00006c000e057a24 */ /* 0x000fd800078e02ff */
[----:B------:R-:W-:Y:S04]  /*3300*/  @P3 STS [R0+0x6000], RZ ;  /* 0x006000ff00003388 */ /* 0x000fe80000000800 */
[----:B------:R-:W-:Y:S04]  /*3310*/  @P3 STS [R0+0x6004], RZ ;  /* 0x006004ff00003388 */ /* 0x000fe80000000800 */
[----:B------:R-:W-:Y:S01]  /*3320*/  @P3 STS.64 [R0+0x6008], RZ ;  /* 0x006008ff00003388 */ /* 0x000fe20000000a00 */
[C---:B------:R-:W-:Y:S01]  /*3330*/  IMAD R5, R4.reuse, c[0x0][0x1b4], R5 ;  /* 0x00006d0004057a24 */ /* 0x040fe200078e0205 */
[----:B------:R-:W-:Y:S01]  /*3340*/  BSSY B0, `(.L_x_484) ;  /* 0x0000019000007945 */ /* 0x000fe20003800000 */
[----:B-1----:R-:W-:Y:S01]  /*3350*/  IMAD.WIDE.U32 R6, R4, c[0x0][0x1b0], R8 ;  /* 0x00006c0004067a25 */ /* 0x002fe200078e0008 */
[----:B-----5:R1:W-:Y:S04]  /*3360*/  STL [R1+0x4], R12 ;  /* 0x0000040c01007387 */ /* 0x0203e80000100800 */
[----:B--2---:R2:W-:Y:S04]  /*3370*/  STL [R1], R19 ;  /* 0x0000001301007387 */ /* 0x0045e80000100800 */
[----:B---3--:R2:W-:Y:S04]  /*3380*/  STL [R1+0xc], R20 ;  /* 0x00000c1401007387 */ /* 0x0085e80000100800 */
[----:B----4-:R2:W-:Y:S01]  /*3390*/  STL [R1+0x8], R21 ;  /* 0x0000081501007387 */ /* 0x0105e20000100800 */
[----:B-1----:R-:W-:Y:S01]  /*33a0*/  IMAD.IADD R12, R7, 0x1, R5 ;  /* 0x00000001070c7824 */ /* 0x002fe200078e0205 */
        /* <DEDUP_REMOVED lines=18> */
.L_x_485:
[----:B------:R-:W-:Y:S05]  /*34d0*/  BSYNC B0 ;  /* 0x0000000000007941 */ /* 0x000fea0003800000 */
.L_x_484:
        /* <DEDUP_REMOVED lines=20> */
.L_x_487:
[----:B------:R-:W-:Y:S05]  /*3620*/  BSYNC B0 ;  /* 0x0000000000007941 */ /* 0x000fea0003800000 */
.L_x_486:
[----:B------:R-:W-:Y:S01]  /*3630*/  ULDC.64 UR38, c[0x0][0x1a0] ;  /* 0x0000680000267ab9 */ /* 0x000fe20000000a00 */
[----:B---3--:R-:W-:Y:S01]  /*3640*/  IMAD.WIDE.U32 R6, R13, c[0x0][0x1a0], R218 ;  /* 0x000068000d067a25 */ /* 0x008fe200078e00da */
        /* <DEDUP_REMOVED lines=31> */
.L_x_489:
[----:B------:R-:W-:Y:S05]  /*3840*/  BSYNC B0 ;  /* 0x0000000000007941 */ /* 0x000fea0003800000 */
.L_x_488:
        /* <DEDUP_REMOVED lines=19> */
.L_x_491:
[----:B------:R-:W-:Y:S05]  /*3980*/  BSYNC B0 ;  /* 0x0000000000007941 */ /* 0x000fea0003800000 */
.L_x_490:
[----:B-1-34-:R-:W-:Y:S01]  /*3990*/  IMAD.U32 R0, RZ, RZ, UR14 ;  /* 0x0000000eff007e24 */ /* 0x01afe2000f8e00ff */
[C---:B------:R-:W-:Y:S01]  /*39a0*/  IADD3 R3, R18.reuse, 0x1, RZ ;  /* 0x0000000112037810 */ /* 0x040fe20007ffe0ff */
[----:B------:R-:W0:Y:S01]  /*39b0*/  LDGDEPBAR ;  /* 0x00000000000079af */ /* 0x000e220000000000 */
[----:B------:R-:W-:Y:S01]  /*39c0*/  SHF.L.U64.HI R5, R18, 0x2, R15 ;  /* 0x0000000212057819 */ /* 0x000fe2000001020f */
[C---:B------:R-:W-:Y:S01]  /*39d0*/  IMAD.SHL.U32 R122, R130.reuse, 0x2, RZ ;  /* 0x00000002827a7824 */ /* 0x040fe200078e00ff */
[----:B------:R-:W-:Y:S01]  /*39e0*/  IADD3 R4, R3, UR5, -R0 ;  /* 0x0000000503047c10 */ /* 0x000fe2000fffe800 */
[----:B------:R-:W-:Y:S01]  /*39f0*/  UIADD3 UR33, UR14, 0x80, UR8 ;  /* 0x000000800e217890 */ /* 0x000fe2000fffe008 */
[----:B------:R-:W-:Y:S01]  /*3a00*/  IADD3 R3, R130, 0x1000, RZ ;  /* 0x0000100082037810 */ /* 0x000fe20007ffe0ff */
[----:B------:R-:W-:Y:S01]  /*3a10*/  IMAD.MOV.U32 R196, RZ, RZ, R134 ;  /* 0x000000ffffc47224 */ /* 0x000fe200078e0086 */
        /* <DEDUP_REMOVED lines=27> */
[----:B-1----:R-:W-:-:S05]  /*3bd0*/  IMAD.SHL.U32 R4, R18, 0x4, RZ ;  /* 0x0000000412047824 */ /* 0x002fca00078e00ff */
[----:B------:R3:W-:Y:S04]  /*3be0*/  STL [R1+0x14], R4 ;  /* 0x0000140401007387 */ /* 0x0007e80000100800 */
[----:B------:R3:W-:Y:S02]  /*3bf0*/  STL [R1+0x10], R0 ;  /* 0x0000100001007387 */ /* 0x0007e40000100800 */
.L_x_494:
[----:B---3--:R-:W3:Y:S01]  /*3c00*/  LDL R0, [R1+0x1c] ;  /* 0x00001c0001007983 */ /* 0x008ee20000100800 */
        /* <DEDUP_REMOVED lines=34> */
[----:B-1----:R-:W3:Y:S04]  /*3e30*/  LDL R68, [R1+0x24] ;  /* 0x0000240001447983 */ /* 0x002ee80000100800 */
[----:B----4-:R-:W4:Y:S04]  /*3e40*/  LDL R3, [R1+0x8] ;  /* 0x0000080001037983 */ /* 0x010f280000100800 */
[----:B--2---:R-:W2:Y:S01]  /*3e50*/  LDL R2, [R1+0xc] ;  /* 0x00000c0001027983 */ /* 0x004ea20000100800 */
[----:B------:R-:W-:Y:S04]  /*3e60*/  DEPBAR.LE SB0, 0x0 ;  /* 0x000080000000791a */ /* 0x000fe80000000000 */
[----:B------:R-:W-:Y:S08]  /*3e70*/  BAR.SYNC.DEFER_BLOCKING 0x0 ;  /* 0x0000000000007b1d */ /* 0x000ff00000010000 */
[----:B------:R-:W-:Y:S08]  /*3e80*/  LDSM.16.M88.4 R64, [R118] ;  /* 0x000000007640783b */ /* 0x000ff00000000200 */
[----:B------:R-:W1:Y:S08]  /*3e90*/  LDSM.16.M88.4 R16, [R117+0x6000] ;  /* 0x006000007510783b */ /* 0x000e700000000200 */
[----:B------:R-:W1:Y:S08]  /*3ea0*/  LDSM.16.M88.4 R60, [R118+0x1000] ;  /* 0x00100000763c783b */ /* 0x000e700000000200 */
[----:B------:R-:W1:Y:S08]  /*3eb0*/  LDSM.16.M88.4 R32, [R117+0x6400] ;  /* 0x006400007520783b */ /* 0x000e700000000200 */
[----:B------:R-:W1:Y:S08]  /*3ec0*/  LDSM.16.M88.4 R48, [R117+0x6800] ;  /* 0x006800007530783b */ /* 0x000e700000000200 */
[----:B------:R-:W3:Y:S01]  /*3ed0*/  LDSM.16.M88.4 R100, [R117+0x6c00] ;  /* 0x006c00007564783b */ /* 0x000ee20000000200 */
[-C--:B-1----:R-:W-:Y:S07]  /*3ee0*/  HMMA.16816.F32.BF16 R4, R64, R16.reuse, RZ ;  /* 0x000000104004723c */ /* 0x082fee00000418ff */
[----:B------:R-:W-:Y:S01]  /*3ef0*/  LDSM.16.M88.4 R104, [R112] ;  /* 0x000000007068783b */ /* 0x000fe20000000200 */
[C---:B------:R-:W-:Y:S07]  /*3f00*/  HMMA.16816.F32.BF16 R8, R60.reuse, R16, RZ ;  /* 0x000000103c08723c */ /* 0x040fee00000418ff */
[----:B------:R-:W1:Y:S01]  /*3f10*/  LDSM.16.M88.4 R108, [R116+0x6000] ;  /* 0x00600000746c783b */ /* 0x000e620000000200 */
[-C--:B------:R-:W-:Y:S07]  /*3f20*/  HMMA.16816.F32.BF16 R12, R60, R18.reuse, RZ ;  /* 0x000000123c0c723c */ /* 0x080fee00000418ff */
[----:B------:R-:W1:Y:S01]  /*3f30*/  LDSM.16.M88.4 R112, [R112+0x1000] ;  /* 0x001000007070783b */ /* 0x000e620000000200 */
        /* <DEDUP_REMOVED lines=9> */
[-C--:B---3--:R-:W-:Y:S01]  /*3fd0*/  HMMA.16816.F32.BF16 R52, R64, R100.reuse, RZ ;  /* 0x000000644034723c */ /* 0x088fe200000418ff */
[----:B------:R-:W-:Y:S03]  /*3fe0*/  @!P0 IADD3 R131, R0, UR8, RZ ;  /* 0x0000000800838c10 */ /* 0x000fe6000fffe0ff */
[----:B------:R-:W-:Y:S04]  /*3ff0*/  MOV R0, UR11 ;  /* 0x0000000b00007c02 */ /* 0x000fe80008000f00 */
[C---:B------:R-:W-:Y:S08]  /*4000*/  HMMA.16816.F32.BF16 R56, R60.reuse, R100, RZ ;  /* 0x000000643c38723c */ /* 0x040ff000000418ff */
[-C--:B------:R-:W-:Y:S08]  /*4010*/  HMMA.16816.F32.BF16 R60, R60, R102.reuse, RZ ;  /* 0x000000663c3c723c */ /* 0x080ff000000418ff */
[----:B------:R-:W-:Y:S08]  /*4020*/  HMMA.16816.F32.BF16 R64, R64, R102, RZ ;  /* 0x000000664040723c */ /* 0x000ff000000418ff */
[-C--:B-1----:R-:W-:Y:S08]  /*4030*/  HMMA.16816.F32.BF16 R4, R104, R108.reuse, R4 ;  /* 0x0000006c6804723c */ /* 0x082ff00000041804 */
[C---:B------:R-:W-:Y:S08]  /*4040*/  HMMA.16816.F32.BF16 R8, R112.reuse, R108, R8 ;  /* 0x0000006c7008723c */ /* 0x040ff00000041808 */
[-C--:B------:R-:W-:Y:S08]  /*4050*/  HMMA.16816.F32.BF16 R12, R112, R110.reuse, R12 ;  /* 0x0000006e700c723c */ /* 0x080ff0000004180c */
[C---:B------:R-:W-:Y:S04]  /*4060*/  HMMA.16816.F32.BF16 R16, R104.reuse, R110, R16 ;  /* 0x0000006e6810723c */ /* 0x040fe80000041810 */
[----:B------:R-:W-:Y:S02]  /*4070*/  FMUL.FTZ R4, R4, c[0x0][0x2ec] ;  /* 0x0000bb0004047a20 */ /* 0x000fe40000410000 */
[----:B------:R-:W-:Y:S02]  /*4080*/  FMUL.FTZ R5, R5, c[0x0][0x2ec] ;  /* 0x0000bb0005057a20 */ /* 0x000fe40000410000 */
[----:B------:R-:W1:Y:S01]  /*4090*/  MUFU.TANH R145, R4 ;  /* 0x0000000400917308 */ /* 0x000e620000002400 */
[----:B------:R-:W-:Y:S03]  /*40a0*/  FMUL.FTZ R8, R8, c[0x0][0x2ec] ;  /* 0x0000bb0008087a20 */ /* 0x000fe60000410000 */
[----:B------:R-:W-:Y:S02]  /*40b0*/  FMUL.FTZ R6, R6, c[0x0][0x2ec] ;  /* 0x0000bb0006067a20 */ /* 0x000fe40000410000 */
[----:B------:R-:W-:Y:S02]  /*40c0*/  FMUL.FTZ R7, R7, c[0x0][0x2ec] ;  /* 0x0000bb0007077a20 */ /* 0x000fe40000410000 */
[----:B------:R-:W-:Y:S02]  /*40d0*/  FMUL.FTZ R13, R13, c[0x0][0x2ec] ;  /* 0x0000bb000d0d7a20 */ /* 0x000fe40000410000 */
[----:B------:R1:W-:Y:S01]  /*40e0*/  MUFU.TANH R247, R8 ;  /* 0x0000000800f77308 */ /* 0x0003e20000002400 */
        /* <DEDUP_REMOVED lines=9> */
[----:B------:R-:W-:Y:S02]  /*4180*/  FMUL.FTZ R19, R19, c[0x0][0x2ec] ;  /* 0x0000bb0013137a20 */ /* 0x000fe40000410000 */
[----:B------:R-:W-:Y:S01]  /*4190*/  FMUL.FTZ R18, R18, c[0x0][0x2ec] ;  /* 0x0000bb0012127a20 */ /* 0x000fe20000410000 */
[----:B------:R3:W-:Y:S01]  /*41a0*/  MUFU.TANH R74, R15 ;  /* 0x0000000f004a7308 */ /* 0x0007e20000002400 */
[----:B-1----:R-:W-:Y:S09]  /*41b0*/  MOV R8, R145 ;  /* 0x0000009100087202 */ /* 0x002ff20000000f00 */
[----:B------:R1:W-:Y:S10]  /*41c0*/  MUFU.TANH R143, R16 ;  /* 0x00000010008f7308 */ /* 0x0003f40000002400 */
[----:B------:R-:W2:Y:S01]  /*41d0*/  MUFU.TANH R144, R5 ;  /* 0x0000000500907308 */ /* 0x000ea20000002400 */
[----:B------:R-:W-:Y:S02]  /*41e0*/  @!P0 LEA R0, R0, R68, 0x7 ;  /* 0x0000004400008211 */ /* 0x000fe400078e38ff */
[----:B---3--:R-:W-:Y:S01]  /*41f0*/  @!P0 IMNMX R15, R131, UR5, PT ;  /* 0x00000005830f8c17 */ /* 0x008fe2000b800200 */
[C---:B----4-:R-:W-:Y:S01]  /*4200*/  FMUL.FTZ R13, R3.reuse, 1.4426950216293334961 ;  /* 0x3fb8aa3b030d7820 */ /* 0x050fe20000410000 */
[----:B------:R-:W-:Y:S05]  /*4210*/  FSETP.NEU.FTZ.AND P1, PT, R3, -INF , PT ;  /* 0xff8000000300780b */ /* 0x000fea0003f3d000 */
[----:B------:R3:W-:Y:S01]  /*4220*/  MUFU.TANH R245, R9 ;  /* 0x0000000900f57308 */ /* 0x0007e20000002400 */
[----:B------:R-:W4:Y:S01]  /*4230*/  LDL R3, [R1] ;  /* 0x0000000001037983 */ /* 0x000f220000100800 */
[----:B------:R-:W-:Y:S02]  /*4240*/  FSEL R13, R13, RZ, P1 ;  /* 0x000000ff0d0d7208 */ /* 0x000fe40000800000 */
[CC--:B------:R-:W-:Y:S02]  /*4250*/  @!P0 ISETP.GE.AND P2, PT, R0.reuse, R15.reuse, PT ;  /* 0x0000000f0000820c */ /* 0x0c0fe40003f46270 */
[----:B-1----:R-:W-:Y:S02]  /*4260*/  @!P0 IADD3 R16, R0, 0x1, RZ ;  /* 0x0000000100108810 */ /* 0x002fe40007ffe0ff */
[----:B------:R-:W-:Y:S02]  /*4270*/  @!P0 FSEL R8, R145, -INF , !P2 ;  /* 0xff80000091088808 */ /* 0x000fe40005000000 */
[----:B------:R1:W-:Y:S01]  /*4280*/  MUFU.TANH R243, R12 ;  /* 0x0000000c00f37308 */ /* 0x0003e20000002400 */
[----:B------:R-:W-:Y:S09]  /*4290*/  @!P0 ISETP.GE.AND P1, PT, R16, R15, PT ;  /* 0x0000000f1000820c */ /* 0x000ff20003f26270 */
[----:B------:R-:W1:Y:S01]  /*42a0*/  MUFU.TANH R222, R6 ;  /* 0x0000000600de7308 */ /* 0x000e620000002400 */
[--C-:B---3--:R-:W-:Y:S01]  /*42b0*/  FFMA.FTZ R9, R8, c[0x0][0x23c], -R13.reuse ;  /* 0x00008f0008097a23 */ /* 0x108fe2000001080d */
[----:B--2---:R-:W-:Y:S02]  /*42c0*/  MOV R8, R144 ;  /* 0x0000009000087202 */ /* 0x004fe40000000f00 */
[----:B------:R-:W-:Y:S02]  /*42d0*/  @!P0 FSEL R8, R144, -INF , !P1 ;  /* 0xff80000090088808 */ /* 0x000fe40004800000 */
[C---:B------:R-:W-:Y:S04]  /*42e0*/  FSETP.NEU.FTZ.AND P1, PT, R2.reuse, -INF , PT ;  /* 0xff8000000200780b */ /* 0x040fe80003f3d000 */
[----:B------:R2:W3:Y:S01]  /*42f0*/  MUFU.TANH R221, R7 ;  /* 0x0000000700dd7308 */ /* 0x0004e20000002400 */
[----:B-1----:R-:W-:Y:S02]  /*4300*/  FMUL.FTZ R12, R2, 1.4426950216293334961 ;  /* 0x3fb8aa3b020c7820 */ /* 0x002fe40000410000 */
[----:B------:R-:W4:Y:S03]  /*4310*/  LDL R2, [R1+0x4] ;  /* 0x0000040001027983 */ /* 0x000f260000100800 */
[----:B------:R-:W-:Y:S04]  /*4320*/  FSEL R12, R12, RZ, P1 ;  /* 0x000000ff0c0c7208 */ /* 0x000fe80000800000 */
[----:B------:R1:W-:Y:S10]  /*4330*/  MUFU.TANH R75, R14 ;  /* 0x0000000e004b7308 */ /* 0x0003f40000002400 */
        /* <DEDUP_REMOVED lines=8> */
[----:B---3--:R-:W-:Y:S05]  /*43c0*/  @!P0 IADD3 R11, R131, 0x40, RZ ;  /* 0x00000040830b8810 */ /* 0x008fea0007ffe0ff */
[----:B------:R3:W3:Y:S01]  /*43d0*/  MUFU.TANH R142, R17 ;  /* 0x00000011008e7308 */ /* 0x0006e20000002400 */
[----:B------:R-:W-:Y:S09]  /*43e0*/  @!P0 IMNMX R11, R11, UR5, PT ;  /* 0x000000050b0b8c17 */ /* 0x000ff2000b800200 */
[----:B------:R3:W3:Y:S01]  /*43f0*/  MUFU.TANH R216, R18 ;  /* 0x0000001200d87308 */ /* 0x0006e20000002400 */
[-C--:B--2---:R-:W-:Y:S03]  /*4400*/  HMMA.16816.F32.BF16 R20, R104, R4.reuse, R20 ;  /* 0x000000046814723c */ /* 0x084fe60000041814 */
[----:B-1----:R-:W-:Y:S06]  /*4410*/  @!P0 IADD3 R10, R131, 0x48, RZ ;  /* 0x00000048830a8810 */ /* 0x002fec0007ffe0ff */
[----:B------:R-:W1:Y:S03]  /*4420*/  MUFU.TANH R215, R19 ;  /* 0x0000001300d77308 */ /* 0x000e660000002400 */
[----:B------:R-:W-:Y:S01]  /*4430*/  @!P0 IMNMX R10, R10, UR5, PT ;  /* 0x000000050a0a8c17 */ /* 0x000fe2000b800200 */
[C---:B------:R-:W-:Y:S04]  /*4440*/  HMMA.16816.F32.BF16 R24, R112.reuse, R4, R24 ;  /* 0x000000047018723c */ /* 0x040fe80000041818 */
[----:B---3--:R-:W-:Y:S03]  /*4450*/  @!P0 IADD3 R17, R0, 0x9, RZ ;  /* 0x0000000900118810 */ /* 0x008fe60007ffe0ff */
[----:B------:R-:W-:Y:S01]  /*4460*/  FFMA.FTZ R5, R8, c[0x0][0x23c], -R13 ;  /* 0x00008f0008057a23 */ /* 0x000fe2000001080d */
[-C--:B------:R-:W-:Y:S03]  /*4470*/  HMMA.16816.F32.BF16 R28, R112, R6.reuse, R28 ;  /* 0x00000006701c723c */ /* 0x080fe6000004181c */
[----:B------:R2:W-:Y:S01]  /*4480*/  MUFU.EX2 R233, R5 ;  /* 0x0000000500e97308 */ /* 0x0005e20000000800 */
[----:B------:R-:W-:Y:S02]  /*4490*/  MOV R4, R222 ;  /* 0x000000de00047202 */ /* 0x000fe40000000f00 */
[----:B------:R-:W-:Y:S02]  /*44a0*/  @!P0 FSEL R4, R222, -INF , !P2 ;  /* 0xff800000de048808 */ /* 0x000fe40005000000 */
[----:B------:R-:W-:Y:S01]  /*44b0*/  @!P0 ISETP.GE.AND P2, PT, R0, R11, PT ;  /* 0x0000000b0000820c */ /* 0x000fe20003f46270 */
[C---:B------:R-:W-:Y:S04]  /*44c0*/  HMMA.16816.F32.BF16 R32, R104.reuse, R6, R32 ;  /* 0x000000066820723c */ /* 0x040fe80000041820 */
[----:B------:R-:W-:Y:S01]  /*44d0*/  MOV R18, R143 ;  /* 0x0000008f00127202 */ /* 0x000fe20000000f00 */
[----:B------:R-:W-:Y:S02]  /*44e0*/  FMUL.FTZ R20, R20, c[0x0][0x2ec] ;  /* 0x0000bb0014147a20 */ /* 0x000fe40000410000 */
[----:B------:R-:W-:Y:S02]  /*44f0*/  FMUL.FTZ R21, R21, c[0x0][0x2ec] ;  /* 0x0000bb0015157a20 */ /* 0x000fe40000410000 */
[----:B------:R3:W1:Y:S03]  /*4500*/  MUFU.TANH R141, R20 ;  /* 0x00000014008d7308 */ /* 0x0006660000002400 */
[----:B------:R-:W-:Y:S02]  /*4510*/  FMUL.FTZ R26, R26, c[0x0][0x2ec] ;  /* 0x0000bb001a1a7a20 */ /* 0x000fe40000410000 */
[----:B------:R-:W-:Y:S02]  /*4520*/  FMUL.FTZ R27, R27, c[0x0][0x2ec] ;  /* 0x0000bb001b1b7a20 */ /* 0x000fe40000410000 */
[----:B------:R-:W-:Y:S02]  /*4530*/  FMUL.FTZ R22, R22, c[0x0][0x2ec] ;  /* 0x0000bb0016167a20 */ /* 0x000fe40000410000 */
[--C-:B--2---:R-:W-:Y:S01]  /*4540*/  FFMA.FTZ R5, R4, c[0x0][0x23c], -R12.reuse ;  /* 0x00008f0004057a23 */ /* 0x104fe2000001080c */
[----:B------:R-:W-:Y:S01]  /*4550*/  MUFU.TANH R69, R26 ;  /* 0x0000001a00457308 */ /* 0x000fe20000002400 */
[----:B------:R-:W-:Y:S01]  /*4560*/  MOV R4, R221 ;  /* 0x000000dd00047202 */ /* 0x000fe20000000f00 */
[----:B------:R-:W-:Y:S01]  /*4570*/  FMUL.FTZ R23, R23, c[0x0][0x2ec] ;  /* 0x0000bb0017177a20 */ /* 0x000fe20000410000 */
[----:B------:R-:W-:Y:S01]  /*4580*/  @!P0 FSEL R4, R221, -INF , !P1 ;  /* 0xff800000dd048808 */ /* 0x000fe20004800000 */
[----:B------:R-:W-:Y:S02]  /*4590*/  FMUL.FTZ R24, R24, c[0x0][0x2ec] ;  /* 0x0000bb0018187a20 */ /* 0x000fe40000410000 */
[----:B------:R-:W-:Y:S02]  /*45a0*/  FMUL.FTZ R32, R32, c[0x0][0x2ec] ;  /* 0x0000bb0020207a20 */ /* 0x000fe40000410000 */
[----:B------:R-:W-:Y:S02]  /*45b0*/  FFMA.FTZ R4, R4, c[0x0][0x23c], -R12 ;  /* 0x00008f0004047a23 */ /* 0x000fe4000001080c */
[----:B------:R2:W1:Y:S01]  /*45c0*/  MUFU.TANH R140, R21 ;  /* 0x00000015008c7308 */ /* 0x0004620000002400 */
[----:B------:R-:W-:Y:S02]  /*45d0*/  FMUL.FTZ R33, R33, c[0x0][0x2ec] ;  /* 0x0000bb0021217a20 */ /* 0x000fe40000410000 */
[----:B------:R-:W-:Y:S01]  /*45e0*/  FMUL.FTZ R34, R34, c[0x0][0x2ec] ;  /* 0x0000bb0022227a20 */ /* 0x000fe20000410000 */
[----:B---3--:R-:W3:Y:S01]  /*45f0*/  LDL R20, [R1+0x18] ;  /* 0x0000180001147983 */ /* 0x008ee20000100800 */
[----:B------:R-:W-:Y:S02]  /*4600*/  FMUL.FTZ R35, R35, c[0x0][0x2ec] ;  /* 0x0000bb0023237a20 */ /* 0x000fe40000410000 */
[----:B------:R-:W-:Y:S02]  /*4610*/  FMUL.FTZ R25, R25, c[0x0][0x2ec] ;  /* 0x0000bb0019197a20 */ /* 0x000fe40000410000 */
[----:B------:R-:W-:Y:S01]  /*4620*/  FMUL.FTZ R28, R28, c[0x0][0x2ec] ;  /* 0x0000bb001c1c7a20 */ /* 0x000fe20000410000 */
[----:B------:R1:W-:Y:S01]  /*4630*/  MUFU.EX2 R89, R4 ;  /* 0x0000000400597308 */ /* 0x0003e20000000800 */
[----:B------:R-:W-:Y:S02]  /*4640*/  FMUL.FTZ R29, R29, c[0x0][0x2ec] ;  /* 0x0000bb001d1d7a20 */ /* 0x000fe40000410000 */
[----:B------:R-:W-:Y:S02]  /*4650*/  FMUL.FTZ R30, R30, c[0x0][0x2ec] ;  /* 0x0000bb001e1e7a20 */ /* 0x000fe40000410000 */
[----:B------:R-:W-:Y:S05]  /*4660*/  FMUL.FTZ R31, R31, c[0x0][0x2ec] ;  /* 0x0000bb001f1f7a20 */ /* 0x000fea0000410000 */
[----:B------:R4:W-:Y:S01]  /*4670*/  MUFU.EX2 R90, R5 ;  /* 0x00000005005a7308 */ /* 0x0009e20000000800 */
[----:B--2---:R-:W2:Y:S09]  /*4680*/  LDL R21, [R1+0x14] ;  /* 0x0000140001157983 */ /* 0x004eb20000100800 */
[----:B------:R-:W2:Y:S01]  /*4690*/  MUFU.TANH R214, R22 ;  /* 0x0000001600d67308 */ /* 0x000ea20000002400 */
[----:B-1----:R-:W-:Y:S02]  /*46a0*/  MOV R4, R247 ;  /* 0x000000f700047202 */ /* 0x002fe40000000f00 */
[----:B------:R-:W-:Y:S02]  /*46b0*/  @!P0 FSEL R4, R247, -INF , !P2 ;  /* 0xff800000f7048808 */ /* 0x000fe40005000000 */
[-C--:B------:R-:W-:Y:S05]  /*46c0*/  @!P0 ISETP.GE.AND P2, PT, R0, R10.reuse, PT ;  /* 0x0000000a0000820c */ /* 0x080fea0003f46270 */
[----:B------:R-:W-:Y:S10]  /*46d0*/  MUFU.TANH R210, R23 ;  /* 0x0000001700d27308 */ /* 0x000ff40000002400 */
[----:B------:R-:W-:Y:S10]  /*46e0*/  MUFU.TANH R234, R24 ;  /* 0x0000001800ea7308 */ /* 0x000ff40000002400 */
        /* <DEDUP_REMOVED lines=10> */
[C---:B----4-:R-:W-:Y:S01]  /*4790*/  FMUL.FTZ R9, R3.reuse, 1.4426950216293334961 ;  /* 0x3fb8aa3b03097820 */ /* 0x050fe20000410000 */
[----:B------:R-:W-:Y:S04]  /*47a0*/  FSETP.NEU.FTZ.AND P1, PT, R3, -INF , PT ;  /* 0xff8000000300780b */ /* 0x000fe80003f3d000 */
        /* <DEDUP_REMOVED lines=10> */
[----:B----4-:R-:W-:Y:S02]  /*4850*/  MOV R5, R77 ;  /* 0x0000004d00057202 */ /* 0x010fe40000000f00 */
[----:B------:R-:W-:Y:S02]  /*4860*/  FSEL R8, R8, RZ, P1 ;  /* 0x000000ff08087208 */ /* 0x000fe40000800000 */
[----:B------:R-:W-:Y:S02]  /*4870*/  @!P0 ISETP.GE.AND P1, PT, R16, R10, PT ;  /* 0x0000000a1000820c */ /* 0x000fe40003f26270 */
[----:B------:R-:W-:Y:S02]  /*4880*/  @!P0 FSEL R5, R77, -INF , !P2 ;  /* 0xff8000004d058808 */ /* 0x000fe40005000000 */
[----:B------:R-:W-:Y:S02]  /*4890*/  @!P0 IADD3 R16, R0, 0x8, RZ ;  /* 0x0000000800108810 */ /* 0x000fe40007ffe0ff */
[----:B-1----:R-:W-:Y:S01]  /*48a0*/  MOV R4, R76 ;  /* 0x0000004c00047202 */ /* 0x002fe20000000f00 */
[--C-:B------:R-:W-:Y:S01]  /*48b0*/  FFMA.FTZ R5, R5, c[0x0][0x23c], -R8.reuse ;  /* 0x00008f0005057a23 */ /* 0x100fe20000010808 */
[----:B------:R-:W-:Y:S02]  /*48c0*/  @!P0 FSEL R4, R76, -INF , !P1 ;  /* 0xff8000004c048808 */ /* 0x000fe40004800000 */
[----:B------:R-:W-:Y:S01]  /*48d0*/  @!P0 ISETP.GE.AND P1, PT, R16, R11, PT ;  /* 0x0000000b1000820c */ /* 0x000fe20003f26270 */
[----:B------:R-:W-:Y:S02]  /*48e0*/  MUFU.EX2 R81, R5 ;  /* 0x0000000500517308 */ /* 0x000fe40000000800 */
[--C-:B------:R-:W-:Y:S08]  /*48f0*/  FFMA.FTZ R4, R4, c[0x0][0x23c], -R8.reuse ;  /* 0x00008f0004047a23 */ /* 0x100ff00000010808 */
[----:B------:R1:W-:Y:S02]  /*4900*/  MUFU.EX2 R80, R4 ;  /* 0x0000000400507308 */ /* 0x0003e40000000800 */
[----:B-1----:R-:W-:Y:S02]  /*4910*/  MOV R4, R243 ;  /* 0x000000f300047202 */ /* 0x002fe40000000f00 */
[----:B------:R-:W-:Y:S02]  /*4920*/  @!P0 FSEL R4, R243, -INF , !P1 ;  /* 0xff800000f3048808 */ /* 0x000fe40004800000 */
[----:B------:R-:W-:Y:S03]  /*4930*/  @!P0 ISETP.GE.AND P1, PT, R17, R11, PT ;  /* 0x0000000b1100820c */ /* 0x000fe60003f26270 */
[--C-:B------:R-:W-:Y:S01]  /*4940*/  FFMA.FTZ R5, R4, c[0x0][0x23c], -R9.reuse ;  /* 0x00008f0004057a23 */ /* 0x100fe20000010809 */
        /* <DEDUP_REMOVED lines=16> */
[C---:B------:R-:W-:Y:S03]  /*4a50*/  @!P0 ISETP.GE.AND P1, PT, R17.reuse, R15, PT ;  /* 0x0000000f1100820c */ /* 0x040fe60003f26270 */
        /* <DEDUP_REMOVED lines=18> */
[C---:B----4-:R-:W-:Y:S02]  /*4b80*/  @!P0 IADD3 R17, R0.reuse, 0x11, RZ ;  /* 0x0000001100118810 */ /* 0x050fe40007ffe0ff */
[----:B--2---:R-:W-:Y:S04]  /*4b90*/  @!P0 IADD3 R16, R0, 0x10, RZ ;  /* 0x0000001000108810 */ /* 0x004fe80007ffe0ff */
[----:B------:R-:W-:Y:S01]  /*4ba0*/  @!P0 ISETP.GE.AND P1, PT, R16, R15, PT ;  /* 0x0000000f1000820c */ /* 0x000fe20003f26270 */
[-C--:B-1----:R-:W-:Y:S03]  /*4bb0*/  HMMA.16816.F32.BF16 R36, R104, R4.reuse, R36 ;  /* 0x000000046824723c */ /* 0x082fe60000041824 */
[----:B------:R-:W-:Y:S02]  /*4bc0*/  MOV R18, R141 ;  /* 0x0000008d00127202 */ /* 0x000fe40000000f00 */
[----:B------:R-:W-:Y:S02]  /*4bd0*/  @!P0 FSEL R18, R141, -INF , !P1 ;  /* 0xff8000008d128808 */ /* 0x000fe40004800000 */
[----:B------:R-:W-:Y:S01]  /*4be0*/  @!P0 ISETP.GE.AND P1, PT, R17, R15, PT ;  /* 0x0000000f1100820c */ /* 0x000fe20003f26270 */
[C---:B------:R-:W-:Y:S04]  /*4bf0*/  HMMA.16816.F32.BF16 R40, R112.reuse, R4, R40 ;  /* 0x000000047028723c */ /* 0x040fe80000041828 */
[--C-:B------:R-:W-:Y:S01]  /*4c00*/  FFMA.FTZ R19, R18, c[0x0][0x23c], -R13.reuse ;  /* 0x00008f0012137a23 */ /* 0x100fe2000001080d */
[----:B------:R-:W-:Y:S02]  /*4c10*/  MOV R18, R140 ;  /* 0x0000008c00127202 */ /* 0x000fe40000000f00 */
[----:B------:R-:W-:Y:S01]  /*4c20*/  @!P0 FSEL R18, R140, -INF , !P1 ;  /* 0xff8000008c128808 */ /* 0x000fe20004800000 */
[----:B------:R-:W-:Y:S01]  /*4c30*/  MUFU.EX2 R194, R19 ;  /* 0x0000001300c27308 */ /* 0x000fe20000000800 */
[-C--:B------:R-:W-:Y:S03]  /*4c40*/  HMMA.16816.F32.BF16 R44, R112, R6.reuse, R44 ;  /* 0x00000006702c723c */ /* 0x080fe6000004182c */
[----:B------:R-:W-:Y:S01]  /*4c50*/  FFMA.FTZ R5, R18, c[0x0][0x23c], -R13 ;  /* 0x00008f0012057a23 */ /* 0x000fe2000001080d */
[----:B------:R-:W-:Y:S02]  /*4c60*/  @!P0 ISETP.GE.AND P1, PT, R16, R14, PT ;  /* 0x0000000e1000820c */ /* 0x000fe40003f26270 */
[----:B------:R-:W-:Y:S01]  /*4c70*/  MOV R4, R214 ;  /* 0x000000d600047202 */ /* 0x000fe20000000f00 */
[----:B------:R-:W-:Y:S01]  /*4c80*/  FMUL.FTZ R36, R36, c[0x0][0x2ec] ;  /* 0x0000bb0024247a20 */ /* 0x000fe20000410000 */
[----:B------:R-:W-:Y:S01]  /*4c90*/  @!P0 FSEL R4, R214, -INF , !P1 ;  /* 0xff800000d6048808 */ /* 0x000fe20004800000 */
[----:B------:R-:W-:Y:S01]  /*4ca0*/  FMUL.FTZ R37, R37, c[0x0][0x2ec] ;  /* 0x0000bb0025257a20 */ /* 0x000fe20000410000 */
[----:B------:R1:W-:Y:S01]  /*4cb0*/  MUFU.EX2 R193, R5 ;  /* 0x0000000500c17308 */ /* 0x0003e20000000800 */
[----:B------:R-:W-:Y:S01]  /*4cc0*/  @!P0 ISETP.GE.AND P1, PT, R17, R14, PT ;  /* 0x0000000e1100820c */ /* 0x000fe20003f26270 */
[----:B------:R-:W-:Y:S01]  /*4cd0*/  FMUL.FTZ R38, R38, c[0x0][0x2ec] ;  /* 0x0000bb0026267a20 */ /* 0x000fe20000410000 */
[C---:B------:R-:W-:Y:S04]  /*4ce0*/  HMMA.16816.F32.BF16 R48, R104.reuse, R6, R48 ;  /* 0x000000066830723c */ /* 0x040fe80000041830 */
[----:B------:R-:W-:Y:S01]  /*4cf0*/  FMUL.FTZ R39, R39, c[0x0][0x2ec] ;  /* 0x0000bb0027277a20 */ /* 0x000fe20000410000 */
[----:B------:R-:W-:Y:S01]  /*4d00*/  MOV R18, R175 ;  /* 0x000000af00127202 */ /* 0x000fe20000000f00 */
[----:B------:R-:W-:Y:S01]  /*4d10*/  FMUL.FTZ R40, R40, c[0x0][0x2ec] ;  /* 0x0000bb0028287a20 */ /* 0x000fe20000410000 */
[----:B------:R-:W-:Y:S01]  /*4d20*/  MUFU.TANH R136, R37 ;  /* 0x0000002500887308 */ /* 0x000fe20000002400 */
[----:B------:R-:W-:Y:S04]  /*4d30*/  FMUL.FTZ R41, R41, c[0x0][0x2ec] ;  /* 0x0000bb0029297a20 */ /* 0x000fe80000410000 */
[----:B------:R-:W-:Y:S02]  /*4d40*/  FMUL.FTZ R42, R42, c[0x0][0x2ec] ;  /* 0x0000bb002a2a7a20 */ /* 0x000fe40000410000 */
[----:B------:R-:W-:Y:S02]  /*4d50*/  FMUL.FTZ R43, R43, c[0x0][0x2ec] ;  /* 0x0000bb002b2b7a20 */ /* 0x000fe40000410000 */
[----:B------:R-:W-:Y:S01]  /*4d60*/  FMUL.FTZ R44, R44, c[0x0][0x2ec] ;  /* 0x0000bb002c2c7a20 */ /* 0x000fe20000410000 */
[----:B------:R-:W2:Y:S01]  /*4d70*/  MUFU.TANH R137, R36 ;  /* 0x0000002400897308 */ /* 0x000ea20000002400 */
[----:B------:R-:W-:Y:S02]  /*4d80*/  FMUL.FTZ R45, R45, c[0x0][0x2ec] ;  /* 0x0000bb002d2d7a20 */ /* 0x000fe40000410000 */
[----:B------:R-:W-:Y:S02]  /*4d90*/  FMUL.FTZ R46, R46, c[0x0][0x2ec] ;  /* 0x0000bb002e2e7a20 */ /* 0x000fe40000410000 */
[--C-:B-1----:R-:W-:Y:S01]  /*4da0*/  FFMA.FTZ R5, R4, c[0x0][0x23c], -R12.reuse ;  /* 0x00008f0004057a23 */ /* 0x102fe2000001080c */
[----:B------:R-:W-:Y:S01]  /*4db0*/  MOV R4, R210 ;  /* 0x000000d200047202 */ /* 0x000fe20000000f00 */
[----:B------:R-:W-:Y:S01]  /*4dc0*/  FMUL.FTZ R47, R47, c[0x0][0x2ec] ;  /* 0x0000bb002f2f7a20 */ /* 0x000fe20000410000 */
[----:B------:R-:W-:Y:S01]  /*4dd0*/  @!P0 FSEL R4, R210, -INF , !P1 ;  /* 0xff800000d2048808 */ /* 0x000fe20004800000 */
[----:B------:R-:W-:Y:S01]  /*4de0*/  FMUL.FTZ R48, R48, c[0x0][0x2ec] ;  /* 0x0000bb0030307a20 */ /* 0x000fe20000410000 */
[----:B------:R-:W-:Y:S01]  /*4df0*/  MUFU.EX2 R231, R5 ;  /* 0x0000000500e77308 */ /* 0x000fe20000000800 */
[----:B------:R-:W-:Y:S01]  /*4e00*/  FMUL.FTZ R49, R49, c[0x0][0x2ec] ;  /* 0x0000bb0031317a20 */ /* 0x000fe20000410000 */
[-C--:B------:R-:W-:Y:S01]  /*4e10*/  @!P0 ISETP.GE.AND P1, PT, R16, R11.reuse, PT ;  /* 0x0000000b1000820c */ /* 0x080fe20003f26270 */
[----:B------:R-:W-:Y:S02]  /*4e20*/  FFMA.FTZ R4, R4, c[0x0][0x23c], -R12 ;  /* 0x00008f0004047a23 */ /* 0x000fe4000001080c */
[----:B------:R-:W-:Y:S02]  /*4e30*/  FMUL.FTZ R50, R50, c[0x0][0x2ec] ;  /* 0x0000bb0032327a20 */ /* 0x000fe40000410000 */
[----:B------:R-:W-:Y:S03]  /*4e40*/  FMUL.FTZ R51, R51, c[0x0][0x2ec] ;  /* 0x0000bb0033337a20 */ /* 0x000fe60000410000 */
[----:B------:R1:W-:Y:S10]  /*4e50*/  MUFU.EX2 R230, R4 ;  /* 0x0000000400e67308 */ /* 0x0003f40000000800 */
[----:B------:R-:W4:Y:S10]  /*4e60*/  MUFU.TANH R190, R38 ;  /* 0x0000002600be7308 */ /* 0x000f340000002400 */
        /* <DEDUP_REMOVED lines=8> */
[-C--:B------:R-:W-:Y:S02]  /*4ef0*/  @!P0 ISETP.GE.AND P1, PT, R16, R10.reuse, PT ;  /* 0x0000000a1000820c */ /* 0x080fe40003f26270 */
        /* <DEDUP_REMOVED lines=26> */
[-C--:B------:R-:W-:Y:S04]  /*50a0*/  @!P0 ISETP.GE.AND P1, PT, R16, R10.reuse, PT ;  /* 0x0000000a1000820c */ /* 0x080fe80003f26270 */
        /* <DEDUP_REMOVED lines=43> */
[-C--:B-1----:R-:W-:Y:S03]  /*5360*/  HMMA.16816.F32.BF16 R52, R104, R4.reuse, R52 ;  /* 0x000000046834723c */ /* 0x082fe60000041834 */
[C---:B------:R-:W-:Y:S01]  /*5370*/  @!P0 ISETP.GE.AND P1, PT, R17.reuse, R15, PT ;  /* 0x0000000f1100820c */ /* 0x040fe20003f26270 */
[--C-:B--2---:R-:W-:Y:S01]  /*5380*/  FFMA.FTZ R19, R18, c[0x0][0x23c], -R13.reuse ;  /* 0x00008f0012137a23 */ /* 0x104fe2000001080d */
[----:B------:R-:W-:Y:S02]  /*5390*/  MOV R18, R136 ;  /* 0x0000008800127202 */ /* 0x000fe40000000f00 */
[----:B------:R-:W-:Y:S01]  /*53a0*/  @!P0 FSEL R18, R136, -INF , !P1 ;  /* 0xff80000088128808 */ /* 0x000fe20004800000 */
[C---:B------:R-:W-:Y:S01]  /*53b0*/  HMMA.16816.F32.BF16 R56, R112.reuse, R4, R56 ;  /* 0x000000047038723c */ /* 0x040fe20000041838 */
[----:B------:R-:W-:Y:S03]  /*53c0*/  MUFU.EX2 R177, R19 ;  /* 0x0000001300b17308 */ /* 0x000fe60000000800 */
[----:B------:R-:W-:Y:S03]  /*53d0*/  @!P0 ISETP.GE.AND P1, PT, R16, R14, PT ;  /* 0x0000000e1000820c */ /* 0x000fe60003f26270 */
[----:B------:R-:W-:Y:S01]  /*53e0*/  FFMA.FTZ R5, R18, c[0x0][0x23c], -R13 ;  /* 0x00008f0012057a23 */ /* 0x000fe2000001080d */
[----:B------:R-:W-:Y:S01]  /*53f0*/  MOV R4, R190 ;  /* 0x000000be00047202 */ /* 0x000fe20000000f00 */
[-C--:B------:R-:W-:Y:S02]  /*5400*/  HMMA.16816.F32.BF16 R60, R112, R6.reuse, R60 ;  /* 0x00000006703c723c */ /* 0x080fe4000004183c */
[----:B------:R1:W-:Y:S01]  /*5410*/  MUFU.EX2 R138, R5 ;  /* 0x00000005008a7308 */ /* 0x0003e20000000800 */
[----:B------:R-:W-:Y:S02]  /*5420*/  @!P0 FSEL R4, R190, -INF , !P1 ;  /* 0xff800000be048808 */ /* 0x000fe40004800000 */
[----:B------:R-:W-:Y:S02]  /*5430*/  @!P0 ISETP.GE.AND P1, PT, R17, R14, PT ;  /* 0x0000000e1100820c */ /* 0x000fe40003f26270 */
[----:B------:R-:W-:Y:S01]  /*5440*/  FMUL.FTZ R52, R52, c[0x0][0x2ec] ;  /* 0x0000bb0034347a20 */ /* 0x000fe20000410000 */
[----:B------:R-:W-:Y:S04]  /*5450*/  HMMA.16816.F32.BF16 R64, R104, R6, R64 ;  /* 0x000000066840723c */ /* 0x000fe80000041840 */
[----:B------:R-:W-:Y:S01]  /*5460*/  FMUL.FTZ R53, R53, c[0x0][0x2ec] ;  /* 0x0000bb0035357a20 */ /* 0x000fe20000410000 */
[----:B------:R-:W2:Y:S01]  /*5470*/  MUFU.TANH R162, R52 ;  /* 0x0000003400a27308 */ /* 0x000ea20000002400 */
[----:B------:R-:W-:Y:S01]  /*5480*/  FMUL.FTZ R54, R54, c[0x0][0x2ec] ;  /* 0x0000bb0036367a20 */ /* 0x000fe20000410000 */
[----:B---3--:R-:W-:Y:S01]  /*5490*/  MOV R6, R228 ;  /* 0x000000e400067202 */ /* 0x008fe20000000f00 */
[----:B------:R-:W-:Y:S04]  /*54a0*/  FMUL.FTZ R55, R55, c[0x0][0x2ec] ;  /* 0x0000bb0037377a20 */ /* 0x000fe80000410000 */
[----:B------:R-:W-:Y:S02]  /*54b0*/  FMUL.FTZ R56, R56, c[0x0][0x2ec] ;  /* 0x0000bb0038387a20 */ /* 0x000fe40000410000 */
[----:B------:R-:W-:Y:S01]  /*54c0*/  FMUL.FTZ R57, R57, c[0x0][0x2ec] ;  /* 0x0000bb0039397a20 */ /* 0x000fe20000410000 */
[----:B------:R-:W3:Y:S01]  /*54d0*/  MUFU.TANH R160, R53 ;  /* 0x0000003500a07308 */ /* 0x000ee20000002400 */
        /* <DEDUP_REMOVED lines=11> */
[----:B------:R-:W-:Y:S02]  /*5590*/  FMUL.FTZ R64, R64, c[0x0][0x2ec] ;  /* 0x0000bb0040407a20 */ /* 0x000fe40000410000 */
[----:B------:R-:W-:Y:S02]  /*55a0*/  FMUL.FTZ R65, R65, c[0x0][0x2ec] ;  /* 0x0000bb0041417a20 */ /* 0x000fe40000410000 */
[----:B------:R-:W-:Y:S01]  /*55b0*/  FMUL.FTZ R66, R66, c[0x0][0x2ec] ;  /* 0x0000bb0042427a20 */ /* 0x000fe20000410000 */
[----:B------:R1:W-:Y:S01]  /*55c0*/  MUFU.EX2 R195, R4 ;  /* 0x0000000400c37308 */ /* 0x0003e20000000800 */
[----:B------:R-:W-:Y:S02]  /*55d0*/  FMUL.FTZ R67, R67, c[0x0][0x2ec] ;  /* 0x0000bb0043437a20 */ /* 0x000fe40000410000 */
[----:B------:R-:W-:Y:S07]  /*55e0*/  FMUL.FTZ R63, R63, c[0x0][0x2ec] ;  /* 0x0000bb003f3f7a20 */ /* 0x000fee0000410000 */
[----:B------:R-:W2:Y:S10]  /*55f0*/  MUFU.TANH R174, R54 ;  /* 0x0000003600ae7308 */ /* 0x000eb40000002400 */
        /* <DEDUP_REMOVED lines=9> */
[----:B------:R-:W-:Y:S02]  /*5690*/  MOV R16, R199 ;  /* 0x000000c700107202 */ /* 0x000fe40000000f00 */
[----:B------:R1:W-:Y:S10]  /*56a0*/  MUFU.EX2 R237, R5 ;  /* 0x0000000500ed7308 */ /* 0x0003f40000000800 */
[----:B------:R-:W-:Y:S10]  /*56b0*/  MUFU.TANH R185, R61 ;  /* 0x0000003d00b97308 */ /* 0x000ff40000002400 */
[----:B------:R-:W-:Y:S01]  /*56c0*/  MUFU.TANH R201, R62 ;  /* 0x0000003e00c97308 */ /* 0x000fe20000002400 */
[--C-:B-1----:R-:W-:Y:S01]  /*56d0*/  FFMA.FTZ R5, R4, c[0x0][0x23c], -R9.reuse ;  /* 0x00008f0004057a23 */ /* 0x102fe20000010809 */
        /* <DEDUP_REMOVED lines=8> */
[----:B------:R-:W-:Y:S06]  /*5760*/  @!P0 FSEL R4, R235, -INF , !P1 ;  /* 0xff800000eb048808 */ /* 0x000fec0004800000 */
[----:B------:R1:W-:Y:S01]  /*5770*/  MUFU.EX2 R3, R5 ;  /* 0x0000000500037308 */ /* 0x0003e20000000800 */
[--C-:B------:R-:W-:Y:S09]  /*5780*/  FFMA.FTZ R4, R4, c[0x0][0x23c], -R8.reuse ;  /* 0x00008f0004047a23 */ /* 0x100ff20000010808 */
[----:B------:R2:W-:Y:S10]  /*5790*/  MUFU.EX2 R2, R4 ;  /* 0x0000000400027308 */ /* 0x0005f40000000800 */
[----:B------:R-:W3:Y:S01]  /*57a0*/  MUFU.TANH R189, R56 ;  /* 0x0000003800bd7308 */ /* 0x000ee20000002400 */
[C---:B-1----:R-:W-:Y:S04]  /*57b0*/  @!P0 IADD3 R5, R0.reuse, 0x28, RZ ;  /* 0x0000002800058810 */ /* 0x042fe80007ffe0ff */
[-C--:B------:R-:W-:Y:S05]  /*57c0*/  @!P0 ISETP.GE.AND P1, PT, R5, R11.reuse, PT ;  /* 0x0000000b0500820c */ /* 0x080fea0003f26270 */
[----:B------:R-:W1:Y:S01]  /*57d0*/  MUFU.TANH R187, R57 ;  /* 0x0000003900bb7308 */ /* 0x000e620000002400 */
[----:B------:R-:W-:Y:S02]  /*57e0*/  @!P0 FSEL R16, R199, -INF , !P1 ;  /* 0xff800000c7108808 */ /* 0x000fe40004800000 */
[----:B--2---:R-:W-:Y:S03]  /*57f0*/  @!P0 IADD3 R4, R0, 0x29, RZ ;  /* 0x0000002900048810 */ /* 0x004fe60007ffe0ff */
[--C-:B------:R-:W-:Y:S01]  /*5800*/  FFMA.FTZ R17, R16, c[0x0][0x23c], -R9.reuse ;  /* 0x00008f0010117a23 */ /* 0x100fe20000010809 */
[----:B------:R-:W-:Y:S02]  /*5810*/  @!P0 ISETP.GE.AND P1, PT, R4, R11, PT ;  /* 0x0000000b0400820c */ /* 0x000fe40003f26270 */
[----:B------:R-:W-:Y:S01]  /*5820*/  MOV R16, R198 ;  /* 0x000000c600107202 */ /* 0x000fe20000000f00 */
[----:B------:R-:W2:Y:S01]  /*5830*/  MUFU.TANH R213, R58 ;  /* 0x0000003a00d57308 */ /* 0x000ea20000002400 */
[----:B------:R-:W-:Y:S02]  /*5840*/  @!P0 FSEL R16, R198, -INF , !P1 ;  /* 0xff800000c6108808 */ /* 0x000fe40004800000 */
[-C--:B------:R-:W-:Y:S03]  /*5850*/  @!P0 ISETP.GE.AND P1, PT, R5, R10.reuse, PT ;  /* 0x0000000a0500820c */ /* 0x080fe60003f26270 */
[----:B------:R-:W-:Y:S01]  /*5860*/  FFMA.FTZ R7, R16, c[0x0][0x23c], -R9 ;  /* 0x00008f0010077a23 */ /* 0x000fe20000010809 */
[----:B------:R-:W-:Y:S02]  /*5870*/  @!P0 FSEL R6, R228, -INF , !P1 ;  /* 0xff800000e4068808 */ /* 0x000fe40004800000 */
[----:B------:R-:W-:Y:S01]  /*5880*/  @!P0 ISETP.GE.AND P1, PT, R4, R10, PT ;  /* 0x0000000a0400820c */ /* 0x000fe20003f26270 */
[----:B------:R1:W-:Y:S10]  /*5890*/  MUFU.EX2 R220, R7 ;  /* 0x0000000700dc7308 */ /* 0x0003f40000000800 */
[----:B------:R-:W-:Y:S10]  /*58a0*/  MUFU.TANH R165, R66 ;  /* 0x0000004200a57308 */ /* 0x000ff40000002400 */
[----:B------:R-:W-:Y:S01]  /*58b0*/  MUFU.TANH R164, R67 ;  /* 0x0000004300a47308 */ /* 0x000fe20000002400 */
[--C-:B-1----:R-:W-:Y:S01]  /*58c0*/  FFMA.FTZ R7, R6, c[0x0][0x23c], -R8.reuse ;  /* 0x00008f0006077a23 */ /* 0x102fe20000010808 */
[----:B----4-:R-:W-:Y:S02]  /*58d0*/  MOV R6, R227 ;  /* 0x000000e300067202 */ /* 0x010fe40000000f00 */
[----:B------:R-:W-:Y:S02]  /*58e0*/  @!P0 FSEL R6, R227, -INF , !P1 ;  /* 0xff800000e3068808 */ /* 0x000fe40004800000 */
[-C--:B------:R-:W-:Y:S04]  /*58f0*/  @!P0 ISETP.GE.AND P1, PT, R5, R15.reuse, PT ;  /* 0x0000000f0500820c */ /* 0x080fe80003f26270 */
[----:B------:R-:W-:Y:S01]  /*5900*/  MUFU.TANH R200, R63 ;  /* 0x0000003f00c87308 */ /* 0x000fe20000002400 */
[----:B------:R-:W-:Y:S09]  /*5910*/  FFMA.FTZ R6, R6, c[0x0][0x23c], -R8 ;  /* 0x00008f0006067a23 */ /* 0x000ff20000010808 */
[----:B------:R1:W-:Y:S10]  /*5920*/  MUFU.EX2 R250, R6 ;  /* 0x0000000600fa7308 */ /* 0x0003f40000000800 */
[----:B------:R4:W-:Y:S10]  /*5930*/  MUFU.EX2 R252, R7 ;  /* 0x0000000700fc7308 */ /* 0x0009f40000000800 */
[----:B------:R-:W2:Y:S01]  /*5940*/  MUFU.TANH R212, R59 ;  /* 0x0000003b00d47308 */ /* 0x000ea20000002400 */
[----:B-1----:R-:W-:Y:S02]  /*5950*/  MOV R6, R168 ;  /* 0x000000a800067202 */ /* 0x002fe40000000f00 */
[----:B------:R-:W-:Y:S02]  /*5960*/  @!P0 FSEL R6, R168, -INF , !P1 ;  /* 0xff800000a8068808 */ /* 0x000fe40004800000 */
[----:B------:R-:W-:Y:S05]  /*5970*/  @!P0 ISETP.GE.AND P1, PT, R4, R15, PT ;  /* 0x0000000f0400820c */ /* 0x000fea0003f26270 */
[----:B------:R-:W-:Y:S01]  /*5980*/  MUFU.EX2 R223, R17 ;  /* 0x0000001100df7308 */ /* 0x000fe20000000800 */
[--C-:B----4-:R-:W-:Y:S01]  /*5990*/  FFMA.FTZ R7, R6, c[0x0][0x23c], -R13.reuse ;  /* 0x00008f0006077a23 */ /* 0x110fe2000001080d */
[----:B------:R-:W-:Y:S02]  /*59a0*/  MOV R6, R167 ;  /* 0x000000a700067202 */ /* 0x000fe40000000f00 */
[----:B------:R-:W-:Y:S02]  /*59b0*/  @!P0 FSEL R6, R167, -INF , !P1 ;  /* 0xff800000a7068808 */ /* 0x000fe40004800000 */
[----:B------:R-:W-:Y:S04]  /*59c0*/  @!P0 ISETP.GE.AND P1, PT, R5, R14, PT ;  /* 0x0000000e0500820c */ /* 0x000fe80003f26270 */
[----:B------:R1:W-:Y:S01]  /*59d0*/  MUFU.EX2 R166, R7 ;  /* 0x0000000700a67308 */ /* 0x0003e20000000800 */
[----:B------:R-:W-:Y:S01]  /*59e0*/  MOV R5, R178 ;  /* 0x000000b200057202 */ /* 0x000fe20000000f00 */
[--C-:B------:R-:W-:Y:S01]  /*59f0*/  FFMA.FTZ R6, R6, c[0x0][0x23c], -R13.reuse ;  /* 0x00008f0006067a23 */ /* 0x100fe2000001080d */
[----:B------:R-:W-:Y:S02]  /*5a00*/  @!P0 FSEL R5, R178, -INF , !P1 ;  /* 0xff800000b2058808 */ /* 0x000fe40004800000 */
[----:B------:R-:W-:Y:S02]  /*5a10*/  @!P0 ISETP.GE.AND P1, PT, R4, R14, PT ;  /* 0x0000000e0400820c */ /* 0x000fe40003f26270 */
[----:B------:R-:W-:Y:S02]  /*5a20*/  MOV R4, R176 ;  /* 0x000000b000047202 */ /* 0x000fe40000000f00 */
[----:B------:R-:W-:Y:S01]  /*5a30*/  @!P0 FSEL R4, R176, -INF , !P1 ;  /* 0xff800000b0048808 */ /* 0x000fe20004800000 */
[----:B------:R4:W2:Y:S04]  /*5a40*/  MUFU.EX2 R163, R6 ;  /* 0x0000000600a37308 */ /* 0x0008a80000000800 */
[--C-:B-1----:R-:W-:Y:S01]  /*5a50*/  FFMA.FTZ R7, R4, c[0x0][0x23c], -R12.reuse ;  /* 0x00008f0004077a23 */ /* 0x102fe2000001080c */
[C---:B------:R-:W-:Y:S05]  /*5a60*/  @!P0 IADD3 R4, R0.reuse, 0x31, RZ ;  /* 0x0000003100048810 */ /* 0x040fea0007ffe0ff */
[----:B------:R-:W-:Y:S01]  /*5a70*/  MUFU.EX2 R182, R7 ;  /* 0x0000000700b67308 */ /* 0x000fe20000000800 */
[--C-:B----4-:R-:W-:Y:S01]  /*5a80*/  FFMA.FTZ R6, R5, c[0x0][0x23c], -R12.reuse ;  /* 0x00008f0005067a23 */ /* 0x110fe2000001080c */
[----:B------:R-:W-:Y:S08]  /*5a90*/  @!P0 IADD3 R5, R0, 0x30, RZ ;  /* 0x0000003000058810 */ /* 0x000ff00007ffe0ff */
[----:B------:R1:W2:Y:S01]  /*5aa0*/  MUFU.EX2 R183, R6 ;  /* 0x0000000600b77308 */ /* 0x0002a20000000800 */
[CC--:B------:R-:W-:Y:S02]  /*5ab0*/  @!P0 ISETP.GE.AND P1, PT, R5.reuse, R15.reuse, PT ;  /* 0x0000000f0500820c */ /* 0x0c0fe40003f26270 */
[----:B-1----:R-:W-:Y:S02]  /*5ac0*/  MOV R6, R162 ;  /* 0x000000a200067202 */ /* 0x002fe40000000f00 */
[----:B------:R-:W-:Y:S02]  /*5ad0*/  @!P0 FSEL R6, R162, -INF , !P1 ;  /* 0xff800000a2068808 */ /* 0x000fe40004800000 */
[----:B------:R-:W-:Y:S03]  /*5ae0*/  @!P0 ISETP.GE.AND P1, PT, R4, R15, PT ;  /* 0x0000000f0400820c */ /* 0x000fe60003f26270 */
[--C-:B------:R-:W-:Y:S01]  /*5af0*/  FFMA.FTZ R7, R6, c[0x0][0x23c], -R13.reuse ;  /* 0x00008f0006077a23 */ /* 0x100fe2000001080d */
[----:B---3--:R-:W-:Y:S02]  /*5b00*/  MOV R6, R160 ;  /* 0x000000a000067202 */ /* 0x008fe40000000f00 */
        /* <DEDUP_REMOVED lines=14> */
[----:B------:R-:W-:Y:S02]  /*5bf0*/  MOV R6, R189 ;  /* 0x000000bd00067202 */ /* 0x000fe40000000f00 */
[----:B------:R-:W-:Y:S05]  /*5c00*/  @!P0 FSEL R6, R189, -INF , !P1 ;  /* 0xff800000bd068808 */ /* 0x000fea0004800000 */
[----:B------:R1:W3:Y:S01]  /*5c10*/  MUFU.EX2 R180, R7 ;  /* 0x0000000700b47308 */ /* 0x0002e20000000800 */
[----:B------:R-:W-:Y:S01]  /*5c20*/  @!P0 ISETP.GE.AND P1, PT, R4, R11, PT ;  /* 0x0000000b0400820c */ /* 0x000fe20003f26270 */
[--C-:B-1----:R-:W-:Y:S01]  /*5c30*/  FFMA.FTZ R7, R6, c[0x0][0x23c], -R9.reuse ;  /* 0x00008f0006077a23 */ /* 0x102fe20000010809 */
[----:B------:R-:W-:Y:S02]  /*5c40*/  MOV R6, R187 ;  /* 0x000000bb00067202 */ /* 0x000fe40000000f00 */
[----:B------:R-:W-:Y:S05]  /*5c50*/  @!P0 FSEL R6, R187, -INF , !P1 ;  /* 0xff800000bb068808 */ /* 0x000fea0004800000 */
[----:B------:R1:W-:Y:S01]  /*5c60*/  MUFU.EX2 R217, R7 ;  /* 0x0000000700d97308 */ /* 0x0003e20000000800 */
[-C--:B------:R-:W-:Y:S02]  /*5c70*/  @!P0 ISETP.GE.AND P1, PT, R5, R10.reuse, PT ;  /* 0x0000000a0500820c */ /* 0x080fe40003f26270 */
[----:B--2---:R-:W-:Y:S01]  /*5c80*/  MOV R5, R213 ;  /* 0x000000d500057202 */ /* 0x004fe20000000f00 */
[--C-:B------:R-:W-:Y:S01]  /*5c90*/  FFMA.FTZ R6, R6, c[0x0][0x23c], -R9.reuse ;  /* 0x00008f0006067a23 */ /* 0x100fe20000010809 */
[----:B------:R-:W-:Y:S02]  /*5ca0*/  @!P0 FSEL R5, R213, -INF , !P1 ;  /* 0xff800000d5058808 */ /* 0x000fe40004800000 */
[----:B------:R-:W-:Y:S02]  /*5cb0*/  @!P0 ISETP.GE.AND P1, PT, R4, R10, PT ;  /* 0x0000000a0400820c */ /* 0x000fe40003f26270 */
[C---:B------:R-:W-:Y:S01]  /*5cc0*/  @!P0 IADD3 R4, R0.reuse, 0x38, RZ ;  /* 0x0000003800048810 */ /* 0x040fe20007ffe0ff */
[----:B------:R2:W-:Y:S01]  /*5cd0*/  MUFU.EX2 R211, R6 ;  /* 0x0000000600d37308 */ /* 0x0005e20000000800 */
[----:B------:R-:W-:Y:S02]  /*5ce0*/  @!P0 IADD3 R0, R0, 0x39, RZ ;  /* 0x0000003900008810 */ /* 0x000fe40007ffe0ff */
[CC--:B------:R-:W-:Y:S02]  /*5cf0*/  @!P0 ISETP.GE.AND P6, PT, R4.reuse, R15.reuse, PT ;  /* 0x0000000f0400820c */ /* 0x0c0fe40003fc6270 */
[-C--:B------:R-:W-:Y:S02]  /*5d00*/  @!P0 ISETP.GE.AND P4, PT, R4, R14.reuse, PT ;  /* 0x0000000e0400820c */ /* 0x080fe40003f86270 */
[C---:B------:R-:W-:Y:S02]  /*5d10*/  @!P0 ISETP.GE.AND P5, PT, R0.reuse, R15, PT ;  /* 0x0000000f0000820c */ /* 0x040fe40003fa6270 */
[C---:B------:R-:W-:Y:S02]  /*5d20*/  @!P0 ISETP.GE.AND P3, PT, R0.reuse, R14, PT ;  /* 0x0000000e0000820c */ /* 0x040fe40003f66270 */
[----:B------:R-:W-:Y:S02]  /*5d30*/  @!P0 ISETP.GE.AND P2, PT, R0, R10, PT ;  /* 0x0000000a0000820c */ /* 0x000fe40003f46270 */
[----:B-1----:R-:W-:Y:S02]  /*5d40*/  MOV R7, R115 ;  /* 0x0000007300077202 */ /* 0x002fe40000000f00 */
[----:B------:R-:W-:Y:S01]  /*5d50*/  @!P0 FSEL R7, R115, -INF , !P5 ;  /* 0xff80000073078808 */ /* 0x000fe20006800000 */
[--C-:B--2---:R-:W-:Y:S01]  /*5d60*/  FFMA.FTZ R6, R5, c[0x0][0x23c], -R8.reuse ;  /* 0x00008f0005067a23 */ /* 0x104fe20000010808 */
[----:B------:R-:W-:Y:S02]  /*5d70*/  MOV R5, R212 ;  /* 0x000000d400057202 */ /* 0x000fe40000000f00 */
[----:B------:R-:W-:Y:S01]  /*5d80*/  @!P0 FSEL R5, R212, -INF , !P1 ;  /* 0xff800000d4058808 */ /* 0x000fe20004800000 */
[----:B------:R1:W-:Y:S01]  /*5d90*/  MUFU.EX2 R246, R6 ;  /* 0x0000000600f67308 */ /* 0x0003e20000000800 */
[-C--:B------:R-:W-:Y:S03]  /*5da0*/  @!P0 ISETP.GE.AND P1, PT, R4, R11.reuse, PT ;  /* 0x0000000b0400820c */ /* 0x080fe60003f26270 */
[--C-:B------:R-:W-:Y:S06]  /*5db0*/  FFMA.FTZ R5, R5, c[0x0][0x23c], -R8.reuse ;  /* 0x00008f0005057a23 */ /* 0x100fec0000010808 */
[----:B------:R2:W-:Y:S01]  /*5dc0*/  MUFU.EX2 R244, R5 ;  /* 0x0000000500f47308 */ /* 0x0005e20000000800 */
[----:B-1----:R-:W-:Y:S02]  /*5dd0*/  MOV R6, R186 ;  /* 0x000000ba00067202 */ /* 0x002fe40000000f00 */
[----:B------:R-:W-:Y:S02]  /*5de0*/  @!P0 FSEL R6, R186, -INF , !P1 ;  /* 0xff800000ba068808 */ /* 0x000fe40004800000 */
[----:B------:R-:W-:Y:S02]  /*5df0*/  @!P0 ISETP.GE.AND P1, PT, R0, R11, PT ;  /* 0x0000000b0000820c */ /* 0x000fe40003f26270 */
[----:B------:R-:W-:Y:S01]  /*5e00*/  F2FP.BF16.PACK_AB R0, R89, R90 ;  /* 0x0000005a5900723e */ /* 0x000fe200000010ff */
[--C-:B------:R-:W-:Y:S01]  /*5e10*/  FFMA.FTZ R6, R6, c[0x0][0x23c], -R9.reuse ;  /* 0x00008f0006067a23 */ /* 0x100fe20000010809 */
[----:B--2---:R-:W-:Y:S03]  /*5e20*/  MOV R5, R185 ;  /* 0x000000b900057202 */ /* 0x004fe60000000f00 */
[----:B------:R1:W-:Y:S01]  /*5e30*/  STS [R153+0x12400], R0 ;  /* 0x0124000099007388 */ /* 0x0003e20000000800 */
[----:B------:R-:W-:Y:S01]  /*5e40*/  @!P0 FSEL R5, R185, -INF , !P1 ;  /* 0xff800000b9058808 */ /* 0x000fe20004800000 */
[----:B------:R2:W-:Y:S01]  /*5e50*/  MUFU.EX2 R204, R6 ;  /* 0x0000000600cc7308 */ /* 0x0005e20000000800 */
[----:B------:R-:W-:Y:S02]  /*5e60*/  @!P0 ISETP.GE.AND P1, PT, R4, R10, PT ;  /* 0x0000000a0400820c */ /* 0x000fe40003f26270 */
[----:B------:R-:W-:Y:S01]  /*5e70*/  F2FP.BF16.PACK_AB R4, R233, R238 ;  /* 0x000000eee904723e */ /* 0x000fe200000010ff */
[----:B------:R-:W-:Y:S01]  /*5e80*/  FFMA.FTZ R9, R5, c[0x0][0x23c], -R9 ;  /* 0x00008f0005097a23 */ /* 0x000fe20000010809 */
[----:B------:R-:W-:Y:S02]  /*5e90*/  MOV R5, R201 ;  /* 0x000000c900057202 */ /* 0x000fe40000000f00 */
[----:B------:R-:W-:Y:S01]  /*5ea0*/  @!P0 FSEL R5, R201, -INF , !P1 ;  /* 0xff800000c9058808 */ /* 0x000fe20004800000 */
[----:B------:R3:W-:Y:S01]  /*5eb0*/  STS [R153+0x12000], R4 ;  /* 0x0120000499007388 */ /* 0x0007e20000000800 */
[----:B------:R-:W-:Y:S01]  /*5ec0*/  IADD3 R132, P1, R21, UR13, RZ ;  /* 0x0000000d15847c10 */ /* 0x000fe2000ff3e0ff */
[----:B------:R-:W-:Y:S02]  /*5ed0*/  MUFU.EX2 R202, R9 ;  /* 0x0000000900ca7308 */ /* 0x000fe40000000800 */
[----:B------:R-:W-:Y:S01]  /*5ee0*/  FFMA.FTZ R5, R5, c[0x0][0x23c], -R8 ;  /* 0x00008f0005057a23 */ /* 0x000fe20000010808 */
[----:B------:R-:W-:Y:S02]  /*5ef0*/  IADD3.X R133, R20, UR12, RZ, P1, !PT ;  /* 0x0000000c14857c10 */ /* 0x000fe40008ffe4ff */
[----:B------:R-:W-:Y:S03]  /*5f00*/  PLOP3.LUT P1, PT, PT, PT, UP3, 0x80, 0x0 ;  /* 0x000000000000781c */ /* 0x000fe60003f2f038 */
[----:B------:R-:W4:Y:S02]  /*5f10*/  LDG.E R114, [R132.64] ;  /* 0x0000002284727981 */ /* 0x000f24000c1e1900 */
[----:B------:R3:W-:Y:S02]  /*5f20*/  MUFU.EX2 R239, R5 ;  /* 0x0000000500ef7308 */ /* 0x0007e40000000800 */
[----:B------:R4:W4:Y:S01]  /*5f30*/  LDG.E R113, [R132.64+0x20] ;  /* 0x0000202284717981 */ /* 0x000922000c1e1900 */
[----:B-1----:R-:W-:Y:S02]  /*5f40*/  F2FP.BF16.PACK_AB R0, R240, R241 ;  /* 0x000000f1f000723e */ /* 0x002fe400000010ff */
[----:B--2---:R-:W-:Y:S01]  /*5f50*/  MOV R6, R131 ;  /* 0x0000008300067202 */ /* 0x004fe20000000f00 */
[----:B------:R1:W2:Y:S01]  /*5f60*/  LDG.E R112, [R132.64+0x100] ;  /* 0x0001002284707981 */ /* 0x0002a2000c1e1900 */
[----:B------:R-:W-:Y:S03]  /*5f70*/  @!P0 FSEL R6, R131, -INF , !P6 ;  /* 0xff80000083068808 */ /* 0x000fe60007000000 */
[----:B------:R1:W-:Y:S02]  /*5f80*/  STS [R151+0x12400], R0 ;  /* 0x0124000097007388 */ /* 0x0003e40000000800 */
[--C-:B------:R-:W-:Y:S01]  /*5f90*/  FFMA.FTZ R6, R6, c[0x0][0x23c], -R13.reuse ;  /* 0x00008f0006067a23 */ /* 0x100fe2000001080d */
[----:B---3--:R-:W-:Y:S01]  /*5fa0*/  F2FP.BF16.PACK_AB R4, R203, R205 ;  /* 0x000000cdcb04723e */ /* 0x008fe200000010ff */
[----:B------:R-:W-:Y:S01]  /*5fb0*/  FFMA.FTZ R13, R7, c[0x0][0x23c], -R13 ;  /* 0x00008f00070d7a23 */ /* 0x000fe2000001080d */
[----:B------:R-:W-:Y:S01]  /*5fc0*/  F2FP.BF16.PACK_AB R7, R230, R231 ;  /* 0x000000e7e607723e */ /* 0x000fe200000010ff */
[----:B------:R3:W-:Y:S02]  /*5fd0*/  MUFU.EX2 R155, R6 ;  /* 0x00000006009b7308 */ /* 0x0007e40000000800 */
[----:B------:R3:W-:Y:S01]  /*5fe0*/  STS [R151+0x12000], R4 ;  /* 0x0120000497007388 */ /* 0x0007e20000000800 */
[----:B------:R-:W-:Y:S07]  /*5ff0*/  F2FP.BF16.PACK_AB R5, R87, R88 ;  /* 0x000000585705723e */ /* 0x000fee00000010ff */
[----:B------:R-:W3:Y:S01]  /*6000*/  MUFU.EX2 R154, R13 ;  /* 0x0000000d009a7308 */ /* 0x000ee20000000800 */
[----:B------:R3:W-:Y:S01]  /*6010*/  STS [R153+0x14000], R5 ;  /* 0x0140000599007388 */ /* 0x0007e20000000800 */
[----:B-1----:R-:W-:Y:S02]  /*6020*/  F2FP.BF16.PACK_AB R0, R85, R86 ;  /* 0x000000565500723e */ /* 0x002fe400000010ff */
[----:B---3--:R-:W-:Y:S02]  /*6030*/  F2FP.BF16.PACK_AB R6, R83, R84 ;  /* 0x000000545306723e */ /* 0x008fe400000010ff */
[----:B------:R-:W-:Y:S05]  /*6040*/  F2FP.BF16.PACK_AB R4, R80, R81 ;  /* 0x000000515004723e */ /* 0x000fea00000010ff */
[----:B------:R1:W-:Y:S04]  /*6050*/  STS [R153+0x14400], R4 ;  /* 0x0144000499007388 */ /* 0x0003e80000000800 */
[----:B------:R3:W-:Y:S01]  /*6060*/  STS [R151+0x14000], R0 ;  /* 0x0140000097007388 */ /* 0x0007e20000000800 */
[----:B------:R-:W-:Y:S02]  /*6070*/  MOV R5, R165 ;  /* 0x000000a500057202 */ /* 0x000fe40000000f00 */
[----:B------:R-:W-:Y:S05]  /*6080*/  @!P0 FSEL R5, R165, -INF , !P4 ;  /* 0xff800000a5058808 */ /* 0x000fea0006000000 */
[--C-:B------:R-:W-:Y:S01]  /*6090*/  FFMA.FTZ R9, R5, c[0x0][0x23c], -R12.reuse ;  /* 0x00008f0005097a23 */ /* 0x100fe2000001080c */
[----:B------:R-:W-:Y:S02]  /*60a0*/  MOV R5, R164 ;  /* 0x000000a400057202 */ /* 0x000fe40000000f00 */
[----:B------:R-:W-:Y:S01]  /*60b0*/  @!P0 FSEL R5, R164, -INF , !P3 ;  /* 0xff800000a4058808 */ /* 0x000fe20005800000 */
[----:B------:R-:W-:Y:S04]  /*60c0*/  MUFU.EX2 R172, R9 ;  /* 0x0000000900ac7308 */ /* 0x000fe80000000800 */
[----:B------:R-:W-:Y:S01]  /*60d0*/  FFMA.FTZ R12, R5, c[0x0][0x23c], -R12 ;  /* 0x00008f00050c7a23 */ /* 0x000fe2000001080c */
[----:B------:R-:W-:Y:S02]  /*60e0*/  F2FP.BF16.PACK_AB R5, R251, R82 ;  /* 0x00000052fb05723e */ /* 0x000fe400000010ff */
[----:B-1----:R-:W-:Y:S03]  /*60f0*/  F2FP.BF16.PACK_AB R4, R78, R79 ;  /* 0x0000004f4e04723e */ /* 0x002fe600000010ff */
[----:B------:R-:W1:Y:S01]  /*6100*/  MUFU.EX2 R170, R12 ;  /* 0x0000000c00aa7308 */ /* 0x000e620000000800 */
[----:B---3--:R-:W-:Y:S01]  /*6110*/  F2FP.BF16.PACK_AB R0, R193, R194 ;  /* 0x000000c2c100723e */ /* 0x008fe200000010ff */
[----:B------:R3:W-:Y:S04]  /*6120*/  STS [R151+0x14400], R4 ;  /* 0x0144000497007388 */ /* 0x0007e80000000800 */
[----:B------:R1:W-:Y:S04]  /*6130*/  STS [R152+0x12000], R0 ;  /* 0x0120000098007388 */ /* 0x0003e80000000800 */
[----:B------:R1:W-:Y:S01]  /*6140*/  STS [R152+0x12400], R7 ;  /* 0x0124000798007388 */ /* 0x0003e20000000800 */
[----:B---3--:R-:W-:Y:S02]  /*6150*/  F2FP.BF16.PACK_AB R4, R179, R184 ;  /* 0x000000b8b304723e */ /* 0x008fe400000010ff */
[----:B-1----:R-:W-:Y:S03]  /*6160*/  F2FP.BF16.PACK_AB R0, R206, R207 ;  /* 0x000000cfce00723e */ /* 0x002fe600000010ff */
[----:B------:R1:W-:Y:S01]  /*6170*/  STS [R150+0x12000], R4 ;  /* 0x0120000496007388 */ /* 0x0003e20000000800 */
[----:B------:R-:W-:Y:S03]  /*6180*/  MOV R7, R200 ;  /* 0x000000c800077202 */ /* 0x000fe60000000f00 */
[----:B------:R3:W-:Y:S01]  /*6190*/  STS [R150+0x12400], R0 ;  /* 0x0124000096007388 */ /* 0x0007e20000000800 */
[----:B------:R-:W-:Y:S03]  /*61a0*/  @!P0 FSEL R7, R200, -INF , !P2 ;  /* 0xff800000c8078808 */ /* 0x000fe60005000000 */
[----:B------:R3:W-:Y:S02]  /*61b0*/  STS [R152+0x14000], R6 ;  /* 0x0140000698007388 */ /* 0x0007e40000000800 */
[----:B------:R-:W-:Y:S01]  /*61c0*/  FFMA.FTZ R8, R7, c[0x0][0x23c], -R8 ;  /* 0x00008f0007087a23 */ /* 0x000fe20000010808 */
[----:B------:R-:W-:Y:S03]  /*61d0*/  F2FP.BF16.PACK_AB R7, R195, R197 ;  /* 0x000000c5c307723e */ /* 0x000fe600000010ff */
[----:B------:R-:W3:Y:S01]  /*61e0*/  MUFU.EX2 R226, R8 ;  /* 0x0000000800e27308 */ /* 0x000ee20000000800 */
[----:B-1----:R-:W-:Y:S02]  /*61f0*/  F2FP.BF16.PACK_AB R4, R70, R71 ;  /* 0x000000474604723e */ /* 0x002fe400000010ff */
[----:B---3--:R-:W-:Y:S02]  /*6200*/  F2FP.BF16.PACK_AB R0, R138, R177 ;  /* 0x000000b18a00723e */ /* 0x008fe400000010ff */
[----:B------:R-:W-:Y:S05]  /*6210*/  F2FP.BF16.PACK_AB R6, R72, R73 ;  /* 0x000000494806723e */ /* 0x000fea00000010ff */
[----:B------:R1:W-:Y:S04]  /*6220*/  STS [R152+0x14400], R6 ;  /* 0x0144000698007388 */ /* 0x0003e80000000800 */
[----:B------:R3:W-:Y:S04]  /*6230*/  STS [R150+0x14000], R5 ;  /* 0x0140000596007388 */ /* 0x0007e80000000800 */
[----:B------:R3:W-:Y:S04]  /*6240*/  STS [R150+0x14400], R4 ;  /* 0x0144000496007388 */ /* 0x0007e80000000800 */
[----:B------:R3:W-:Y:S04]  /*6250*/  STS [R146+0x12000], R0 ;  /* 0x0120000092007388 */ /* 0x0007e80000000800 */
[----:B------:R3:W-:Y:S01]  /*6260*/  STS [R146+0x12400], R7 ;  /* 0x0124000792007388 */ /* 0x0007e20000000800 */
[----:B-1----:R-:W-:Y:S02]  /*6270*/  F2FP.BF16.PACK_AB R6, R229, R237 ;  /* 0x000000ede506723e */ /* 0x002fe400000010ff */
[----:B---3--:R-:W-:Y:S02]  /*6280*/  F2FP.BF16.PACK_AB R5, R2, R3 ;  /* 0x000000030205723e */ /* 0x008fe400000010ff */
[----:B------:R-:W-:Y:S02]  /*6290*/  F2FP.BF16.PACK_AB R4, R163, R166 ;  /* 0x000000a6a304723e */ /* 0x000fe400000010ff */
[----:B------:R-:W-:Y:S03]  /*62a0*/  F2FP.BF16.PACK_AB R0, R182, R183 ;  /* 0x000000b7b600723e */ /* 0x000fe600000010ff */
[----:B------:R1:W-:Y:S01]  /*62b0*/  STS [R147+0x12000], R4 ;  /* 0x0120000493007388 */ /* 0x0003e20000000800 */
[----:B------:R-:W-:Y:S03]  /*62c0*/  F2FP.BF16.PACK_AB R7, R220, R223 ;  /* 0x000000dfdc07723e */ /* 0x000fe600000010ff */
        /* <DEDUP_REMOVED lines=12> */
[----:B------:R3:W-:Y:S01]  /*6390*/  STS [R148+0x12000], R0 ;  /* 0x0120000094007388 */ /* 0x0007e20000000800 */
[----:B-1----:R-:W-:Y:S02]  /*63a0*/  F2FP.BF16.PACK_AB R6, R244, R246 ;  /* 0x000000f6f406723e */ /* 0x002fe400000010ff */
[----:B---3--:R-:W-:Y:S02]  /*63b0*/  F2FP.BF16.PACK_AB R5, R170, R172 ;  /* 0x000000acaa05723e */ /* 0x008fe400000010ff */
[----:B------:R-:W-:Y:S03]  /*63c0*/  F2FP.BF16.PACK_AB R4, R202, R204 ;  /* 0x000000ccca04723e */ /* 0x000fe600000010ff */
[----:B------:R-:W-:Y:S01]  /*63d0*/  STS [R148+0x12400], R5 ;  /* 0x0124000594007388 */ /* 0x000fe20000000800 */
[----:B------:R-:W-:Y:S03]  /*63e0*/  F2FP.BF16.PACK_AB R0, R226, R239 ;  /* 0x000000efe200723e */ /* 0x000fe600000010ff */
[----:B------:R-:W-:Y:S04]  /*63f0*/  STS [R149+0x14000], R7 ;  /* 0x0140000795007388 */ /* 0x000fe80000000800 */
[----:B------:R-:W-:Y:S04]  /*6400*/  STS [R149+0x14400], R6 ;  /* 0x0144000695007388 */ /* 0x000fe80000000800 */
[----:B------:R-:W-:Y:S04]  /*6410*/  STS [R148+0x14400], R0 ;  /* 0x0144000094007388 */ /* 0x000fe80000000800 */
[----:B------:R-:W-:Y:S04]  /*6420*/  STS [R148+0x14000], R4 ;  /* 0x0140000494007388 */ /* 0x000fe80000000800 */
[----:B------:R-:W-:Y:S08]  /*6430*/  LDSM.16.M88.4 R64, [R122+0x4000] ;  /* 0x004000007a40783b */ /* 0x000ff00000000200 */
[----:B------:R-:W1:Y:S08]  /*6440*/  LDSM.16.M88.4 R16, [R117+0x8000] ;  /* 0x008000007510783b */ /* 0x000e700000000200 */
[----:B------:R-:W3:Y:S08]  /*6450*/  LDSM.16.M88.4 R60, [R122+0x5000] ;  /* 0x005000007a3c783b */ /* 0x000ef00000000200 */
[----:B------:R-:W2:Y:S08]  /*6460*/  LDSM.16.M88.4 R32, [R117+0x8400] ;  /* 0x008400007520783b */ /* 0x000eb00000000200 */
[----:B------:R-:W2:Y:S08]  /*6470*/  LDSM.16.M88.4 R48, [R117+0x8800] ;  /* 0x008800007530783b */ /* 0x000eb00000000200 */
[----:B------:R-:W2:Y:S01]  /*6480*/  LDSM.16.M88.4 R100, [R117+0x8c00] ;  /* 0x008c00007564783b */ /* 0x000ea20000000200 */
[-C--:B-1----:R-:W-:Y:S07]  /*6490*/  HMMA.16816.F32.BF16 R4, R64, R16.reuse, RZ ;  /* 0x000000104004723c */ /* 0x082fee00000418ff */
[----:B------:R-:W-:Y:S01]  /*64a0*/  LDSM.16.M88.4 R104, [R116+0x8000] ;  /* 0x008000007468783b */ /* 0x000fe20000000200 */
[C---:B---3--:R-:W-:Y:S07]  /*64b0*/  HMMA.16816.F32.BF16 R8, R60.reuse, R16, RZ ;  /* 0x000000103c08723c */ /* 0x048fee00000418ff */
[----:B------:R-:W-:Y:S01]  /*64c0*/  LDSM.16.M88.4 R108, [R123+0x5000] ;  /* 0x005000007b6c783b */ /* 0x000fe20000000200 */
[-C--:B------:R-:W-:Y:S07]  /*64d0*/  HMMA.16816.F32.BF16 R12, R60, R18.reuse, RZ ;  /* 0x000000123c0c723c */ /* 0x080fee00000418ff */
[----:B------:R-:W3:Y:S01]  /*64e0*/  LDG.E R0, [R132.64+0x120] ;  /* 0x0001202284007981 */ /* 0x000ee2000c1e1900 */
[C---:B------:R-:W-:Y:S08]  /*64f0*/  HMMA.16816.F32.BF16 R16, R64.reuse, R18, RZ ;  /* 0x000000124010723c */ /* 0x040ff000000418ff */
[-C--:B--2---:R-:W-:Y:S08]  /*6500*/  HMMA.16816.F32.BF16 R20, R64, R32.reuse, RZ ;  /* 0x000000204014723c */ /* 0x084ff000000418ff */
        /* <DEDUP_REMOVED lines=11> */
[----:B------:R-:W1:Y:S07]  /*65c0*/  LDSM.16.M88.4 R100, [R123+0x4000] ;  /* 0x004000007b64783b */ /* 0x000e6e0000000200 */
[-C--:B-1----:R-:W-:Y:S08]  /*65d0*/  HMMA.16816.F32.BF16 R4, R100, R104.reuse, R4 ;  /* 0x000000686404723c */ /* 0x082ff00000041804 */
[C---:B------:R-:W-:Y:S08]  /*65e0*/  HMMA.16816.F32.BF16 R8, R108.reuse, R104, R8 ;  /* 0x000000686c08723c */ /* 0x040ff00000041808 */
[-C--:B------:R-:W-:Y:S08]  /*65f0*/  HMMA.16816.F32.BF16 R12, R108, R106.reuse, R12 ;  /* 0x0000006a6c0c723c */ /* 0x080ff0000004180c */
[C---:B------:R-:W-:Y:S01]  /*6600*/  HMMA.16816.F32.BF16 R16, R100.reuse, R106, R16 ;  /* 0x0000006a6410723c */ /* 0x040fe20000041810 */
[----:B------:R-:W1:Y:S11]  /*6610*/  LDSM.16.M88.4 R104, [R116+0x8400] ;  /* 0x008400007468783b */ /* 0x000e760000000200 */
[----:B------:R-:W-:Y:S11]  /*6620*/  @!UPT UIADD3 URZ, URZ, URZ, URZ ;  /* 0x0000003f3f3ff290 */ /* 0x000ff6000fffe03f */
[----:B------:R-:W-:Y:S01]  /*6630*/  @!UPT UIADD3 URZ, URZ, URZ, URZ ;  /* 0x0000003f3f3ff290 */ /* 0x000fe2000fffe03f */
[C---:B----4-:R-:W-:Y:S02]  /*6640*/  FADD.FTZ R16, -R114.reuse, R16 ;  /* 0x0000001072107221 */ /* 0x050fe40000010100 */
[----:B------:R-:W-:Y:S01]  /*6650*/  FADD.FTZ R17, -R114, R17 ;  /* 0x0000001172117221 */ /* 0x000fe20000010100 */
[-C--:B-1----:R-:W-:Y:S08]  /*6660*/  HMMA.16816.F32.BF16 R20, R100, R104.reuse, R20 ;  /* 0x000000686414723c */ /* 0x082ff00000041814 */
[C---:B------:R-:W-:Y:S08]  /*6670*/  HMMA.16816.F32.BF16 R24, R108.reuse, R104, R24 ;  /* 0x000000686c18723c */ /* 0x040ff00000041818 */
[-C--:B------:R-:W-:Y:S08]  /*6680*/  HMMA.16816.F32.BF16 R28, R108, R106.reuse, R28 ;  /* 0x0000006a6c1c723c */ /* 0x080ff0000004181c */
[C---:B------:R-:W-:Y:S01]  /*6690*/  HMMA.16816.F32.BF16 R32, R100.reuse, R106, R32 ;  /* 0x0000006a6420723c */ /* 0x040fe20000041820 */
[----:B------:R-:W1:Y:S07]  /*66a0*/  LDSM.16.M88.4 R104, [R116+0x8800] ;  /* 0x008800007468783b */ /* 0x000e6e0000000200 */
[-C--:B-1----:R-:W-:Y:S08]  /*66b0*/  HMMA.16816.F32.BF16 R36, R100, R104.reuse, R36 ;  /* 0x000000686424723c */ /* 0x082ff00000041824 */
[C---:B------:R-:W-:Y:S08]  /*66c0*/  HMMA.16816.F32.BF16 R40, R108.reuse, R104, R40 ;  /* 0x000000686c28723c */ /* 0x040ff00000041828 */
[-C--:B------:R-:W-:Y:S08]  /*66d0*/  HMMA.16816.F32.BF16 R44, R108, R106.reuse, R44 ;  /* 0x0000006a6c2c723c */ /* 0x080ff0000004182c */
[C---:B------:R-:W-:Y:S01]  /*66e0*/  HMMA.16816.F32.BF16 R48, R100.reuse, R106, R48 ;  /* 0x0000006a6430723c */ /* 0x040fe20000041830 */
[----:B------:R-:W1:Y:S03]  /*66f0*/  LDSM.16.M88.4 R104, [R116+0x8c00] ;  /* 0x008c00007468783b */ /* 0x000e660000000200 */
[----:B---3--:R-:W-:Y:S04]  /*6700*/  FADD.FTZ R11, -R0, R11 ;  /* 0x0000000b000b7221 */ /* 0x008fe80000010100 */
[----:B------:R-:W-:Y:S01]  /*6710*/  FMUL.FTZ R11, R80, R11 ;  /* 0x0000000b500b7220 */ /* 0x000fe20000410000 */
[-C--:B-1----:R-:W-:Y:S08]  /*6720*/  HMMA.16816.F32.BF16 R52, R100, R104.reuse, R52 ;  /* 0x000000686434723c */ /* 0x082ff00000041834 */
        /* <DEDUP_REMOVED lines=8> */
[----:B------:R-:W-:Y:S02]  /*67b0*/  FMUL.FTZ R4, R4, c[0x0][0x2ec] ;  /* 0x0000bb0004047a20 */ /* 0x000fe40000410000 */
[----:B------:R-:W-:Y:S02]  /*67c0*/  FMUL.FTZ R101, R238, R101 ;  /* 0x00000065ee657220 */ /* 0x000fe40000410000 */
[----:B------:R-:W-:Y:S02]  /*67d0*/  FMUL.FTZ R5, R5, c[0x0][0x2ec] ;  /* 0x0000bb0005057a20 */ /* 0x000fe40000410000 */
[----:B------:R-:W-:Y:S02]  /*67e0*/  FMUL.FTZ R144, R100, R4 ;  /* 0x0000000464907220 */ /* 0x000fe40000410000 */
[----:B------:R-:W-:Y:S02]  /*67f0*/  FFMA.FTZ R4, -R142, R142, 1 ;  /* 0x3f8000008e047423 */ /* 0x000fe4000001018e */
[----:B------:R-:W-:Y:S02]  /*6800*/  FMUL.FTZ R145, R101, R5 ;  /* 0x0000000565917220 */ /* 0x000fe40000410000 */
[----:B------:R-:W-:Y:S02]  /*6810*/  FMUL.FTZ R101, R205, R16 ;  /* 0x00000010cd657220 */ /* 0x000fe40000410000 */
[----:B------:R-:W-:Y:S02]  /*6820*/  FMUL.FTZ R100, R203, R17 ;  /* 0x00000011cb647220 */ /* 0x000fe40000410000 */
[C---:B------:R-:W-:Y:S02]  /*6830*/  FADD.FTZ R16, -R114.reuse, R20 ;  /* 0x0000001472107221 */ /* 0x040fe40000010100 */
[----:B------:R-:W-:Y:S02]  /*6840*/  FADD.FTZ R20, -R114, R21 ;  /* 0x0000001572147221 */ /* 0x000fe40000010100 */
[----:B------:R-:W-:Y:S02]  /*6850*/  FFMA.FTZ R5, -R143, R143, 1 ;  /* 0x3f8000008f057423 */ /* 0x000fe4000001018f */
[----:B------:R-:W-:Y:S02]  /*6860*/  FMUL.FTZ R4, R4, c[0x0][0x2ec] ;  /* 0x0000bb0004047a20 */ /* 0x000fe40000410000 */
[----:B------:R-:W-:Y:S02]  /*6870*/  FFMA.FTZ R17, -R140, R140, 1 ;  /* 0x3f8000008c117423 */ /* 0x000fe4000001018c */
[----:B------:R-:W-:Y:S02]  /*6880*/  FMUL.FTZ R21, R194, R16 ;  /* 0x00000010c2157220 */ /* 0x000fe40000410000 */
[----:B------:R-:W-:Y:S02]  /*6890*/  FMUL.FTZ R20, R193, R20 ;  /* 0x00000014c1147220 */ /* 0x000fe40000410000 */
[----:B------:R-:W-:Y:S02]  /*68a0*/  FMUL.FTZ R5, R5, c[0x0][0x2ec] ;  /* 0x0000bb0005057a20 */ /* 0x000fe40000410000 */
[----:B------:R-:W-:Y:S02]  /*68b0*/  FFMA.FTZ R16, -R141, R141, 1 ;  /* 0x3f8000008d107423 */ /* 0x000fe4000001018d */
[----:B------:R-:W-:Y:S02]  /*68c0*/  FMUL.FTZ R142, R100, R4 ;  /* 0x00000004648e7220 */ /* 0x000fe40000410000 */
[----:B------:R-:W-:Y:S02]  /*68d0*/  FMUL.FTZ R4, R17, c[0x0][0x2ec] ;  /* 0x0000bb0011047a20 */ /* 0x000fe40000410000 */
[----:B------:R-:W-:Y:S02]  /*68e0*/  FMUL.FTZ R143, R101, R5 ;  /* 0x00000005658f7220 */ /* 0x000fe40000410000 */
[----:B------:R-:W-:Y:S02]  /*68f0*/  FMUL.FTZ R5, R16, c[0x0][0x2ec] ;  /* 0x0000bb0010057a20 */ /* 0x000fe40000410000 */
[C---:B------:R-:W-:Y:S02]  /*6900*/  FADD.FTZ R16, -R114.reuse, R32 ;  /* 0x0000002072107221 */ /* 0x040fe40000010100 */
[----:B------:R-:W-:Y:S02]  /*6910*/  FADD.FTZ R32, -R114, R33 ;  /* 0x0000002172207221 */ /* 0x000fe40000010100 */
[----:B------:R-:W-:Y:S02]  /*6920*/  FMUL.FTZ R140, R20, R4 ;  /* 0x00000004148c7220 */ /* 0x000fe40000410000 */
[----:B------:R-:W-:Y:S02]  /*6930*/  FFMA.FTZ R4, -R139, R139, 1 ;  /* 0x3f8000008b047423 */ /* 0x000fe4000001018b */
        /* <DEDUP_REMOVED lines=25> */
[C---:B------:R-:W-:Y:S02]  /*6ad0*/  FADD.FTZ R32, -R114.reuse, R53 ;  /* 0x0000003572207221 */ /* 0x040fe40000010100 */
[----:B------:R-:W-:Y:S02]  /*6ae0*/  FMUL.FTZ R5, R5, c[0x0][0x2ec] ;  /* 0x0000bb0005057a20 */ /* 0x000fe40000410000 */
[----:B------:R-:W-:Y:S02]  /*6af0*/  FADD.FTZ R20, -R114, R65 ;  /* 0x0000004172147221 */ /* 0x000fe40000010100 */
[----:B------:R-:W-:Y:S02]  /*6b00*/  FMUL.FTZ R133, R16, R4 ;  /* 0x0000000410857220 */ /* 0x000fe40000410000 */
[----:B------:R-:W-:Y:S02]  /*6b10*/  FFMA.FTZ R16, -R160, R160, 1 ;  /* 0x3f800000a0107423 */ /* 0x000fe400000101a0 */
[----:B------:R-:W-:Y:S02]  /*6b20*/  FFMA.FTZ R4, -R115, R115, 1 ;  /* 0x3f80000073047423 */ /* 0x000fe40000010173 */
[----:B------:R-:W-:Y:S02]  /*6b30*/  FMUL.FTZ R32, R135, R32 ;  /* 0x0000002087207220 */ /* 0x000fe40000410000 */
[----:B------:R-:W-:Y:S02]  /*6b40*/  FADD.FTZ R21, -R114, R64 ;  /* 0x0000004072157221 */ /* 0x000fe40000010100 */
[----:B------:R-:W-:Y:S02]  /*6b50*/  FMUL.FTZ R135, R17, R5 ;  /* 0x0000000511877220 */ /* 0x000fe40000410000 */
[----:B------:R-:W-:Y:S02]  /*6b60*/  FMUL.FTZ R20, R154, R20 ;  /* 0x000000149a147220 */ /* 0x000fe40000410000 */
[----:B------:R-:W-:Y:S02]  /*6b70*/  FFMA.FTZ R5, -R131, R131, 1 ;  /* 0x3f80000083057423 */ /* 0x000fe40000010183 */
[----:B------:R-:W-:Y:S02]  /*6b80*/  FMUL.FTZ R16, R16, c[0x0][0x2ec] ;  /* 0x0000bb0010107a20 */ /* 0x000fe40000410000 */
[----:B------:R-:W-:Y:S02]  /*6b90*/  FMUL.FTZ R4, R4, c[0x0][0x2ec] ;  /* 0x0000bb0004047a20 */ /* 0x000fe40000410000 */
[----:B------:R-:W-:Y:S02]  /*6ba0*/  FADD.FTZ R33, -R114, R52 ;  /* 0x0000003472217221 */ /* 0x000fe40000010100 */
[----:B------:R-:W-:Y:S02]  /*6bb0*/  FMUL.FTZ R21, R155, R21 ;  /* 0x000000159b157220 */ /* 0x000fe40000410000 */
[----:B------:R-:W-:Y:S02]  /*6bc0*/  FMUL.FTZ R5, R5, c[0x0][0x2ec] ;  /* 0x0000bb0005057a20 */ /* 0x000fe40000410000 */
[----:B------:R-:W-:Y:S02]  /*6bd0*/  FMUL.FTZ R131, R32, R16 ;  /* 0x0000001020837220 */ /* 0x000fe40000410000 */
[----:B------:R-:W-:Y:S02]  /*6be0*/  FMUL.FTZ R114, R20, R4 ;  /* 0x0000000414727220 */ /* 0x000fe40000410000 */
[C---:B------:R-:W-:Y:S02]  /*6bf0*/  FADD.FTZ R16, -R113.reuse, R6 ;  /* 0x0000000671107221 */ /* 0x040fe40000010100 */
[----:B------:R-:W-:Y:S02]  /*6c00*/  FADD.FTZ R6, -R113, R7 ;  /* 0x0000000771067221 */ /* 0x000fe40000010100 */
[----:B------:R-:W-:Y:S02]  /*6c10*/  FFMA.FTZ R4, -R221, R221, 1 ;  /* 0x3f800000dd047423 */ /* 0x000fe400000101dd */
[----:B------:R-:W-:Y:S02]  /*6c20*/  FMUL.FTZ R115, R21, R5 ;  /* 0x0000000515737220 */ /* 0x000fe40000410000 */
[----:B------:R-:W-:Y:S02]  /*6c30*/  FFMA.FTZ R5, -R222, R222, 1 ;  /* 0x3f800000de057423 */ /* 0x000fe400000101de */
[----:B------:R-:W-:Y:S02]  /*6c40*/  FMUL.FTZ R6, R89, R6 ;  /* 0x0000000659067220 */ /* 0x000fe40000410000 */
[----:B------:R-:W-:Y:S02]  /*6c50*/  FMUL.FTZ R4, R4, c[0x0][0x2ec] ;  /* 0x0000bb0004047a20 */ /* 0x000fe40000410000 */
[----:B------:R-:W-:Y:S02]  /*6c60*/  FFMA.FTZ R17, -R162, R162, 1 ;  /* 0x3f800000a2117423 */ /* 0x000fe400000101a2 */
[----:B------:R-:W-:Y:S02]  /*6c70*/  FMUL.FTZ R7, R90, R16 ;  /* 0x000000105a077220 */ /* 0x000fe40000410000 */
[----:B------:R-:W-:Y:S01]  /*6c80*/  FMUL.FTZ R5, R5, c[0x0][0x2ec] ;  /* 0x0000bb0005057a20 */ /* 0x000fe20000410000 */
[----:B------:R1:W5:Y:S01]  /*6c90*/  LDL.LU R90, [R1+0xc8] ;  /* 0x0000c800015a7983 */ /* 0x0003620000300800 */
[C---:B------:R-:W-:Y:S02]  /*6ca0*/  FADD.FTZ R16, -R113.reuse, R18 ;  /* 0x0000001271107221 */ /* 0x040fe40000010100 */
[----:B------:R-:W-:Y:S01]  /*6cb0*/  FADD.FTZ R18, -R113, R19 ;  /* 0x0000001371127221 */ /* 0x000fe20000010100 */
[----:B------:R1:W5:Y:S01]  /*6cc0*/  LDL.LU R89, [R1+0xc4] ;  /* 0x0000c40001597983 */ /* 0x0003620000300800 */
[----:B------:R-:W-:Y:S02]  /*6cd0*/  FMUL.FTZ R110, R6, R4 ;  /* 0x00000004066e7220 */ /* 0x000fe40000410000 */
[----:B------:R-:W-:Y:S02]  /*6ce0*/  FFMA.FTZ R4, -R215, R215, 1 ;  /* 0x3f800000d7047423 */ /* 0x000fe400000101d7 */
[----:B------:R-:W-:Y:S02]  /*6cf0*/  FMUL.FTZ R33, R161, R33 ;  /* 0x00000021a1217220 */ /* 0x000fe40000410000 */
[----:B------:R-:W-:Y:S02]  /*6d00*/  FMUL.FTZ R17, R17, c[0x0][0x2ec] ;  /* 0x0000bb0011117a20 */ /* 0x000fe40000410000 */
[----:B------:R-:W-:Y:S02]  /*6d10*/  FMUL.FTZ R111, R7, R5 ;  /* 0x00000005076f7220 */ /* 0x000fe40000410000 */
        /* <DEDUP_REMOVED lines=36> */
[C---:B------:R-:W-:Y:S02]  /*6f60*/  FADD.FTZ R6, -R113.reuse, R51 ;  /* 0x0000003371067221 */ /* 0x040fe40000010100 */
        /* <DEDUP_REMOVED lines=8> */
[----:B------:R-:W-:Y:S02]  /*6ff0*/  FADD.FTZ R18, -R113, R55 ;  /* 0x0000003771127221 */ /* 0x000fe40000010100 */
        /* <DEDUP_REMOVED lines=18> */
[----:B------:R-:W-:Y:S02]  /*7120*/  FADD.FTZ R19, -R113, R54 ;  /* 0x0000003671137221 */ /* 0x000fe40000010100 */
[----:B------:R-:W-:Y:S02]  /*7130*/  FFMA.FTZ R7, -R174, R174, 1 ;  /* 0x3f800000ae077423 */ /* 0x000fe400000101ae */
[----:B------:R-:W-:Y:S02]  /*7140*/  FMUL.FTZ R65, R17, R5 ;  /* 0x0000000511417220 */ /* 0x000fe40000410000 */
[C---:B------:R-:W-:Y:S02]  /*7150*/  FADD.FTZ R5, -R112.reuse, R8 ;  /* 0x0000000870057221 */ /* 0x040fe40000010100 */
[----:B------:R-:W-:Y:S02]  /*7160*/  FADD.FTZ R9, -R112, R12 ;  /* 0x0000000c70097221 */ /* 0x000fe40000010100 */
[----:B------:R-:W-:Y:S02]  /*7170*/  FMUL.FTZ R12, R87, R4 ;  /* 0x00000004570c7220 */ /* 0x000fe40000410000 */
[----:B------:R-:W-:Y:S02]  /*7180*/  FMUL.FTZ R6, R6, c[0x0][0x2ec] ;  /* 0x0000bb0006067a20 */ /* 0x000fe40000410000 */
[----:B------:R-:W-:Y:S02]  /*7190*/  FMUL.FTZ R19, R181, R19 ;  /* 0x00000013b5137220 */ /* 0x000fe40000410000 */
[----:B------:R-:W-:Y:S02]  /*71a0*/  FMUL.FTZ R7, R7, c[0x0][0x2ec] ;  /* 0x0000bb0007077a20 */ /* 0x000fe40000410000 */
[----:B------:R-:W-:Y:S02]  /*71b0*/  FADD.FTZ R8, -R112, R13 ;  /* 0x0000000d70087221 */ /* 0x000fe40000010100 */
[----:B------:R-:W-:Y:S02]  /*71c0*/  FMUL.FTZ R13, R88, R5 ;  /* 0x00000005580d7220 */ /* 0x000fe40000410000 */
[----:B------:R-:W-:Y:S01]  /*71d0*/  FMUL.FTZ R23, R12, R6 ;  /* 0x000000060c177220 */ /* 0x000fe20000410000 */
[----:B------:R1:W5:Y:S01]  /*71e0*/  LDL.LU R88, [R1+0xc0] ;  /* 0x0000c00001587983 */ /* 0x0003620000300800 */
[----:B------:R-:W-:Y:S02]  /*71f0*/  FADD.FTZ R12, -R112, R25 ;  /* 0x00000019700c7221 */ /* 0x000fe40000010100 */
[----:B------:R-:W-:Y:S01]  /*7200*/  FFMA.FTZ R6, -R232, R232, 1 ;  /* 0x3f800000e8067423 */ /* 0x000fe200000101e8 */
[----:B------:R1:W5:Y:S01]  /*7210*/  LDL.LU R87, [R1+0xbc] ;  /* 0x0000bc0001577983 */ /* 0x0003620000300800 */
[----:B------:R-:W-:Y:S02]  /*7220*/  FMUL.FTZ R67, R19, R7 ;  /* 0x0000000713437220 */ /* 0x000fe40000410000 */
[----:B------:R-:W-:Y:S02]  /*7230*/  FFMA.FTZ R7, -R247, R247, 1 ;  /* 0x3f800000f7077423 */ /* 0x000fe400000101f7 */
[----:B------:R-:W-:Y:S02]  /*7240*/  FFMA.FTZ R5, -R243, R243, 1 ;  /* 0x3f800000f3057423 */ /* 0x000fe400000101f3 */
[----:B------:R-:W-:Y:S02]  /*7250*/  FMUL.FTZ R12, R83, R12 ;  /* 0x0000000c530c7220 */ /* 0x000fe40000410000 */
[----:B------:R-:W-:Y:S02]  /*7260*/  FMUL.FTZ R6, R6, c[0x0][0x2ec] ;  /* 0x0000bb0006067a20 */ /* 0x000fe40000410000 */
[----:B------:R-:W-:Y:S02]  /*7270*/  FMUL.FTZ R9, R86, R9 ;  /* 0x0000000956097220 */ /* 0x000fe40000410000 */
[----:B------:R-:W-:Y:S01]  /*7280*/  FMUL.FTZ R7, R7, c[0x0][0x2ec] ;  /* 0x0000bb0007077a20 */ /* 0x000fe20000410000 */
[----:B------:R1:W5:Y:S01]  /*7290*/  LDL.LU R86, [R1+0xb8] ;  /* 0x0000b80001567983 */ /* 0x0003620000300800 */
[----:B------:R-:W-:Y:S02]  /*72a0*/  FMUL.FTZ R5, R5, c[0x0][0x2ec] ;  /* 0x0000bb0005057a20 */ /* 0x000fe40000410000 */
[----:B------:R-:W-:Y:S02]  /*72b0*/  FMUL.FTZ R22, R12, R6 ;  /* 0x000000060c167220 */ /* 0x000fe40000410000 */
[----:B------:R-:W-:Y:S02]  /*72c0*/  FADD.FTZ R12, -R112, R41 ;  /* 0x00000029700c7221 */ /* 0x000fe40000010100 */
[----:B------:R-:W-:Y:S02]  /*72d0*/  FFMA.FTZ R6, -R208, R208, 1 ;  /* 0x3f800000d0067423 */ /* 0x000fe400000101d0 */
[----:B------:R-:W-:Y:S02]  /*72e0*/  FMUL.FTZ R8, R85, R8 ;  /* 0x0000000855087220 */ /* 0x000fe40000410000 */
[----:B------:R-:W-:Y:S01]  /*72f0*/  FFMA.FTZ R4, -R242, R242, 1 ;  /* 0x3f800000f2047423 */ /* 0x000fe200000101f2 */
[----:B------:R1:W5:Y:S01]  /*7300*/  LDL.LU R85, [R1+0xb4] ;  /* 0x0000b40001557983 */ /* 0x0003620000300800 */
[----:B------:R-:W-:Y:S02]  /*7310*/  FMUL.FTZ R55, R13, R7 ;  /* 0x000000070d377220 */ /* 0x000fe40000410000 */
[----:B------:R-:W-:Y:S02]  /*7320*/  FMUL.FTZ R20, R9, R5 ;  /* 0x0000000509147220 */ /* 0x000fe40000410000 */
[C---:B------:R-:W-:Y:S02]  /*7330*/  FADD.FTZ R13, -R112.reuse, R24 ;  /* 0x00000018700d7221 */ /* 0x040fe40000010100 */
[----:B------:R-:W-:Y:S02]  /*7340*/  FADD.FTZ R9, -R112, R28 ;  /* 0x0000001c70097221 */ /* 0x000fe40000010100 */
[----:B------:R-:W-:Y:S02]  /*7350*/  FFMA.FTZ R5, -R225, R225, 1 ;  /* 0x3f800000e1057423 */ /* 0x000fe400000101e1 */
[----:B------:R-:W-:Y:S02]  /*7360*/  FMUL.FTZ R12, R229, R12 ;  /* 0x0000000ce50c7220 */ /* 0x000fe40000410000 */
[----:B------:R-:W-:Y:S02]  /*7370*/  FMUL.FTZ R6, R6, c[0x0][0x2ec] ;  /* 0x0000bb0006067a20 */ /* 0x000fe40000410000 */
[----:B------:R-:W-:Y:S02]  /*7380*/  FMUL.FTZ R4, R4, c[0x0][0x2ec] ;  /* 0x0000bb0004047a20 */ /* 0x000fe40000410000 */
[----:B------:R-:W-:Y:S02]  /*7390*/  FMUL.FTZ R13, R84, R13 ;  /* 0x0000000d540d7220 */ /* 0x000fe40000410000 */
[----:B------:R-:W-:Y:S01]  /*73a0*/  FMUL.FTZ R9, R82, R9 ;  /* 0x0000000952097220 */ /* 0x000fe20000410000 */
[----:B------:R1:W5:Y:S01]  /*73b0*/  LDL.LU R84, [R1+0xb0] ;  /* 0x0000b00001547983 */ /* 0x0003620000300800 */
[----:B------:R-:W-:Y:S02]  /*73c0*/  FMUL.FTZ R5, R5, c[0x0][0x2ec] ;  /* 0x0000bb0005057a20 */ /* 0x000fe40000410000 */
[----:B------:R-:W-:Y:S01]  /*73d0*/  FMUL.FTZ R50, R12, R6 ;  /* 0x000000060c327220 */ /* 0x000fe20000410000 */
[----:B------:R1:W5:Y:S01]  /*73e0*/  LDL.LU R83, [R1+0xac] ;  /* 0x0000ac0001537983 */ /* 0x0003620000300800 */
[----:B------:R-:W-:Y:S01]  /*73f0*/  FADD.FTZ R12, -R112, R57 ;  /* 0x00000039700c7221 */ /* 0x000fe20000010100 */
[----:B------:R-:W-:Y:S01]  /*7400*/  MOV R57, R169 ;  /* 0x000000a900397202 */ /* 0x000fe20000000f00 */
[----:B------:R-:W-:Y:S01]  /*7410*/  FFMA.FTZ R6, -R187, R187, 1 ;  /* 0x3f800000bb067423 */ /* 0x000fe200000101bb */
[----:B------:R1:W5:Y:S01]  /*7420*/  LDL.LU R82, [R1+0xa8] ;  /* 0x0000a80001527983 */ /* 0x0003620000300800 */
[----:B------:R-:W-:Y:S02]  /*7430*/  FMUL.FTZ R19, R8, R4 ;  /* 0x0000000408137220 */ /* 0x000fe40000410000 */
[----:B------:R-:W-:Y:S02]  /*7440*/  FADD.FTZ R8, -R112, R29 ;  /* 0x0000001d70087221 */ /* 0x000fe40000010100 */
[----:B------:R-:W-:Y:S02]  /*7450*/  FFMA.FTZ R4, -R224, R224, 1 ;  /* 0x3f800000e0047423 */ /* 0x000fe400000101e0 */
[----:B------:R-:W-:Y:S02]  /*7460*/  FMUL.FTZ R53, R9, R5 ;  /* 0x0000000509357220 */ /* 0x000fe40000410000 */
[----:B------:R-:W-:Y:S02]  /*7470*/  FADD.FTZ R9, -R112, R44 ;  /* 0x0000002c70097221 */ /* 0x000fe40000010100 */
[----:B------:R-:W-:Y:S02]  /*7480*/  FFMA.FTZ R5, -R199, R199, 1 ;  /* 0x3f800000c7057423 */ /* 0x000fe400000101c7 */
[----:B------:R-:W-:Y:S02]  /*7490*/  FMUL.FTZ R12, R211, R12 ;  /* 0x0000000cd30c7220 */ /* 0x000fe40000410000 */
[----:B------:R-:W-:Y:S02]  /*74a0*/  FMUL.FTZ R6, R6, c[0x0][0x2ec] ;  /* 0x0000bb0006067a20 */ /* 0x000fe40000410000 */
[----:B------:R-:W-:Y:S02]  /*74b0*/  FMUL.FTZ R8, R251, R8 ;  /* 0x00000008fb087220 */ /* 0x000fe40000410000 */
[----:B------:R-:W-:Y:S02]  /*74c0*/  FMUL.FTZ R4, R4, c[0x0][0x2ec] ;  /* 0x0000bb0004047a20 */ /* 0x000fe40000410000 */
[----:B------:R-:W-:Y:S02]  /*74d0*/  FMUL.FTZ R9, R223, R9 ;  /* 0x00000009df097220 */ /* 0x000fe40000410000 */
[----:B------:R-:W-:Y:S02]  /*74e0*/  FMUL.FTZ R5, R5, c[0x0][0x2ec] ;  /* 0x0000bb0005057a20 */ /* 0x000fe40000410000 */
[----:B------:R-:W-:Y:S02]  /*74f0*/  FMUL.FTZ R44, R12, R6 ;  /* 0x000000060c2c7220 */ /* 0x000fe40000410000 */
[----:B------:R-:W-:Y:S02]  /*7500*/  FADD.FTZ R12, -R0, R10 ;  /* 0x0000000a000c7221 */ /* 0x000fe40000010100 */
[----:B------:R-:W-:Y:S02]  /*7510*/  FFMA.FTZ R7, -R234, R234, 1 ;  /* 0x3f800000ea077423 */ /* 0x000fe400000101ea */
[----:B------:R-:W-:Y:S02]  /*7520*/  FMUL.FTZ R52, R8, R4 ;  /* 0x0000000408347220 */ /* 0x000fe40000410000 */
[----:B------:R-:W-:Y:S02]  /*7530*/  FADD.FTZ R8, -R112, R45 ;  /* 0x0000002d70087221 */ /* 0x000fe40000010100 */
[----:B------:R-:W-:Y:S02]  /*7540*/  FFMA.FTZ R4, -R198, R198, 1 ;  /* 0x3f800000c6047423 */ /* 0x000fe400000101c6 */
[----:B------:R-:W-:Y:S02]  /*7550*/  FMUL.FTZ R49, R9, R5 ;  /* 0x0000000509317220 */ /* 0x000fe40000410000 */
[----:B------:R-:W-:Y:S02]  /*7560*/  FADD.FTZ R9, -R112, R60 ;  /* 0x0000003c70097221 */ /* 0x000fe40000010100 */
[----:B------:R-:W-:Y:S02]  /*7570*/  FFMA.FTZ R5, -R186, R186, 1 ;  /* 0x3f800000ba057423 */ /* 0x000fe400000101ba */
[----:B------:R-:W-:Y:S02]  /*7580*/  FMUL.FTZ R12, R81, R12 ;  /* 0x0000000c510c7220 */ /* 0x000fe40000410000 */
[----:B------:R-:W-:Y:S01]  /*7590*/  FMUL.FTZ R7, R7, c[0x0][0x2ec] ;  /* 0x0000bb0007077a20 */ /* 0x000fe20000410000 */
[----:B------:R1:W5:Y:S01]  /*75a0*/  LDL.LU R81, [R1+0xa4] ;  /* 0x0000a40001517983 */ /* 0x0003620000300800 */
[----:B------:R-:W-:Y:S02]  /*75b0*/  FMUL.FTZ R8, R220, R8 ;  /* 0x00000008dc087220 */ /* 0x000fe40000410000 */
[----:B------:R-:W-:Y:S01]  /*75c0*/  FMUL.FTZ R4, R4, c[0x0][0x2ec] ;  /* 0x0000bb0004047a20 */ /* 0x000fe20000410000 */
[----:B------:R1:W5:Y:S01]  /*75d0*/  LDL.LU R80, [R1+0xa0] ;  /* 0x0000a00001507983 */ /* 0x0003620000300800 */
[----:B------:R-:W-:Y:S02]  /*75e0*/  FMUL.FTZ R9, R204, R9 ;  /* 0x00000009cc097220 */ /* 0x000fe40000410000 */
[----:B------:R-:W-:Y:S02]  /*75f0*/  FMUL.FTZ R5, R5, c[0x0][0x2ec] ;  /* 0x0000bb0005057a20 */ /* 0x000fe40000410000 */
[----:B------:R-:W-:Y:S02]  /*7600*/  FADD.FTZ R10, -R0, R14 ;  /* 0x0000000e000a7221 */ /* 0x000fe40000010100 */
        /* <DEDUP_REMOVED lines=17> */
[----:B------:R-:W-:Y:S01]  /*7720*/  FADD.FTZ R13, -R112, R56 ;  /* 0x00000038700d7221 */ /* 0x000fe20000010100 */
[----:B------:R-:W-:Y:S01]  /*7730*/  MOV R56, R171 ;  /* 0x000000ab00387202 */ /* 0x000fe20000000f00 */
[----:B------:R-:W-:Y:S02]  /*7740*/  FFMA.FTZ R7, -R189, R189, 1 ;  /* 0x3f800000bd077423 */ /* 0x000fe400000101bd */
[----:B------:R-:W-:Y:S02]  /*7750*/  FMUL.FTZ R40, R8, R4 ;  /* 0x0000000408287220 */ /* 0x000fe40000410000 */
[----:B------:R-:W-:Y:S02]  /*7760*/  FFMA.FTZ R4, -R77, R77, 1 ;  /* 0x3f8000004d047423 */ /* 0x000fe4000001014d */
[----:B------:R-:W-:Y:S01]  /*7770*/  FMUL.FTZ R13, R217, R13 ;  /* 0x0000000dd90d7220 */ /* 0x000fe20000410000 */
[----:B------:R1:W5:Y:S01]  /*7780*/  LDL.LU R77, [R1+0x94] ;  /* 0x00009400014d7983 */ /* 0x0003620000300800 */
[----:B------:R-:W-:Y:S02]  /*7790*/  FMUL.FTZ R7, R7, c[0x0][0x2ec] ;  /* 0x0000bb0007077a20 */ /* 0x000fe40000410000 */
[----:B------:R-:W-:Y:S02]  /*77a0*/  FFMA.FTZ R6, -R76, R76, 1 ;  /* 0x3f8000004c067423 */ /* 0x000fe4000001014c */
        /* <DEDUP_REMOVED lines=9> */
[C---:B------:R-:W-:Y:S02]  /*7840*/  FADD.FTZ R12, -R0.reuse, R26 ;  /* 0x0000001a000c7221 */ /* 0x040fe40000010100 */
        /* <DEDUP_REMOVED lines=19> */
[----:B------:R-:W-:Y:S01]  /*7980*/  FMUL.FTZ R6, R6, c[0x0][0x2ec] ;  /* 0x0000bb0006067a20 */ /* 0x000fe20000410000 */
[----:B------:R1:W5:Y:S01]  /*7990*/  LDL.LU R69, [R1+0x74] ;  /* 0x0000740001457983 */ /* 0x0003620000300800 */
[----:B------:R-:W-:Y:S02]  /*79a0*/  FMUL.FTZ R15, R12, R7 ;  /* 0x000000070c0f7220 */ /* 0x000fe40000410000 */
[C---:B------:R-:W-:Y:S01]  /*79b0*/  FADD.FTZ R12, -R0.reuse, R42 ;  /* 0x0000002a000c7221 */ /* 0x040fe20000010100 */
[----:B------:R1:W5:Y:S01]  /*79c0*/  LDL.LU R68, [R1+0x70] ;  /* 0x0000700001447983 */ /* 0x0003620000300800 */
[----:B------:R-:W-:Y:S02]  /*79d0*/  FMUL.FTZ R21, R11, R6 ;  /* 0x000000060b157220 */ /* 0x000fe40000410000 */
        /* <DEDUP_REMOVED lines=14> */
[----:B------:R-:W-:Y:S02]  /*7ac0*/  FFMA.FTZ R5, -R228, R228, 1 ;  /* 0x3f800000e4057423 */ /* 0x000fe400000101e4 */
[----:B------:R-:W-:Y:S02]  /*7ad0*/  FFMA.FTZ R8, -R227, R227, 1 ;  /* 0x3f800000e3087423 */ /* 0x000fe400000101e3 */
[----:B------:R-:W-:Y:S02]  /*7ae0*/  FMUL.FTZ R10, R252, R10 ;  /* 0x0000000afc0a7220 */ /* 0x000fe40000410000 */
[----:B------:R-:W-:Y:S02]  /*7af0*/  FMUL.FTZ R9, R250, R9 ;  /* 0x00000009fa097220 */ /* 0x000fe40000410000 */
        /* <DEDUP_REMOVED lines=8> */
[C---:B------:R-:W-:Y:S02]  /*7b80*/  FADD.FTZ R10, -R0.reuse, R58 ;  /* 0x0000003a000a7221 */ /* 0x040fe40000010100 */
[C---:B------:R-:W-:Y:S02]  /*7b90*/  FADD.FTZ R9, -R0.reuse, R59 ;  /* 0x0000003b00097221 */ /* 0x040fe40000010100 */
[C---:B------:R-:W-:Y:S02]  /*7ba0*/  FADD.FTZ R35, -R0.reuse, R62 ;  /* 0x0000003e00237221 */ /* 0x040fe40000010100 */
[----:B------:R-:W-:Y:S02]  /*7bb0*/  FADD.FTZ R8, -R0, R63 ;  /* 0x0000003f00087221 */ /* 0x000fe40000010100 */
[----:B------:R-:W-:Y:S02]  /*7bc0*/  FFMA.FTZ R0, -R213, R213, 1 ;  /* 0x3f800000d5007423 */ /* 0x000fe400000101d5 */
[----:B------:R-:W-:Y:S02]  /*7bd0*/  FFMA.FTZ R5, -R212, R212, 1 ;  /* 0x3f800000d4057423 */ /* 0x000fe400000101d4 */
[----:B------:R-:W-:Y:S02]  /*7be0*/  FFMA.FTZ R4, -R201, R201, 1 ;  /* 0x3f800000c9047423 */ /* 0x000fe400000101c9 */
[----:B------:R-:W-:Y:S02]  /*7bf0*/  FFMA.FTZ R7, -R200, R200, 1 ;  /* 0x3f800000c8077423 */ /* 0x000fe400000101c8 */
[----:B------:R-:W-:Y:S02]  /*7c00*/  FMUL.FTZ R13, R11, R6 ;  /* 0x000000060b0d7220 */ /* 0x000fe40000410000 */
[----:B------:R-:W-:Y:S02]  /*7c10*/  FMUL.FTZ R10, R246, R10 ;  /* 0x0000000af60a7220 */ /* 0x000fe40000410000 */
[----:B------:R-:W-:Y:S02]  /*7c20*/  FMUL.FTZ R9, R244, R9 ;  /* 0x00000009f4097220 */ /* 0x000fe40000410000 */
        /* <DEDUP_REMOVED lines=44> */
.L_x_492:
        /* <DEDUP_REMOVED lines=149> */
.L_x_493:
        /* <DEDUP_REMOVED lines=297> */
.L_x_495:
        /* <DEDUP_REMOVED lines=19> */
.L_x_496:
        /* <DEDUP_REMOVED lines=43> */
.L_x_498:
[----:B--2---:R-:W-:Y:S05]  /*9eb0*/  BSYNC B0 ;  /* 0x0000000000007941 */ /* 0x004fea0003800000 */
.L_x_497:
        /* <DEDUP_REMOVED lines=14> */
.L_x_500:
[----:B------:R-:W-:Y:S05]  /*9fa0*/  BSYNC B0 ;  /* 0x0000000000007941 */ /* 0x000fea0003800000 */
.L_x_499:
        /* <DEDUP_REMOVED lines=25> */
.L_x_502:
[----:B------:R-:W-:Y:S05]  /*a140*/  BSYNC B0 ;  /* 0x0000000000007941 */ /* 0x000fea0003800000 */
.L_x_501:
        /* <DEDUP_REMOVED lines=11> */
.L_x_475:
[----:B------:R-:W-:Y:S05]  /*a200*/  BSYNC B1 ;  /* 0x0000000000017941 */ /* 0x000fea0003800000 */
.L_x_461:
        /* <DEDUP_REMOVED lines=11> */
.L_x_503:
[----:B------:R-:W-:Y:S05]  /*a2c0*/  EXIT ;  /* 0x000000000000794d */ /* 0x000fea0003800000 */
.L_x_505:
        /* <DEDUP_REMOVED lines=11> */
.L_x_701:


//--------------------- .text._ZN5flash44flash_bwd_dq_dk_dv_loop_seqk_parallel_kernelI23Flash_bwd_kernel_traitsILi32ELi128ELi128ELi8ELi4ELi4ELi4ELb0ELb0EN7cutlass10bfloat16_tE19Flash_kernel_traitsILi32ELi128ELi128ELi8ES3_EELb1ELb1ELb0ELb0ELb1ELb1ELb0EEEvNS_16Flash_bwd_paramsE --------------------------
	.section	.text._ZN5flash44flash_bwd_dq_dk_dv_loop_seqk_parallel_kernelI23Flash_bwd_kernel_traitsILi32ELi128ELi128ELi8ELi4ELi4ELi4ELb0ELb0EN7cutlass10bfloat16_tE19Flash_kernel_traitsILi32ELi128ELi128ELi8ES3_EELb1ELb1ELb0ELb0ELb1ELb1ELb0EEEvNS_16Flash_bwd_paramsE,"ax",@progbits
	.sectioninfo	@"SHI_REGISTERS=252"
	.align	128
        .global         _ZN5flash44flash_bwd_dq_dk_dv_loop_seqk_parallel_kernelI23Flash_bwd_kernel_traitsILi32ELi128ELi128ELi8ELi4ELi4ELi4ELb0ELb0EN7cutlass10bfloat16_tE19Flash_kernel_traitsILi32ELi128ELi128ELi8ES3_EELb1ELb1ELb0ELb0ELb1ELb1ELb0EEEvNS_16Flash_bwd_paramsE
        .type           _ZN5flash44flash_bwd_dq_dk_dv_loop_seqk_parallel_kernelI23Flash_bwd_kernel_traitsILi32ELi128ELi128ELi8ELi4ELi4ELi4ELb0ELb0EN7cutlass10bfloat16_tE19Flash_kernel_traitsILi32ELi128ELi128ELi8ES3_EELb1ELb1ELb0ELb0ELb1ELb1ELb0EEEvNS_16Flash_bwd_paramsE,@function
        .size           _ZN5flash44flash_bwd_dq_dk_dv_loop_seqk_parallel_kernelI23Flash_bwd_kernel_traitsILi32ELi128ELi128ELi8ELi4ELi4ELi4ELb0ELb0EN7cutlass10bfloat16_tE19Flash_kernel_traitsILi32ELi128ELi128ELi8ES3_EELb1ELb1ELb0ELb0ELb1ELb1ELb0EEEvNS_16Flash_bwd_paramsE,(.L_x_702 - _ZN5flash44flash_bwd_dq_dk_dv_loop_seqk_parallel_kernelI23Flash_bwd_kernel_traitsILi32ELi128ELi128ELi8ELi4ELi4ELi4ELb0ELb0EN7cutlass10bfloat16_tE19Flash_kernel_traitsILi32ELi128ELi128ELi8ES3_EELb1ELb1ELb0ELb0ELb1ELb1ELb0EEEvNS_16Flash_bwd_paramsE)
        .other          _ZN5flash44flash_bwd_dq_dk_dv_loop_seqk_parallel_kernelI23Flash_bwd_kernel_traitsILi32ELi128ELi128ELi8ELi4ELi4ELi4ELb0ELb0EN7cutlass10bfloat16_tE19Flash_kernel_traitsILi32ELi128ELi128ELi8ES3_EELb1ELb1ELb0ELb0ELb1ELb1ELb0EEEvNS_16Flash_bwd_paramsE,@"STO_CUDA_ENTRY STV_DEFAULT"
_ZN5flash44flash_bwd_dq_dk_dv_loop_seqk_parallel_kernelI23Flash_bwd_kernel_traitsILi32ELi128ELi128ELi8ELi4ELi4ELi4ELb0ELb0EN7cutlass10bfloat16_tE19Flash_kernel_traitsILi32ELi128ELi128ELi8ES3_EELb1ELb1ELb0ELb0ELb1ELb1ELb0EEEvNS_16Flash_bwd_paramsE:
.text._ZN5flash44flash_bwd_dq_dk_dv_loop_seqk_parallel_kernelI23Flash_bwd_kernel_traitsILi32ELi128ELi128ELi8ELi4ELi4ELi4ELb0ELb0EN7cutlass10bfloat16_tE19Flash_kernel_traitsILi32ELi128ELi128ELi8ES3_EELb1ELb1ELb0ELb0ELb1ELb1ELb0EEEvNS_16Flash_bwd_paramsE:
        /* <DEDUP_REMOVED lines=17> */
[----:B------:R-:W-:Y:S02]  /*0110*/  USHF.R.S32.HI UR4, URZ, 0x1f, UR13 ;  /* 0x0000001f3f047899 */ /* 0x000fe4000801140d */
[----:B------:R-:W-:-:S02]  /*0120*/  USHF.L.U32 UR31, UR32, 0x7, URZ ;  /* 0x00000007201f7899 */ /* 0x000fc4000800063f */
[----:B------:R-:W-:Y:S02]  /*0130*/  UIMAD.WIDE.U32 UR34, UR13, UR14, URZ ;  /* 0x0000000e0d2272a5 */ /* 0x000fe4000f8e003f */
[----:B------:R-:W-:Y:S02]  /*0140*/  ULDC.64 UR36, c[0x0][0x118] ;  /* 0x0000460000247ab9 */ /* 0x000fe40000000a00 */
[----:B------:R-:W-:Y:S02]  /*0150*/  ULDC UR10, c[0x0][0x214] ;  /* 0x00008500000a7ab9 */ /* 0x000fe40000000800 */
[----:B------:R-:W-:Y:S02]  /*0160*/  ULDC UR9, c[0x0][0x2e8] ;  /* 0x0000ba0000097ab9 */ /* 0x000fe40000000800 */
[----:B------:R-:W-:Y:S02]  /*0170*/  ULDC UR8, c[0x0][0x214] ;  /* 0x0000850000087ab9 */ /* 0x000fe40000000800 */
[----:B------:R-:W-:Y:S01]  /*0180*/  ULDC.U8 UR12, c[0x0][0x2d8] ;  /* 0x0000b600000c7ab9 */ /* 0x000fe20000000000 */
[----:B-1----:R-:W-:Y:S01]  /*0190*/  SHF.R.S32.HI R2, RZ, 0x1f, R7 ;  /* 0x0000001fff027819 */ /* 0x002fe20000011407 */
[----:B------:R-:W-:-:S02]  /*01a0*/  UIMAD UR14, UR4, UR14, URZ ;  /* 0x0000000e040e72a4 */ /* 0x000fc4000f8e023f */
[----:B------:R-:W-:Y:S01]  /*01b0*/  USHF.L.U32 UR30, UR32, 0x3, URZ ;  /* 0x00000003201e7899 */ /* 0x000fe2000800063f */
[CC--:B------:R-:W-:Y:S01]  /*01c0*/  LEA.HI R5, R2.reuse, R7.reuse, RZ, 0x2 ;  /* 0x0000000702057211 */ /* 0x0c0fe200078f10ff */
[----:B------:R-:W-:Y:S01]  /*01d0*/  USHF.L.U32 UR29, UR32, 0x4, URZ ;  /* 0x00000004201d7899 */ /* 0x000fe2000800063f */
[CC--:B------:R-:W-:Y:S01]  /*01e0*/  LEA.HI R144, R2.reuse, R7.reuse, RZ, 0x5 ;  /* 0x0000000702907211 */ /* 0x0c0fe200078f28ff */
[----:B------:R-:W-:Y:S01]  /*01f0*/  UIMAD UR28, UR32, 0x18, URZ ;  /* 0x00000018201c78a4 */ /* 0x000fe2000f8e023f */
[CC--:B------:R-:W-:Y:S01]  /*0200*/  LEA.HI R0, R2.reuse, R7.reuse, RZ, 0x4 ;  /* 0x0000000702007211 */ /* 0x0c0fe200078f20ff */
[----:B------:R-:W-:Y:S01]  /*0210*/  USHF.L.U32 UR27, UR32, 0x5, URZ ;  /* 0x00000005201b7899 */ /* 0x000fe2000800063f */
[CC--:B------:R-:W-:Y:S01]  /*0220*/  LEA.HI R10, R2.reuse, R7.reuse, RZ, 0x3 ;  /* 0x00000007020a7211 */ /* 0x0c0fe200078f18ff */
[----:B------:R-:W-:Y:S01]  /*0230*/  UIMAD UR26, UR32, 0x28, URZ ;  /* 0x00000028201a78a4 */ /* 0x000fe2000f8e023f */
[----:B------:R-:W-:Y:S01]  /*0240*/  LEA.HI R143, R2, R7, RZ, 0x7 ;  /* 0x00000007028f7211 */ /* 0x000fe200078f38ff */
[----:B------:R-:W-:Y:S01]  /*0250*/  UIMAD UR25, UR32, 0x30, URZ ;  /* 0x00000030201978a4 */ /* 0x000fe2000f8e023f */
[----:B------:R-:W-:Y:S01]  /*0260*/  LOP3.LUT R8, R5, 0xfffffffc, RZ, 0xc0, !PT ;  /* 0xfffffffc05087812 */ /* 0x000fe200078ec0ff */
[----:B------:R-:W-:Y:S01]  /*0270*/  UIMAD UR24, UR32, 0x38, URZ ;  /* 0x00000038201878a4 */ /* 0x000fe2000f8e023f */
[----:B------:R-:W-:Y:S01]  /*0280*/  LOP3.LUT R4, R144, 0xffffffe0, RZ, 0xc0, !PT ;  /* 0xffffffe090047812 */ /* 0x000fe200078ec0ff */
[----:B------:R-:W-:Y:S01]  /*0290*/  USHF.L.U32 UR23, UR32, 0x6, URZ ;  /* 0x0000000620177899 */ /* 0x000fe2000800063f */
[----:B------:R-:W-:Y:S01]  /*02a0*/  LOP3.LUT R6, R0, 0xfffffff0, RZ, 0xc0, !PT ;  /* 0xfffffff000067812 */ /* 0x000fe200078ec0ff */
[C---:B------:R-:W-:Y:S01]  /*02b0*/  IMAD.IADD R8, R7.reuse, 0x1, -R8 ;  /* 0x0000000107087824 */ /* 0x040fe200078e0a08 */
[----:B------:R-:W-:Y:S01]  /*02c0*/  LOP3.LUT R2, R10, 0xfffffff8, RZ, 0xc0, !PT ;  /* 0xfffffff80a027812 */ /* 0x000fe200078ec0ff */
[C---:B------:R-:W-:Y:S01]  /*02d0*/  IMAD.IADD R4, R7.reuse, 0x1, -R4 ;  /* 0x0000000107047824 */ /* 0x040fe200078e0a04 */
[--C-:B------:R-:W-:Y:S01]  /*02e0*/  SHF.R.S32.HI R12, RZ, 0x2, R5.reuse ;  /* 0x00000002ff0c7819 */ /* 0x100fe20000011405 */
[C---:B------:R-:W-:Y:S01]  /*02f0*/  IMAD.IADD R15, R7.reuse, 0x1, -R6 ;  /* 0x00000001070f7824 */ /* 0x040fe200078e0a06 */
[----:B------:R-:W-:Y:S01]  /*0300*/  SHF.R.S32.HI R145, RZ, 0x5, R144 ;  /* 0x00000005ff917819 */ /* 0x000fe20000011490 */
[----:B------:R-:W-:Y:S01]  /*0310*/  IMAD.IADD R7, R7, 0x1, -R2 ;  /* 0x0000000107077824 */ /* 0x000fe200078e0a02 */
[----:B------:R-:W-:Y:S01]  /*0320*/  SHF.R.S32.HI R2, RZ, 0x3, R10 ;  /* 0x00000003ff027819 */ /* 0x000fe2000001140a */
[C---:B------:R-:W-:Y:S01]  /*0330*/  IMAD.SHL.U32 R3, R8.reuse, 0x8, RZ ;  /* 0x0000000808037824 */ /* 0x040fe200078e00ff */
[----:B------:R-:W-:Y:S01]  /*0340*/  SHF.R.S32.HI R144, RZ, 0x1f, R144 ;  /* 0x0000001fff907819 */ /* 0x000fe20000011490 */
[----:B------:R-:W-:Y:S01]  /*0350*/  IMAD.SHL.U32 R8, R8, 0x2, RZ ;  /* 0x0000000208087824 */ /* 0x000fe200078e00ff */
[----:B------:R-:W-:Y:S01]  /*0360*/  SHF.R.S32.HI R11, RZ, 0x1f, R5 ;  /* 0x0000001fff0b7819 */ /* 0x000fe20000011405 */
[----:B------:R-:W-:Y:S01]  /*0370*/  IMAD.SHL.U32 R2, R2, 0x40, RZ ;  /* 0x0000004002027824 */ /* 0x000fe200078e00ff */
[-C--:B------:R-:W-:Y:S01]  /*0380*/  LEA.HI R5, R5, R12.reuse, RZ, 0x1 ;  /* 0x0000000c05057211 */ /* 0x080fe200078f08ff */
[----:B------:R-:W-:Y:S01]  /*0390*/  UIMAD UR22, UR32, 0x48, URZ ;  /* 0x00000048201678a4 */ /* 0x000fe2000f8e023f */
[----:B------:R-:W-:Y:S01]  /*03a0*/  LEA.HI R144, R144, R145, RZ, 0x2 ;  /* 0x0000009190907211 */ /* 0x000fe200078f10ff */
[----:B------:R-:W-:Y:S01]  /*03b0*/  UIMAD UR21, UR32, 0x50, URZ ;  /* 0x00000050201578a4 */ /* 0x000fe2000f8e023f */
[----:B------:R-:W-:Y:S01]  /*03c0*/  SHF.R.S32.HI R9, RZ, 0x4, R0 ;  /* 0x00000004ff097819 */ /* 0x000fe20000011400 */
[----:B------:R-:W-:Y:S01]  /*03d0*/  UIMAD UR20, UR32, 0x58, URZ ;  /* 0x00000058201478a4 */ /* 0x000fe2000f8e023f */
[----:B------:R-:W-:Y:S01]  /*03e0*/  LOP3.LUT R2, R2, 0xc0, RZ, 0xc0, !PT ;  /* 0x000000c002027812 */ /* 0x000fe200078ec0ff */
[----:B------:R-:W-:Y:S01]  /*03f0*/  UIMAD UR19, UR32, 0x60, URZ ;  /* 0x00000060201378a4 */ /* 0x000fe2000f8e023f */
[----:B------:R-:W-:Y:S01]  /*0400*/  LOP3.LUT R5, R5, 0x7fffffe, RZ, 0xc0, !PT ;  /* 0x07fffffe05057812 */ /* 0x000fe200078ec0ff */
[----:B------:R-:W-:Y:S01]  /*0410*/  UIMAD UR18, UR32, 0x68, URZ ;  /* 0x00000068201278a4 */ /* 0x000fe2000f8e023f */
[----:B------:R-:W-:Y:S01]  /*0420*/  LOP3.LUT R144, R144, 0xfffffffc, RZ, 0xc0, !PT ;  /* 0xfffffffc90907812 */ /* 0x000fe200078ec0ff */
[----:B------:R-:W-:Y:S01]  /*0430*/  UIMAD UR17, UR32, 0x70, URZ ;  /* 0x00000070201178a4 */ /* 0x000fe2000f8e023f */
[----:B------:R-:W-:Y:S01]  /*0440*/  LEA.HI R11, R11, R12, RZ, 0x3 ;  /* 0x0000000c0b0b7211 */ /* 0x000fe200078f18ff */
[----:B------:R-:W-:Y:S01]  /*0450*/  IMAD.IADD R6, R12, 0x1, -R5 ;  /* 0x000000010c067824 */ /* 0x000fe200078e0a05 */
[----:B------:R-:W-:Y:S01]  /*0460*/  LEA.HI R0, R0, R9, RZ, 0x1 ;  /* 0x0000000900007211 */ /* 0x000fe200078f08ff */
[C---:B------:R-:W-:Y:S01]  /*0470*/  IMAD.IADD R144, R145.reuse, 0x1, -R144 ;  /* 0x0000000191907824 */ /* 0x040fe200078e0a90 */
[----:B------:R-:W-:Y:S01]  /*0480*/  LOP3.LUT R3, R2, 0x18, R3, 0xf8, !PT ;  /* 0x0000001802037812 */ /* 0x000fe200078ef803 */
[----:B------:R-:W-:Y:S01]  /*0490*/  IMAD R145, R145, 0x8, R6 ;  /* 0x0000000891917824 */ /* 0x000fe200078e0206 */
[----:B------:R-:W-:Y:S01]  /*04a0*/  SHF.R.U32.HI R2, RZ, 0x3, R2 ;  /* 0x00000003ff027819 */ /* 0x000fe20000011602 */
[----:B------:R-:W-:Y:S01]  /*04b0*/  IMAD.SHL.U32 R14, R144, 0x10, RZ ;  /* 0x00000010900e7824 */ /* 0x000fe200078e00ff */
[----:B------:R-:W-:Y:S01]  /*04c0*/  LOP3.LUT R11, R11, 0xfffffff8, RZ, 0xc0, !PT ;  /* 0xfffffff80b0b7812 */ /* 0x000fe200078ec0ff */
[----:B------:R-:W-:Y:S01]  /*04d0*/  UIMAD UR16, UR32, 0x78, URZ ;  /* 0x00000078201078a4 */ /* 0x000fe2000f8e023f */
[----:B------:R-:W-:Y:S01]  /*04e0*/  LOP3.LUT R0, R0, 0xfffffffe, RZ, 0xc0, !PT ;  /* 0xfffffffe00007812 */ /* 0x000fe200078ec0ff */
[----:B------:R-:W-:Y:S01]  /*04f0*/  USHF.R.S32.HI UR15, URZ, 0x1f, UR31 ;  /* 0x0000001f3f0f7899 */ /* 0x000fe2000801141f */
[----:B------:R-:W-:Y:S01]  /*0500*/  LOP3.LUT R2, R3, R2, RZ, 0x3c, !PT ;  /* 0x0000000203027212 */ /* 0x000fe200078e3cff */
[----:B------:R-:W-:Y:S01]  /*0510*/  IMAD.IADD R11, R12, 0x1, -R11 ;  /* 0x000000010c0b7824 */ /* 0x000fe200078e0a0b */
[----:B------:R-:W-:Y:S01]  /*0520*/  SHF.R.S32.HI R3, RZ, 0x1f, R4 ;  /* 0x0000001fff037819 */ /* 0x000fe20000011404 */
[----:B------:R-:W-:Y:S01]  /*0530*/  IMAD.IADD R0, R9, 0x1, -R0 ;  /* 0x0000000109007824 */ /* 0x000fe200078e0a00 */
[----:B------:R-:W-:Y:S01]  /*0540*/  LEA.HI R6, R15, R15, RZ, 0x1 ;  /* 0x0000000f0f067211 */ /* 0x000fe200078f08ff */
[----:B------:R-:W-:Y:S01]  /*0550*/  IMAD.U32 R145, R145, 0x20, R2 ;  /* 0x0000002091917824 */ /* 0x000fe200078e0002 */
[----:B------:R-:W-:Y:S01]  /*0560*/  LEA.HI R5, R7, R7, RZ, 0x1 ;  /* 0x0000000707057211 */ /* 0x000fe200078f08ff */
[C---:B------:R-:W-:Y:S01]  /*0570*/  IMAD.SHL.U32 R140, R0.reuse, 0x10, RZ ;  /* 0x00000010008c7824 */ /* 0x040fe200078e00ff */
[----:B------:R-:W-:Y:S01]  /*0580*/  LEA.HI R3, R3, R4, RZ, 0x2 ;  /* 0x0000000403037211 */ /* 0x000fe200078f10ff */
[----:B------:R-:W-:Y:S01]  /*0590*/  IMAD.SHL.U32 R141, R0, 0x8, RZ ;  /* 0x00000008008d7824 */ /* 0x000fe200078e00ff */
[--C-:B------:R-:W-:Y:S01]  /*05a0*/  SHF.R.S32.HI R12, RZ, 0x1, R6.reuse ;  /* 0x00000001ff0c7819 */ /* 0x100fe20000011406 */
[----:B------:R-:W-:Y:S01]  /*05b0*/  UMOV UR11, 0xffffe000 ;  /* 0xffffe000000b7882 */ /* 0x000fe20000000000 */
[----:B------:R-:W-:-:S02]  /*05c0*/  SHF.R.S32.HI R9, RZ, 0x1f, R6 ;  /* 0x0000001fff097819 */ /* 0x000fc40000011406 */
[----:B------:R-:W-:Y:S02]  /*05d0*/  LOP3.LUT R4, R5, 0x7fffffe, RZ, 0xc0, !PT ;  /* 0x07fffffe05047812 */ /* 0x000fe400078ec0ff */
[----:B------:R-:W-:Y:S02]  /*05e0*/  SHF.R.S32.HI R2, RZ, 0x1f, R15 ;  /* 0x0000001fff027819 */ /* 0x000fe4000001140f */
[----:B------:R-:W-:Y:S01]  /*05f0*/  LEA.HI R9, R9, R12, RZ, 0x2 ;  /* 0x0000000c09097211 */ /* 0x000fe200078f10ff */
[C---:B------:R-:W-:Y:S01]  /*0600*/  IMAD.IADD R17, R7.reuse, 0x1, -R4 ;  /* 0x0000000107117824 */ /* 0x040fe200078e0a04 */
[----:B------:R-:W-:Y:S01]  /*0610*/  LEA.HI R13, R2, R15, RZ, 0x3 ;  /* 0x0000000f020d7211 */ /* 0x000fe200078f18ff */
[----:B------:R-:W-:Y:S01]  /*0620*/  IMAD.SHL.U32 R7, R7, 0x40, RZ ;  /* 0x0000004007077824 */ /* 0x000fe200078e00ff */
[----:B------:R-:W-:Y:S02]  /*0630*/  LOP3.LUT R4, R11, 0x1, RZ, 0xc0, !PT ;  /* 0x000000010b047812 */ /* 0x000fe400078ec0ff */
[----:B------:R-:W-:-:S02]  /*0640*/  LOP3.LUT R9, R9, 0xfffffffc, RZ, 0xc0, !PT ;  /* 0xfffffffc09097812 */ /* 0x000fc400078ec0ff */
[----:B------:R-:W-:Y:S02]  /*0650*/  LOP3.LUT R6, R6, 0x7fffffe, RZ, 0xc0, !PT ;  /* 0x07fffffe06067812 */ /* 0x000fe400078ec0ff */
[----:B------:R-:W-:Y:S02]  /*0660*/  LOP3.LUT R2, R13, 0xfffffff8, RZ, 0xc0, !PT ;  /* 0xfffffff80d027812 */ /* 0x000fe400078ec0ff */
[----:B------:R-:W-:Y:S01]  /*0670*/  ISETP.NE.U32.AND P6, PT, R4, 0x1, PT ;  /* 0x000000010400780c */ /* 0x000fe20003fc5070 */
[----:B------:R-:W-:Y:S01]  /*0680*/  IMAD.IADD R4, R12, 0x1, -R9 ;  /* 0x000000010c047824 */ /* 0x000fe200078e0a09 */
[----:B------:R-:W-:Y:S01]  /*0690*/  LOP3.LUT R7, R7, 0x1c0, RZ, 0xc0, !PT ;  /* 0x000001c007077812 */ /* 0x000fe200078ec0ff */
[C---:B------:R-:W-:Y:S01]  /*06a0*/  IMAD.IADD R6, R15.reuse, 0x1, -R6 ;  /* 0x000000010f067824 */ /* 0x040fe200078e0a06 */
[----:B------:R-:W-:Y:S01]  /*06b0*/  SHF.R.S32.HI R9, RZ, 0x1, R5 ;  /* 0x00000001ff097819 */ /* 0x000fe20000011405 */
[----:B------:R-:W-:Y:S01]  /*06c0*/  IMAD.IADD R2, R15, 0x1, -R2 ;  /* 0x000000010f027824 */ /* 0x000fe200078e0a02 */
[----:B------:R-:W-:Y:S01]  /*06d0*/  SHF.R.S32.HI R13, RZ, 0x3, R13 ;  /* 0x00000003ff0d7819 */ /* 0x000fe2000001140d */
[----:B------:R-:W-:Y:S01]  /*06e0*/  IMAD.SHL.U32 R12, R144, 0x400, RZ ;  /* 0x00000400900c7824 */ /* 0x000fe200078e00ff */
[----:B------:R-:W-:-:S02]  /*06f0*/  LEA.HI R5, R11, R11, RZ, 0x1 ;  /* 0x0000000b0b057211 */ /* 0x000fc400078f08ff */
[----:B------:R-:W-:Y:S01]  /*0700*/  LOP3.LUT R15, R7, 0x30, R14, 0xf8, !PT ;  /* 0x00000030070f7812 */ /* 0x000fe200078ef80e */
[----:B------:R-:W-:Y:S01]  /*0710*/  IMAD R136, R13, 0x200, R12 ;  /* 0x000002000d887824 */ /* 0x000fe200078e020c */
[----:B------:R-:W-:Y:S01]  /*0720*/  LEA.HI.SX32 R142, R3, R14, 0x1e ;  /* 0x0000000e038e7211 */ /* 0x000fe200078ff2ff */
[----:B------:R-:W-:Y:S01]  /*0730*/  IMAD R3, R13, 0x8, R6 ;  /* 0x000000080d037824 */ /* 0x000fe200078e0206 */
[----:B------:R-:W-:Y:S02]  /*0740*/  LOP3.LUT R154, R5, 0x3fffffe, RZ, 0xc0, !PT ;  /* 0x03fffffe059a7812 */ /* 0x000fe400078ec0ff */
[----:B------:R-:W-:Y:S01]  /*0750*/  LOP3.LUT R6, R15, 0x8, R10, 0xf8, !PT ;  /* 0x000000080f067812 */ /* 0x000fe200078ef80a */
[----:B------:R-:W-:Y:S01]  /*0760*/  IMAD.SHL.U32 R3, R3, 0x20, RZ ;  /* 0x0000002003037824 */ /* 0x000fe200078e00ff */
[----:B------:R-:W-:Y:S01]  /*0770*/  SHF.R.U32.HI R137, RZ, 0x3, R7 ;  /* 0x00000003ff897819 */ /* 0x000fe20000011607 */
[----:B------:R-:W-:Y:S01]  /*0780*/  IMAD.IADD R154, R11, 0x1, -R154 ;  /* 0x000000010b9a7824 */ /* 0x000fe200078e0a9a */
[----:B------:R-:W-:Y:S01]  /*0790*/  SHF.R.S32.HI R5, RZ, 0x1, R5 ;  /* 0x00000001ff057819 */ /* 0x000fe20000011405 */
[----:B------:R-:W-:Y:S01]  /*07a0*/  IMAD R7, R144, 0x200, R8 ;  /* 0x0000020090077824 */ /* 0x000fe200078e0208 */
[----:B------:R-:W-:-:S02]  /*07b0*/  SHF.R.S32.HI R143, RZ, 0x7, R143 ;  /* 0x00000007ff8f7819 */ /* 0x000fc4000001148f */
[----:B------:R-:W-:Y:S01]  /*07c0*/  LOP3.LUT R137, R6, R137, RZ, 0x3c, !PT ;  /* 0x0000008906897212 */ /* 0x000fe200078e3cff */
[C---:B------:R-:W-:Y:S01]  /*07d0*/  IMAD.SHL.U32 R6, R5.reuse, 0x40, RZ ;  /* 0x0000004005067824 */ /* 0x040fe200078e00ff */
[----:B------:R-:W-:Y:S01]  /*07e0*/  LOP3.LUT P3, RZ, R5, 0x2, RZ, 0xc0, !PT ;  /* 0x0000000205ff7812 */ /* 0x000fe2000786c0ff */
[----:B------:R-:W-:Y:S01]  /*07f0*/  IMAD R154, R154, 0x20, R7 ;  /* 0x000000209a9a7824 */ /* 0x000fe200078e0207 */
[----:B------:R-:W-:Y:S01]  /*0800*/  LOP3.LUT P5, RZ, R11, 0x2, RZ, 0xc0, !PT ;  /* 0x000000020bff7812 */ /* 0x000fe200078ac0ff */
[C---:B------:R-:W-:Y:S01]  /*0810*/  IMAD.SHL.U32 R7, R143.reuse, 0x8, RZ ;  /* 0x000000088f077824 */ /* 0x040fe200078e00ff */
[----:B------:R-:W-:Y:S01]  /*0820*/  LOP3.LUT R6, R6, 0xc0, RZ, 0xc0, !PT ;  /* 0x000000c006067812 */ /* 0x000fe200078ec0ff */
[----:B------:R-:W-:Y:S01]  /*0830*/  IMAD R146, R143, 0x2000, R8 ;  /* 0x000020008f927824 */ /* 0x000fe200078e0208 */
[C---:B------:R-:W-:Y:S01]  /*0840*/  LOP3.LUT P4, RZ, R11.reuse, 0x4, RZ, 0xc0, !PT ;  /* 0x000000040bff7812 */ /* 0x040fe2000788c0ff */
[----:B------:R-:W-:Y:S01]  /*0850*/  IMAD.SHL.U32 R11, R11, 0x40, RZ ;  /* 0x000000400b0b7824 */ /* 0x000fe200078e00ff */
[----:B------:R-:W-:Y:S01]  /*0860*/  LOP3.LUT R7, R7, 0x8, RZ, 0xc0, !PT ;  /* 0x0000000807077812 */ /* 0x000fe200078ec0ff */
[----:B------:R-:W-:Y:S01]  /*0870*/  IMAD R138, R143, 0x8, R0 ;  /* 0x000000088f8a7824 */ /* 0x000fe200078e0200 */
[----:B------:R-:W-:Y:S01]  /*0880*/  SHF.R.U32.HI R5, RZ, 0x3, R6 ;  /* 0x00000003ff057819 */ /* 0x000fe20000011606 */
[----:B------:R-:W-:Y:S01]  /*0890*/  IMAD R137, R0, 0x200, R137 ;  /* 0x0000020000897824 */ /* 0x000fe200078e0289 */
[----:B------:R-:W-:Y:S01]  /*08a0*/  LOP3.LUT R140, R7, 0x10, R140, 0xf8, !PT ;  /* 0x00000010078c7812 */ /* 0x000fe200078ef88c */
[----:B------:R-:W-:Y:S01]  /*08b0*/  IMAD R138, R138, 0x8, R17 ;  /* 0x000000088a8a7824 */ /* 0x000fe200078e0211 */
[----:B------:R-:W-:Y:S01]  /*08c0*/  LOP3.LUT R5, R5, R6, R7, 0x1e, !PT ;  /* 0x0000000605057212 */ /* 0x000fe200078e1e07 */
[----:B------:R-:W-:Y:S01]  /*08d0*/  IMAD.SHL.U32 R7, R2, 0x40, RZ ;  /* 0x0000004002077824 */ /* 0x000fe200078e00ff */
[C---:B------:R-:W-:Y:S01]  /*08e0*/  LOP3.LUT P0, RZ, R9.reuse, 0x2, RZ, 0xc0, !PT ;  /* 0x0000000209ff7812 */ /* 0x040fe2000780c0ff */
[----:B------:R-:W-:Y:S01]  /*08f0*/  IMAD.SHL.U32 R9, R9, 0x40, RZ ;  /* 0x0000004009097824 */ /* 0x000fe200078e00ff */
[----:B------:R-:W-:Y:S01]  /*0900*/  LOP3.LUT R11, R11, 0x1c0, RZ, 0xc0, !PT ;  /* 0x000001c00b0b7812 */ /* 0x000fe200078ec0ff */
[----:B------:R-:W-:Y:S01]  /*0910*/  IMAD.IADD R154, R5, 0x1, R154 ;  /* 0x00000001059a7824 */ /* 0x000fe200078e029a */
[----:B------:R-:W-:Y:S01]  /*0920*/  LOP3.LUT R7, R7, 0x1c0, RZ, 0xc0, !PT ;  /* 0x000001c007077812 */ /* 0x000fe200078ec0ff */
[----:B------:R-:W-:Y:S01]  /*0930*/  IMAD.SHL.U32 R137, R137, 0x2, RZ ;  /* 0x0000000289897824 */ /* 0x000fe200078e00ff */
[----:B------:R-:W-:-:S02]  /*0940*/  LOP3.LUT R9, R9, 0xc0, RZ, 0xc0, !PT ;  /* 0x000000c009097812 */ /* 0x000fc400078ec0ff */
[----:B------:R-:W-:Y:S02]  /*0950*/  R2P PR, R2, 0x6 ;  /* 0x0000000602007804 */ /* 0x000fe40000000000 */
[----:B------:R-:W-:Y:S02]  /*0960*/  LEA.HI R11, R11, R11, RZ, 0x1d ;  /* 0x0000000b0b0b7211 */ /* 0x000fe400078fe8ff */
[----:B------:R-:W-:Y:S02]  /*0970*/  LOP3.LUT R141, R141, 0x8, RZ, 0xc0, !PT ;  /* 0x000000088d8d7812 */ /* 0x000fe400078ec0ff */
[----:B------:R-:W-:Y:S02]  /*0980*/  SHF.R.U32.HI R2, RZ, 0x3, R7 ;  /* 0x00000003ff027819 */ /* 0x000fe40000011607 */
[----:B------:R-:W-:Y:S02]  /*0990*/  LOP3.LUT R10, R9, 0x8, R10, 0xf8, !PT ;  /* 0x00000008090a7812 */ /* 0x000fe400078ef80a */
[----:B------:R-:W-:-:S02]  /*09a0*/  SEL R131, R139, 0xffffffe0, !P0 ;  /* 0xffffffe08b837807 */ /* 0x000fc40004000000 */
[----:B------:R-:W-:Y:S02]  /*09b0*/  SHF.R.U32.HI R9, RZ, 0x3, R9 ;  /* 0x00000003ff097819 */ /* 0x000fe40000011609 */
[----:B------:R-:W-:Y:S02]  /*09c0*/  IADD3 R146, R11, R146, R12 ;  /* 0x000000920b927210 */ /* 0x000fe40007ffe00c */
[C---:B------:R-:W-:Y:S01]  /*09d0*/  LOP3.LUT P0, RZ, R4.reuse, 0x2, RZ, 0xc0, !PT ;  /* 0x0000000204ff7812 */ /* 0x040fe2000780c0ff */
[----:B------:R-:W-:Y:S01]  /*09e0*/  IMAD.SHL.U32 R4, R4, 0x40, RZ ;  /* 0x0000004004047824 */ /* 0x000fe200078e00ff */
[----:B------:R-:W-:Y:S01]  /*09f0*/  LOP3.LUT R7, R2, R7, R141, 0x1e, !PT ;  /* 0x0000000702077212 */ /* 0x000fe200078e1e8d */
[----:B------:R-:W-:Y:S01]  /*0a00*/  IMAD.SHL.U32 R146, R146, 0x2, RZ ;  /* 0x0000000292927824 */ /* 0x000fe200078e00ff */
[----:B------:R-:W-:Y:S02]  /*0a10*/  LOP3.LUT R9, R10, R9, RZ, 0x3c, !PT ;  /* 0x000000090a097212 */ /* 0x000fe400078e3cff */
[----:B------:R-:W-:Y:S01]  /*0a20*/  LOP3.LUT R0, R4, 0xc0, RZ, 0xc0, !PT ;  /* 0x000000c004007812 */ /* 0x000fe200078ec0ff */
[----:B------:R-:W-:Y:S01]  /*0a30*/  IMAD.IADD R136, R136, 0x1, R7 ;  /* 0x0000000188887824 */ /* 0x000fe200078e0207 */
[----:B------:R-:W-:Y:S01]  /*0a40*/  SEL R152, R152, 0x10, !P6 ;  /* 0x0000001098987807 */ /* 0x000fe20007000000 */
[----:B------:R-:W-:Y:S01]  /*0a50*/  IMAD.U32 R138, R138, 0x20, R9 ;  /* 0x000000208a8a7824 */ /* 0x000fe200078e0009 */
[----:B------:R-:W-:-:S02]  /*0a60*/  SHF.R.U32.HI R9, RZ, 0x3, R0 ;  /* 0x00000003ff097819 */ /* 0x000fc40000011600 */
[C---:B------:R-:W-:Y:S01]  /*0a70*/  IADD3 R147, R146.reuse, 0x40, RZ ;  /* 0x0000004092937810 */ /* 0x040fe20007ffe0ff */
[----:B------:R-:W-:Y:S01]  /*0a80*/  IMAD.IADD R149, R146, 0x1, R152 ;  /* 0x0000000192957824 */ /* 0x000fe200078e0298 */
[----:B------:R-:W-:Y:S01]  /*0a90*/  LEA R136, R136, 0xa000, 0x1 ;  /* 0x0000a00088887811 */ /* 0x000fe200078e08ff */
[----:B------:R-:W-:Y:S01]  /*0aa0*/  IMAD.SHL.U32 R138, R138, 0x2, RZ ;  /* 0x000000028a8a7824 */ /* 0x000fe200078e00ff */
[----:B------:R-:W-:Y:S02]  /*0ab0*/  @P4 IADD3 R147, R146, -0x40, RZ ;  /* 0xffffffc092934810 */ /* 0x000fe40007ffe0ff */
[----:B------:R-:W-:Y:S01]  /*0ac0*/  LOP3.LUT R140, R9, R140, R0, 0x1e, !PT ;  /* 0x0000008c098c7212 */ /* 0x000fe200078e1e00 */
[----:B------:R-:W-:Y:S01]  /*0ad0*/  IMAD.IADD R131, R138, 0x1, R131 ;  /* 0x000000018a837824 */ /* 0x000fe200078e0283 */
[----:B------:R-:W-:Y:S01]  /*0ae0*/  SEL R150, R139, 0xffffffe0, !P5 ;  /* 0xffffffe08b967807 */ /* 0x000fe20006800000 */
[----:B------:R-:W-:Y:S01]  /*0af0*/  IMAD.IADD R152, R152, 0x1, R147 ;  /* 0x0000000198987824 */ /* 0x000fe200078e0293 */
[----:B------:R-:W-:Y:S01]  /*0b00*/  SEL R129, R129, 0xffffffc0, !P2 ;  /* 0xffffffc081817807 */ /* 0x000fe20005000000 */
[----:B------:R-:W-:Y:S01]  /*0b10*/  IMAD.IADD R140, R3, 0x1, R140 ;  /* 0x00000001038c7824 */ /* 0x000fe200078e028c */
[----:B------:R-:W-:Y:S01]  /*0b20*/  IADD3 R135, R136, 0x20, RZ ;  /* 0x0000002088877810 */ /* 0x000fe20007ffe0ff */
[--C-:B------:R-:W-:Y:S01]  /*0b30*/  IMAD.IADD R148, R146, 0x1, R150.reuse ;  /* 0x0000000192947824 */ /* 0x100fe200078e0296 */
[----:B------:R-:W-:Y:S01]  /*0b40*/  LOP3.LUT R141, R9, R0, R141, 0x1e, !PT ;  /* 0x00000000098d7212 */ /* 0x000fe200078e1e8d */
[----:B------:R-:W-:Y:S01]  /*0b50*/  IMAD R0, R144, 0x200, R3 ;  /* 0x0000020090007824 */ /* 0x000fe200078e0203 */
[----:B------:R-:W-:Y:S01]  /*0b60*/  LEA R154, R154, 0x6000, 0x1 ;  /* 0x000060009a9a7811 */ /* 0x000fe200078e08ff */
[----:B------:R-:W-:Y:S01]  /*0b70*/  IMAD.IADD R155, R149, 0x1, R150 ;  /* 0x00000001959b7824 */ /* 0x000fe200078e0296 */
[----:B------:R-:W-:Y:S01]  /*0b80*/  @P1 IADD3 R135, R136, -0x20, RZ ;  /* 0xffffffe088871810 */ /* 0x000fe20007ffe0ff */
        /* <DEDUP_REMOVED lines=11> */
.L_x_514:
        /* <DEDUP_REMOVED lines=34> */
[----:B------:R-:W-:Y:S01]  /*0e60*/  ISETP.NE.U32.AND P0, PT, RZ, c[0x0][0x240], PT ;  /* 0x00009000ff007a0c */ /* 0x000fe20003f05070 */
[----:B------:R-:W-:Y:S01]  /*0e70*/  ULDC UR5, c[0x0][0x214] ;  /* 0x0000850000057ab9 */ /* 0x000fe20000000800 */
[----:B------:R-:W2:Y:S01]  /*0e80*/  I2F.RP R2, R5 ;  /* 0x0000000500027306 */ /* 0x000ea20000209400 */
[----:B------:R-:W3:Y:S01]  /*0e90*/  S2R R15, SR_CTAID.X ;  /* 0x00000000000f7919 */ /* 0x000ee20000002500 */
[----:B------:R-:W-:Y:S01]  /*0ea0*/  ISETP.NE.AND.EX P0, PT, RZ, c[0x0][0x244], PT, P0 ;  /* 0x00009100ff007a0c */ /* 0x000fe20003f05300 */
[----:B------:R-:W-:Y:S01]  /*0eb0*/  UIADD3 UR5, UR5, 0x7f, URZ ;  /* 0x0000007f05057890 */ /* 0x000fe2000fffe03f */
[----:B------:R-:W-:Y:S01]  /*0ec0*/  ISETP.NE.AND P4, PT, RZ, c[0x0][0x1c8], PT ;  /* 0x00007200ff007a0c */ /* 0x000fe20003f85270 */
[----:B------:R-:W-:Y:S02]  /*0ed0*/  ULDC.U8 UR6, c[0x0][0x3d0] ;  /* 0x0000f40000067ab9 */ /* 0x000fe40000000000 */
[----:B------:R-:W-:Y:S01]  /*0ee0*/  USHF.R.S32.HI UR43, URZ, 0x1f, UR5 ;  /* 0x0000001f3f2b7899 */ /* 0x000fe20008011405 */
[----:B------:R-:W-:Y:S01]  /*0ef0*/  ISETP.NE.AND P1, PT, RZ, UR6, PT ;  /* 0x00000006ff007c0c */ /* 0x000fe2000bf25270 */
[----:B------:R-:W-:-:S02]  /*0f00*/  ULDC UR6, c[0x0][0x1c0] ;  /* 0x0000700000067ab9 */ /* 0x000fc40000000800 */
[----:B------:R-:W-:Y:S02]  /*0f10*/  ULEA.HI UR43, UR43, UR5, URZ, 0x7 ;  /* 0x000000052b2b7291 */ /* 0x000fe4000f8f383f */
[----:B------:R-:W-:Y:S02]  /*0f20*/  USHF.R.S32.HI UR4, URZ, 0x1f, UR39 ;  /* 0x0000001f3f047899 */ /* 0x000fe40008011427 */
[----:B------:R-:W-:Y:S01]  /*0f30*/  ULOP3.LUT UR42, UR43, 0xffffff80, URZ, 0xc0, !UPT ;  /* 0xffffff802b2a7892 */ /* 0x000fe2000f8ec03f */
[----:B--2---:R-:W2:Y:S01]  /*0f40*/  MUFU.RCP R10, R2 ;  /* 0x00000002000a7308 */ /* 0x004ea20000001000 */
[----:B------:R-:W-:Y:S02]  /*0f50*/  USHF.R.S32.HI UR38, URZ, 0x1f, UR41 ;  /* 0x0000001f3f267899 */ /* 0x000fe40008011429 */
[----:B------:R-:W-:Y:S01]  /*0f60*/  UIADD3 UR42, UR42, -0x80, URZ ;  /* 0xffffff802a2a7890 */ /* 0x000fe2000fffe03f */
[----:B-1----:R-:W-:Y:S01]  /*0f70*/  IABS R8, R7 ;  /* 0x0000000700087213 */ /* 0x002fe20000000000 */
[----:B------:R-:W-:-:S02]  /*0f80*/  IMAD R19, R7, c[0x0][0x22c], RZ ;  /* 0x00008b0007137a24 */ /* 0x000fc400078e02ff */
[----:B------:R-:W-:Y:S02]  /*0f90*/  USHF.R.S32.HI UR5, URZ, 0x1f, UR42 ;  /* 0x0000001f3f057899 */ /* 0x000fe4000801142a */
[----:B------:R-:W-:Y:S01]  /*0fa0*/  USHF.R.S32.HI UR6, URZ, 0x1f, UR6 ;  /* 0x0000001f3f067899 */ /* 0x000fe20008011406 */
[----:B------:R-:W-:Y:S01]  /*0fb0*/  IMAD.U32 R24, RZ, RZ, UR42 ;  /* 0x0000002aff187e24 */ /* 0x000fe2000f8e00ff */
[----:B------:R-:W-:Y:S01]  /*0fc0*/  USHF.R.S32.HI UR43, URZ, 0x7, UR43 ;  /* 0x000000073f2b7899 */ /* 0x000fe2000801142b */
[----:B------:R-:W-:Y:S01]  /*0fd0*/  SHF.R.S32.HI R21, RZ, 0x1f, R19 ;  /* 0x0000001fff157819 */ /* 0x000fe20000011413 */
[----:B------:R-:W-:Y:S01]  /*0fe0*/  IMAD.U32 R25, RZ, RZ, UR5 ;  /* 0x00000005ff197e24 */ /* 0x000fe2000f8e00ff */
[----:B--2---:R-:W-:Y:S01]  /*0ff0*/  IADD3 R10, R10, 0xffffffe, RZ ;  /* 0x0ffffffe0a0a7810 */ /* 0x004fe20007ffe0ff */
[----:B------:R-:W1:Y:S03]  /*1000*/  LDC.U8 R2, c[0x0][0x328] ;  /* 0x0000ca00ff027b82 */ /* 0x000e660000000000 */
[----:B------:R-:W2:Y:S02]  /*1010*/  F2I.FTZ.U32.TRUNC.NTZ R11, R10 ;  /* 0x0000000a000b7305 */ /* 0x000ea4000021f000 */
[----:B--2---:R-:W-:-:S02]  /*1020*/  IMAD.MOV R0, RZ, RZ, -R11 ;  /* 0x000000ffff007224 */ /* 0x004fc400078e0a0b */
[----:B------:R-:W-:Y:S02]  /*1030*/  IMAD.MOV.U32 R10, RZ, RZ, RZ ;  /* 0x000000ffff0a7224 */ /* 0x000fe400078e00ff */
[----:B------:R-:W-:Y:S02]  /*1040*/  IMAD R9, R0, R5, RZ ;  /* 0x0000000500097224 */ /* 0x000fe400078e02ff */
[----:B------:R-:W2:Y:S02]  /*1050*/  S2R R0, SR_CTAID.Y ;  /* 0x0000000000007919 */ /* 0x000ea40000002600 */
[----:B------:R-:W-:-:S06]  /*1060*/  IMAD.HI.U32 R9, R11, R9, R10 ;  /* 0x000000090b097227 */ /* 0x000fcc00078e000a */
[----:B------:R-:W-:-:S04]  /*1070*/  IMAD.HI.U32 R4, R9, R8, RZ ;  /* 0x0000000809047227 */ /* 0x000fc800078e00ff */
[----:B------:R-:W-:-:S04]  /*1080*/  IMAD.MOV R6, RZ, RZ, -R4 ;  /* 0x000000ffff067224 */ /* 0x000fc800078e0a04 */
[----:B------:R-:W-:-:S05]  /*1090*/  IMAD R6, R5, R6, R8 ;  /* 0x0000000605067224 */ /* 0x000fca00078e0208 */
[----:B------:R-:W-:Y:S01]  /*10a0*/  ISETP.GT.U32.AND P3, PT, R5, R6, PT ;  /* 0x000000060500720c */ /* 0x000fe20003f64070 */
[----:B--2---:R-:W-:-:S05]  /*10b0*/  IMAD.WIDE R8, R0, 0x80, RZ ;  /* 0x0000008000087825 */ /* 0x004fca00078e02ff */
[----:B------:R-:W-:Y:S02]  /*10c0*/  SEL R17, R8, RZ, P0 ;  /* 0x000000ff08117207 */ /* 0x000fe40000000000 */
[----:B------:R-:W-:Y:S01]  /*10d0*/  SEL R23, R9, RZ, P0 ;  /* 0x000000ff09177207 */ /* 0x000fe20000000000 */
[----:B---3--:R-:W-:Y:S01]  /*10e0*/  IMAD.WIDE.U32 R8, R15, c[0x0][0x3d8], RZ ;  /* 0x0000f6000f087a25 */ /* 0x008fe200078e00ff */
[----:B-1----:R-:W-:Y:S02]  /*10f0*/  ISETP.NE.AND P0, PT, R2, RZ, PT ;  /* 0x000000ff0200720c */ /* 0x002fe40003f05270 */
[----:B------:R-:W-:Y:S01]  /*1100*/  LOP3.LUT R2, R7, c[0x0][0x1c8], RZ, 0x3c, !PT ;  /* 0x0000720007027a12 */ /* 0x000fe200078e3cff */
[----:B------:R-:W-:Y:S01]  /*1110*/  @!P3 IMAD.IADD R6, R6, 0x1, -R5 ;  /* 0x000000010606b824 */ /* 0x000fe200078e0a05 */
[----:B------:R-:W-:Y:S01]  /*1120*/  @!P3 IADD3 R4, R4, 0x1, RZ ;  /* 0x000000010404b810 */ /* 0x000fe20007ffe0ff */
[----:B------:R-:W-:Y:S01]  /*1130*/  IMAD R15, R15, c[0x0][0x3dc], R9 ;  /* 0x0000f7000f0f7a24 */ /* 0x000fe200078e0209 */
[----:B------:R-:W-:-:S02]  /*1140*/  ISETP.GE.AND P2, PT, R2, RZ, PT ;  /* 0x000000ff0200720c */ /* 0x000fc40003f46270 */
[----:B------:R-:W-:Y:S02]  /*1150*/  ISETP.GE.U32.AND P5, PT, R6, R5, PT ;  /* 0x000000050600720c */ /* 0x000fe40003fa6070 */
[----:B------:R-:W-:Y:S02]  /*1160*/  SEL R16, R8, RZ, P1 ;  /* 0x000000ff08107207 */ /* 0x000fe40000800000 */
[----:B------:R-:W-:Y:S01]  /*1170*/  SHF.R.S32.HI R5, RZ, 0x1f, R0 ;  /* 0x0000001fff057819 */ /* 0x000fe20000011400 */
[C---:B------:R-:W-:Y:S01]  /*1180*/  @P0 IMAD R6, R0.reuse, c[0x0][0x214], RZ ;  /* 0x0000850000060a24 */ /* 0x040fe200078e02ff */
[----:B------:R-:W-:Y:S01]  /*1190*/  SEL R15, R15, RZ, P1 ;  /* 0x000000ff0f0f7207 */ /* 0x000fe20000800000 */
[----:B------:R-:W-:Y:S02]  /*11a0*/  @!P0 IMAD R2, R0, c[0x0][0x1c0], R7 ;  /* 0x0000700000028a24 */ /* 0x000fe400078e0207 */
[----:B------:R-:W-:Y:S02]  /*11b0*/  @P0 IMAD R175, R7, c[0x0][0x234], R6 ;  /* 0x00008d0007af0a24 */ /* 0x000fe400078e0206 */
[----:B------:R-:W-:-:S02]  /*11c0*/  @!P0 IMAD R175, R2, c[0x0][0x214], RZ ;  /* 0x0000850002af8a24 */ /* 0x000fc400078e02ff */
[----:B------:R-:W-:-:S05]  /*11d0*/  @P5 IADD3 R4, R4, 0x1, RZ ;  /* 0x0000000104045810 */ /* 0x000fca0007ffe0ff */
[----:B------:R-:W-:Y:S01]  /*11e0*/  IMAD.MOV.U32 R2, RZ, RZ, R4 ;  /* 0x000000ffff027224 */ /* 0x000fe200078e0004 */
[----:B------:R-:W-:-:S03]  /*11f0*/  SHF.R.S32.HI R4, RZ, 0x1f, R7 ;  /* 0x0000001fff047819 */ /* 0x000fc60000011407 */
[----:B------:R-:W-:Y:S01]  /*1200*/  @!P2 IMAD.MOV R2, RZ, RZ, -R2 ;  /* 0x000000ffff02a224 */ /* 0x000fe200078e0a02 */
[----:B------:R-:W-:-:S04]  /*1210*/  @!P4 LOP3.LUT R2, RZ, c[0x0][0x1c8], RZ, 0x33, !PT ;  /* 0x00007200ff02ca12 */ /* 0x000fc800078e33ff */
[----:B------:R-:W-:Y:S01]  /*1220*/  SHF.R.S32.HI R11, RZ, 0x1f, R2 ;  /* 0x0000001fff0b7819 */ /* 0x000fe20000011402 */
[----:B------:R-:W-:Y:S05]  /*1230*/  @!P0 BRA `(.L_x_507) ;  /* 0x0000007000008947 */ /* 0x000fea0003800000 */
[----:B------:R-:W-:Y:S02]  /*1240*/  MOV R9, 0x80 ;  /* 0x0000008000097802 */ /* 0x000fe40000000f00 */
[----:B------:R-:W-:Y:S02]  /*1250*/  MOV R6, c[0x0][0x210] ;  /* 0x0000840000067a02 */ /* 0x000fe40000000f00 */
[----:B------:R-:W-:-:S03]  /*1260*/  IADD3 R13, R9, c[0x0][0x224], RZ ;  /* 0x00008900090d7a10 */ /* 0x000fc60007ffe0ff */
[----:B------:R-:W-:Y:S02]  /*1270*/  IMAD R6, R9, R6, c[0x0][0x234] ;  /* 0x00008d0009067624 */ /* 0x000fe400078e0206 */
[----:B------:R-:W-:-:S04]  /*1280*/  IMAD R13, R13, R0, RZ ;  /* 0x000000000d0d7224 */ /* 0x000fc800078e02ff */
[----:B------:R-:W-:Y:S01]  /*1290*/  IMAD R159, R6, R7, R13 ;  /* 0x00000007069f7224 */ /* 0x000fe200078e020d */
[----:B------:R-:W-:Y:S05]  /*12a0*/  BRA `(.L_x_508) ;  /* 0x0000002000007947 */ /* 0x000fea0003800000 */
.L_x_507:
[----:B------:R-:W-:-:S04]  /*12b0*/  IMAD R159, R0, c[0x0][0x1c0], R7 ;  /* 0x00007000009f7a24 */ /* 0x000fc800078e0207 */
[----:B------:R-:W-:Y:S02]  /*12c0*/  IMAD R159, R159, c[0x0][0x224], RZ ;  /* 0x000089009f9f7a24 */ /* 0x000fe400078e02ff */
.L_x_508:
[----:B------:R-:W1:Y:S01]  /*12d0*/  S2R R10, SR_TID.X ;  /* 0x00000000000a7919 */ /* 0x000e620000002100 */
[----:B------:R-:W-:Y:S01]  /*12e0*/  IMAD.WIDE R24, R0, c[0x0][0x224], R24 ;  /* 0x0000890000187a25 */ /* 0x000fe200078e0218 */
[----:B------:R-:W-:Y:S01]  /*12f0*/  UIMAD UR6, UR6, UR13, UR14 ;  /* 0x0000000d060672a4 */ /* 0x000fe2000f8e020e */
[----:B------:R-:W-:Y:S01]  /*1300*/  IADD3 R175, R175, UR42, RZ ;  /* 0x0000002aafaf7c10 */ /* 0x000fe2000fffe0ff */
[----:B------:R-:W-:Y:S01]  /*1310*/  UIADD3 UR39, UP0, UR41, UR39, URZ ;  /* 0x0000002729277290 */ /* 0x000fe2000ff1e03f */
[----:B------:R-:W-:Y:S01]  /*1320*/  @P1 BAR.SYNC.DEFER_BLOCKING 0x0 ;  /* 0x0000000000001b1d */ /* 0x000fe20000010000 */
[----:B------:R-:W-:Y:S01]  /*1330*/  IADD3 R17, P0, R24, R17, RZ ;  /* 0x0000001118117210 */ /* 0x000fe20007f1e0ff */
[----:B------:R-:W-:Y:S01]  /*1340*/  UIADD3 UR6, UR35, UR6, URZ ;  /* 0x0000000623067290 */ /* 0x000fe2000fffe03f */
[----:B------:R-:W-:Y:S01]  /*1350*/  IADD3 R159, R159, UR42, RZ ;  /* 0x0000002a9f9f7c10 */ /* 0x000fe2000fffe0ff */
[----:B------:R-:W-:Y:S01]  /*1360*/  UIADD3.X UR38, UR4, UR38, URZ, UP0, !UPT ;  /* 0x0000002604267290 */ /* 0x000fe200087fe43f */
[----:B------:R-:W-:Y:S01]  /*1370*/  IADD3.X R23, R25, R23, RZ, P0, !PT ;  /* 0x0000001719177210 */ /* 0x000fe200007fe4ff */
[----:B------:R-:W-:Y:S01]  /*1380*/  UIADD3 UR52, UR43, -0x1, URZ ;  /* 0xffffffff2b347890 */ /* 0x000fe2000fffe03f */
[----:B------:R-:W-:Y:S01]  /*1390*/  MOV R20, UR39 ;  /* 0x0000002700147c02 */ /* 0x000fe20008000f00 */
[----:B------:R-:W-:Y:S01]  /*13a0*/  IMAD R14, R17, UR6, RZ ;  /* 0x00000006110e7c24 */ /* 0x000fe2000f8e02ff */
[----:B------:R-:W-:Y:S01]  /*13b0*/  ULDC.64 UR6, c[0x0][0x198] ;  /* 0x0000660000067ab9 */ /* 0x000fe20000000a00 */
[----:B------:R-:W-:Y:S01]  /*13c0*/  IMAD.MOV.U32 R158, RZ, RZ, 0x4 ;  /* 0x00000004ff9e7424 */ /* 0x000fe200078e00ff */
[----:B------:R-:W-:Y:S01]  /*13d0*/  UIMAD UR6, UR38, UR6, URZ ;  /* 0x00000006260672a4 */ /* 0x000fe2000f8e023f */
[----:B------:R-:W-:Y:S01]  /*13e0*/  IMAD R14, R23, UR34, R14 ;  /* 0x00000022170e7c24 */ /* 0x000fe2000f8e020e */
[----:B------:R-:W-:Y:S01]  /*13f0*/  CS2R R94, SRZ ;  /* 0x00000000005e7805 */ /* 0x000fe2000001ff00 */
[----:B------:R-:W-:Y:S01]  /*1400*/  IMAD.WIDE R174, R175, R158, c[0x0][0x200] ;  /* 0x00008000afae7625 */ /* 0x000fe200078e029e */
[----:B------:R-:W-:Y:S01]  /*1410*/  UIMAD UR6, UR39, UR7, UR6 ;  /* 0x00000007270672a4 */ /* 0x000fe2000f8e0206 */
[----:B------:R-:W-:Y:S01]  /*1420*/  CS2R R92, SRZ ;  /* 0x00000000005c7805 */ /* 0x000fe2000001ff00 */
[----:B------:R-:W-:Y:S01]  /*1430*/  CS2R R98, SRZ ;  /* 0x0000000000627805 */ /* 0x000fe2000001ff00 */
[----:B------:R-:W-:Y:S01]  /*1440*/  CS2R R96, SRZ ;  /* 0x0000000000607805 */ /* 0x000fe2000001ff00 */
[----:B-1----:R-:W-:Y:S01]  /*1450*/  SHF.R.S32.HI R9, RZ, 0x1f, R10 ;  /* 0x0000001fff097819 */ /* 0x002fe2000001140a */
[----:B------:R-:W-:Y:S01]  /*1460*/  CS2R R90, SRZ ;  /* 0x00000000005a7805 */ /* 0x000fe2000001ff00 */
[----:B------:R-:W-:Y:S01]  /*1470*/  CS2R R88, SRZ ;  /* 0x0000000000587805 */ /* 0x000fe2000001ff00 */
[----:B------:R-:W-:Y:S01]  /*1480*/  CS2R R86, SRZ ;  /* 0x0000000000567805 */ /* 0x000fe2000001ff00 */
[CC--:B------:R-:W-:Y:S01]  /*1490*/  LEA.HI R13, R9.reuse, R10.reuse, RZ, 0x5 ;  /* 0x0000000a090d7211 */ /* 0x0c0fe200078f28ff */
[----:B------:R-:W-:Y:S01]  /*14a0*/  CS2R R84, SRZ ;  /* 0x0000000000547805 */ /* 0x000fe2000001ff00 */
[-C--:B------:R-:W-:Y:S01]  /*14b0*/  LEA.HI R9, R9, R10.reuse, RZ, 0x2 ;  /* 0x0000000a09097211 */ /* 0x080fe200078f10ff */
[----:B------:R-:W-:Y:S01]  /*14c0*/  CS2R R78, SRZ ;  /* 0x00000000004e7805 */ /* 0x000fe2000001ff00 */
[----:B------:R-:W-:Y:S01]  /*14d0*/  LOP3.LUT R25, R13, 0xffffffe0, RZ, 0xc0, !PT ;  /* 0xffffffe00d197812 */ /* 0x000fe200078ec0ff */
[----:B------:R-:W-:Y:S01]  /*14e0*/  CS2R R76, SRZ ;  /* 0x00000000004c7805 */ /* 0x000fe2000001ff00 */
[----:B------:R-:W-:Y:S01]  /*14f0*/  SHF.R.S32.HI R13, RZ, 0x5, R13 ;  /* 0x00000005ff0d7819 */ /* 0x000fe2000001140d */
[----:B------:R-:W-:Y:S01]  /*1500*/  CS2R R82, SRZ ;  /* 0x0000000000527805 */ /* 0x000fe2000001ff00 */
[----:B------:R-:W-:Y:S01]  /*1510*/  IADD3 R168, -R25, R10, RZ ;  /* 0x0000000a19a87210 */ /* 0x000fe20007ffe1ff */
[----:B------:R-:W-:Y:S01]  /*1520*/  CS2R R80, SRZ ;  /* 0x0000000000507805 */ /* 0x000fe2000001ff00 */
[----:B------:R-:W-:Y:S01]  /*1530*/  SHF.R.S32.HI R8, RZ, 0x2, R9 ;  /* 0x00000002ff087819 */ /* 0x000fe20000011409 */
[----:B------:R-:W-:Y:S01]  /*1540*/  CS2R R74, SRZ ;  /* 0x00000000004a7805 */ /* 0x000fe2000001ff00 */
[----:B------:R-:W-:Y:S01]  /*1550*/  LOP3.LUT R9, R9, 0xfffffffc, RZ, 0xc0, !PT ;  /* 0xfffffffc09097812 */ /* 0x000fe200078ec0ff */
[----:B------:R-:W-:Y:S01]  /*1560*/  IMAD R18, R13, UR32, R168 ;  /* 0x000000200d127c24 */ /* 0x000fe2000f8e02a8 */
[----:B------:R-:W-:Y:S01]  /*1570*/  SHF.R.S32.HI R6, RZ, 0x1f, R8 ;  /* 0x0000001fff067819 */ /* 0x000fe20000011408 */
[----:B------:R-:W-:Y:S01]  /*1580*/  IMAD.WIDE.U32 R24, R8, c[0x0][0x1a0], RZ ;  /* 0x0000680008187a25 */ /* 0x000fe200078e00ff */
[----:B------:R-:W-:Y:S01]  /*1590*/  CS2R R72, SRZ ;  /* 0x0000000000487805 */ /* 0x000fe2000001ff00 */
[----:B------:R-:W-:Y:S01]  /*15a0*/  CS2R R70, SRZ ;  /* 0x0000000000467805 */ /* 0x000fe2000001ff00 */
[----:B------:R-:W-:Y:S01]  /*15b0*/  IADD3 R19, P2, P0, R18, UR31, R19 ;  /* 0x0000001f12137c10 */ /* 0x000fe2000f85e013 */
[----:B------:R-:W-:Y:S01]  /*15c0*/  IMAD R23, R6, c[0x0][0x1a0], RZ ;  /* 0x0000680006177a24 */ /* 0x000fe200078e02ff */
[----:B------:R-:W-:Y:S01]  /*15d0*/  SHF.R.S32.HI R18, RZ, 0x1f, R18 ;  /* 0x0000001fff127819 */ /* 0x000fe20000011412 */
[----:B------:R-:W-:Y:S01]  /*15e0*/  IMAD.IADD R9, R10, 0x1, -R9 ;  /* 0x000000010a097824 */ /* 0x000fe200078e0a09 */
[----:B------:R-:W-:Y:S01]  /*15f0*/  CS2R R68, SRZ ;  /* 0x0000000000447805 */ /* 0x000fe2000001ff00 */
[----:B------:R-:W-:Y:S01]  /*1600*/  IMAD R13, R6, c[0x0][0x198], RZ ;  /* 0x00006600060d7a24 */ /* 0x000fe200078e02ff */
[----:B------:R-:W-:Y:S01]  /*1610*/  IADD3.X R10, R18, UR15, R21, P2, P0 ;  /* 0x0000000f120a7c10 */ /* 0x000fe200097e0415 */
[----:B------:R-:W-:Y:S01]  /*1620*/  IMAD R12, R8, c[0x0][0x1a4], R23 ;  /* 0x00006900080c7a24 */ /* 0x000fe200078e0217 */
[----:B------:R-:W-:Y:S01]  /*1630*/  IADD3 R18, P0, R19, R16, RZ ;  /* 0x0000001013127210 */ /* 0x000fe20007f1e0ff */
[----:B------:R-:W-:-:S02]  /*1640*/  IMAD.SHL.U32 R30, R9, 0x8, RZ ;  /* 0x00000008091e7824 */ /* 0x000fc400078e00ff */
[----:B------:R-:W-:-:S03]  /*1650*/  IMAD.WIDE.U32 R26, R8, c[0x0][0x198], RZ ;  /* 0x00006600081a7a25 */ /* 0x000fc600078e00ff */
[----:B------:R-:W-:Y:S01]  /*1660*/  SHF.R.S32.HI R31, RZ, 0x1f, R30 ;  /* 0x0000001fff1f7819 */ /* 0x000fe2000001141e */
[----:B------:R-:W-:Y:S02]  /*1670*/  IMAD R13, R8, c[0x0][0x19c], R13 ;  /* 0x00006700080d7a24 */ /* 0x000fe400078e020d */
[----:B------:R-:W-:Y:S01]  /*1680*/  IMAD.IADD R25, R25, 0x1, R12 ;  /* 0x0000000119197824 */ /* 0x000fe200078e020c */
[----:B------:R-:W-:Y:S01]  /*1690*/  MOV R12, UR39 ;  /* 0x00000027000c7c02 */ /* 0x000fe20008000f00 */
[----:B------:R-:W-:Y:S01]  /*16a0*/  IMAD.X R19, R10, 0x1, R15, P0 ;  /* 0x000000010a137824 */ /* 0x000fe200000e060f */
[----:B------:R-:W-:Y:S01]  /*16b0*/  IADD3 R8, P0, R8, UR42, RZ ;  /* 0x0000002a08087c10 */ /* 0x000fe2000ff1e0ff */
[----:B------:R-:W-:Y:S01]  /*16c0*/  IMAD.WIDE.U32 R20, R20, c[0x0][0x1a0], R24 ;  /* 0x0000680014147a25 */ /* 0x000fe200078e0018 */
[----:B------:R-:W-:Y:S02]  /*16d0*/  IADD3 R27, R27, R13, RZ ;  /* 0x0000000d1b1b7210 */ /* 0x000fe40007ffe0ff */
[----:B------:R-:W-:Y:S01]  /*16e0*/  IADD3.X R6, R6, UR5, RZ, P0, !PT ;  /* 0x0000000506067c10 */ /* 0x000fe200087fe4ff */
[C---:B------:R-:W-:Y:S01]  /*16f0*/  IMAD R23, R5.reuse, c[0x0][0x180], RZ ;  /* 0x0000600005177a24 */ /* 0x040fe200078e02ff */
[----:B------:R-:W-:Y:S01]  /*1700*/  ULDC.64 UR4, c[0x0][0x1a0] ;  /* 0x0000680000047ab9 */ /* 0x000fe20000000a00 */
[----:B------:R-:W-:Y:S01]  /*1710*/  IMAD R25, R5, c[0x0][0x368], RZ ;  /* 0x0000da0005197a24 */ /* 0x000fe200078e02ff */
[----:B------:R-:W-:Y:S01]  /*1720*/  UIMAD UR4, UR38, UR4, URZ ;  /* 0x00000004260472a4 */ /* 0x000fe2000f8e023f */
[----:B------:R-:W-:-:S02]  /*1730*/  IMAD R24, R0, c[0x0][0x184], R23 ;  /* 0x0000610000187a24 */ /* 0x000fc400078e0217 */
[C---:B------:R-:W-:Y:S01]  /*1740*/  IMAD.WIDE.U32 R32, R0.reuse, c[0x0][0x180], R30 ;  /* 0x0000600000207a25 */ /* 0x040fe200078e001e */
[----:B------:R-:W-:Y:S02]  /*1750*/  UIMAD UR4, UR39, UR5, UR4 ;  /* 0x00000005270472a4 */ /* 0x000fe4000f8e0204 */
[----:B------:R-:W-:Y:S01]  /*1760*/  UIADD3 UR5, -UR40, UR10, UR41 ;  /* 0x0000000a28057290 */ /* 0x000fe2000fffe129 */
[----:B------:R-:W-:Y:S02]  /*1770*/  IMAD R15, R5, c[0x0][0x188], RZ ;  /* 0x00006200050f7a24 */ /* 0x000fe400078e02ff */
[C---:B------:R-:W-:Y:S01]  /*1780*/  IMAD R28, R0.reuse, c[0x0][0x36c], R25 ;  /* 0x0000db00001c7a24 */ /* 0x040fe200078e0219 */
[----:B------:R-:W-:Y:S01]  /*1790*/  IADD3 R25, R33, R24, RZ ;  /* 0x0000001821197210 */ /* 0x000fe20007ffe0ff */
[----:B------:R-:W-:Y:S01]  /*17a0*/  IMAD.WIDE.U32 R36, R0, c[0x0][0x368], R30 ;  /* 0x0000da0000247a25 */ /* 0x000fe200078e001e */
[----:B------:R-:W-:Y:S01]  /*17b0*/  MOV R24, R32 ;  /* 0x0000002000187202 */ /* 0x000fe20000000f00 */
[----:B------:R-:W-:-:S02]  /*17c0*/  UIADD3 UR5, UR5, -UR9, URZ ;  /* 0x8000000905057290 */ /* 0x000fc4000fffe03f */
[----:B------:R-:W-:Y:S01]  /*17d0*/  IMAD R9, R6, c[0x0][0x190], RZ ;  /* 0x0000640006097a24 */ /* 0x000fe200078e02ff */
[----:B------:R-:W-:Y:S01]  /*17e0*/  IADD3 R29, R37, R28, RZ ;  /* 0x0000001c251d7210 */ /* 0x000fe20007ffe0ff */
[----:B------:R-:W-:Y:S01]  /*17f0*/  IMAD.WIDE.U32 R34, R8, c[0x0][0x190], R30 ;  /* 0x0000640008227a25 */ /* 0x000fe200078e001e */
[----:B------:R-:W-:-:S03]  /*1800*/  MOV R28, R36 ;  /* 0x00000024001c7202 */ /* 0x000fc60000000f00 */
[----:B------:R-:W-:-:S04]  /*1810*/  IMAD.WIDE.U32 R12, R12, c[0x0][0x198], R26 ;  /* 0x000066000c0c7a25 */ /* 0x000fc800078e001a */
[C---:B------:R-:W-:Y:S02]  /*1820*/  IMAD R22, R0.reuse, c[0x0][0x18c], R15 ;  /* 0x0000630000167a24 */ /* 0x040fe400078e020f */
[----:B------:R-:W-:-:S04]  /*1830*/  IMAD.WIDE.U32 R30, R0, c[0x0][0x188], R30 ;  /* 0x00006200001e7a25 */ /* 0x000fc800078e001e */
[----:B------:R-:W-:Y:S02]  /*1840*/  IMAD R26, R8, c[0x0][0x194], R9 ;  /* 0x00006500081a7a24 */ /* 0x000fe400078e0209 */
[----:B------:R-:W-:Y:S02]  /*1850*/  IMAD R9, R11, c[0x0][0x1b0], RZ ;  /* 0x00006c000b097a24 */ /* 0x000fe400078e02ff */
[----:B------:R-:W-:Y:S02]  /*1860*/  IMAD R15, R6, c[0x0][0x370], RZ ;  /* 0x0000dc00060f7a24 */ /* 0x000fe400078e02ff */
[----:B------:R-:W-:Y:S02]  /*1870*/  IMAD.IADD R23, R31, 0x1, R22 ;  /* 0x000000011f177824 */ /* 0x000fe400078e0216 */
[----:B------:R-:W-:-:S04]  /*1880*/  IMAD.WIDE.U32 R18, R17, UR34, R18 ;  /* 0x0000002211127c25 */ /* 0x000fc8000f8e0012 */
[----:B------:R-:W-:Y:S01]  /*1890*/  IMAD R11, R11, c[0x0][0x1b8], RZ ;  /* 0x00006e000b0b7a24 */ /* 0x000fe200078e02ff */
[----:B------:R-:W-:Y:S01]  /*18a0*/  LEA R176, P0, R18, c[0x0][0x350], 0x2 ;  /* 0x0000d40012b07a11 */ /* 0x000fe200078010ff */
[----:B------:R-:W-:Y:S02]  /*18b0*/  IMAD.MOV.U32 R22, RZ, RZ, R30 ;  /* 0x000000ffff167224 */ /* 0x000fe400078e001e */
[C---:B------:R-:W-:Y:S02]  /*18c0*/  IMAD R9, R2.reuse, c[0x0][0x1b4], R9 ;  /* 0x00006d0002097a24 */ /* 0x040fe400078e0209 */
[----:B------:R-:W-:-:S04]  /*18d0*/  IMAD.WIDE.U32 R24, R2, c[0x0][0x1b0], R24 ;  /* 0x00006c0002187a25 */ /* 0x000fc800078e0018 */
[C---:B------:R-:W-:Y:S01]  /*18e0*/  IMAD R6, R8.reuse, c[0x0][0x374], R15 ;  /* 0x0000dd0008067a24 */ /* 0x040fe200078e020f */
[----:B------:R-:W-:Y:S01]  /*18f0*/  MOV R15, c[0x0][0x374] ;  /* 0x0000dd00000f7a02 */ /* 0x000fe20000000f00 */
[----:B------:R-:W-:-:S04]  /*1900*/  IMAD.WIDE.U32 R28, R8, c[0x0][0x370], R28 ;  /* 0x0000dc00081c7a25 */ /* 0x000fc800078e001c */
[C---:B------:R-:W-:Y:S01]  /*1910*/  IMAD R8, R2.reuse, c[0x0][0x1bc], R11 ;  /* 0x00006f0002087a24 */ /* 0x040fe200078e020b */
[----:B------:R-:W-:Y:S01]  /*1920*/  IADD3 R11, R19, R14, RZ ;  /* 0x0000000e130b7210 */ /* 0x000fe20007ffe0ff */
[----:B------:R-:W-:Y:S01]  /*1930*/  IMAD.WIDE.U32 R22, R2, c[0x0][0x1b8], R22 ;  /* 0x00006e0002167a25 */ /* 0x000fe200078e0016 */
[----:B------:R-:W-:Y:S02]  /*1940*/  IADD3 R2, P2, R24, R12, RZ ;  /* 0x0000000c18027210 */ /* 0x000fe40007f5e0ff */
[----:B------:R-:W-:Y:S01]  /*1950*/  LEA.HI.X R177, R18, c[0x0][0x354], R11, 0x2, P0 ;  /* 0x0000d50012b17a11 */ /* 0x000fe200000f140b */
[----:B------:R-:W-:Y:S01]  /*1960*/  IMAD.IADD R9, R25, 0x1, R9 ;  /* 0x0000000119097824 */ /* 0x000fe200078e0209 */
[----:B------:R-:W-:Y:S01]  /*1970*/  IADD3 R11, R23, R8, RZ ;  /* 0x00000008170b7210 */ /* 0x000fe20007ffe0ff */
[----:B------:R-:W-:Y:S01]  /*1980*/  IMAD.IADD R27, R35, 0x1, R26 ;  /* 0x00000001231b7824 */ /* 0x000fe200078e021a */
[----:B------:R-:W-:Y:S01]  /*1990*/  IADD3 R8, P0, R22, R20, RZ ;  /* 0x0000001416087210 */ /* 0x000fe20007f1e0ff */
[----:B------:R-:W-:Y:S01]  /*19a0*/  IMAD.MOV.U32 R26, RZ, RZ, R34 ;  /* 0x000000ffff1a7224 */ /* 0x000fe200078e0022 */
[----:B------:R-:W-:Y:S01]  /*19b0*/  IADD3.X R9, R9, UR6, R13, P2, !PT ;  /* 0x0000000609097c10 */ /* 0x000fe200097fe40d */
[----:B------:R-:W-:Y:S01]  /*19c0*/  IMAD R5, R5, c[0x0][0x178], RZ ;  /* 0x00005e0005057a24 */ /* 0x000fe200078e02ff */
[----:B------:R-:W-:Y:S01]  /*19d0*/  LEA R10, P2, R2, c[0x0][0x168], 0x1 ;  /* 0x00005a00020a7a11 */ /* 0x000fe200078408ff */
[----:B------:R-:W-:Y:S01]  /*19e0*/  IMAD.WIDE.U32 R26, R0, c[0x0][0x178], R26 ;  /* 0x00005e00001a7a25 */ /* 0x000fe200078e001a */
[----:B------:R-:W-:Y:S01]  /*19f0*/  IADD3.X R21, R11, UR4, R21, P0, !PT ;  /* 0x000000040b157c10 */ /* 0x000fe200087fe415 */
[----:B------:R-:W-:Y:S01]  /*1a00*/  ULEA.HI UR4, UR52, UR52, URZ, 0x1 ;  /* 0x0000003434047291 */ /* 0x000fe2000f8f083f */
[----:B------:R-:W-:Y:S01]  /*1a10*/  LEA.HI.X R11, R2, c[0x0][0x16c], R9, 0x1, P2 ;  /* 0x00005b00020b7a11 */ /* 0x000fe200010f0c09 */
[----:B------:R-:W-:Y:S01]  /*1a20*/  IMAD.MOV.U32 R9, RZ, RZ, c[0x0][0x198] ;  /* 0x00006600ff097624 */ /* 0x000fe200078e00ff */
[----:B------:R-:W-:Y:S01]  /*1a30*/  LEA R18, P0, R8, c[0x0][0x170], 0x1 ;  /* 0x00005c0008127a11 */ /* 0x000fe200078008ff */
[----:B------:R-:W-:Y:S01]  /*1a40*/  ULOP3.LUT UR4, UR4, 0xfffffffe, URZ, 0xc0, !UPT ;  /* 0xfffffffe04047892 */ /* 0x000fe2000f8ec03f */
[----:B------:R-:W-:Y:S01]  /*1a50*/  MOV R2, c[0x0][0x19c] ;  /* 0x0000670000027a02 */ /* 0x000fe20000000f00 */
[----:B------:R-:W-:Y:S01]  /*1a60*/  IMAD R5, R0, c[0x0][0x17c], R5 ;  /* 0x00005f0000057a24 */ /* 0x000fe200078e0205 */
[----:B------:R-:W-:Y:S01]  /*1a70*/  LEA R20, P2, R9, R10, 0x7 ;  /* 0x0000000a09147211 */ /* 0x000fe200078438ff */
[----:B------:R-:W-:Y:S01]  /*1a80*/  UIADD3 UR4, UR52, -UR4, URZ ;  /* 0x8000000434047290 */ /* 0x000fe2000fffe03f */
[----:B------:R-:W-:Y:S01]  /*1a90*/  LEA.HI.X R19, R8, c[0x0][0x174], R21, 0x1, P0 ;  /* 0x00005d0008137a11 */ /* 0x000fe200000f0c15 */
[----:B------:R-:W-:Y:S01]  /*1aa0*/  IMAD.IADD R27, R27, 0x1, R5 ;  /* 0x000000011b1b7824 */ /* 0x000fe200078e0205 */
[----:B------:R-:W-:Y:S01]  /*1ab0*/  LEA.HI.X R21, R9, R11, R2, 0x7, P2 ;  /* 0x0000000b09157211 */ /* 0x000fe200010f3c02 */
[C---:B------:R-:W-:Y:S01]  /*1ac0*/  IMAD R2, R4.reuse, c[0x0][0x1a8], RZ ;  /* 0x00006a0004027a24 */ /* 0x040fe200078e02ff */
[----:B------:R-:W-:Y:S01]  /*1ad0*/  UISETP.NE.AND UP0, UPT, UR4, 0x1, UPT ;  /* 0x000000010400788c */ /* 0x000fe2000bf05270 */
[----:B------:R-:W-:Y:S01]  /*1ae0*/  IADD3 R29, R29, R6, RZ ;  /* 0x000000061d1d7210 */ /* 0x000fe20007ffe0ff */
[----:B------:R-:W-:Y:S01]  /*1af0*/  USHF.R.S32.HI UR4, URZ, 0x1f, UR5 ;  /* 0x0000001f3f047899 */ /* 0x000fe20008011405 */
[----:B------:R-:W-:Y:S01]  /*1b00*/  IMAD R4, R4, c[0x0][0x378], RZ ;  /* 0x0000de0004047a24 */ /* 0x000fe200078e02ff */
[----:B------:R-:W-:Y:S01]  /*1b10*/  MOV R5, c[0x0][0x1a4] ;  /* 0x0000690000057a02 */ /* 0x000fe20000000f00 */
[----:B------:R-:W-:Y:S01]  /*1b20*/  IMAD.MOV.U32 R9, RZ, RZ, c[0x0][0x1a0] ;  /* 0x00006800ff097624 */ /* 0x000fe200078e00ff */
[----:B------:R-:W-:Y:S01]  /*1b30*/  ULEA.HI UR4, UR4, UR5, URZ, 0x7 ;  /* 0x0000000504047291 */ /* 0x000fe2000f8f383f */
[----:B------:R-:W-:-:S02]  /*1b40*/  IMAD R2, R7, c[0x0][0x1ac], R2 ;  /* 0x00006b0007027a24 */ /* 0x000fc400078e0202 */
[----:B------:R-:W-:Y:S01]  /*1b50*/  IMAD.WIDE.U32 R26, R7, c[0x0][0x1a8], R26 ;  /* 0x00006a00071a7a25 */ /* 0x000fe200078e001a */
[----:B------:R-:W-:Y:S01]  /*1b60*/  LEA R22, P0, R9, R18, 0x7 ;  /* 0x0000001209167211 */ /* 0x000fe200078038ff */
[----:B------:R-:W-:Y:S02]  /*1b70*/  USHF.R.S32.HI UR4, URZ, 0x7, UR4 ;  /* 0x000000073f047899 */ /* 0x000fe40008011404 */
[C---:B------:R-:W-:Y:S01]  /*1b80*/  IMAD R4, R7.reuse, c[0x0][0x37c], R4 ;  /* 0x0000df0007047a24 */ /* 0x040fe200078e0204 */
[----:B------:R-:W-:Y:S01]  /*1b90*/  LEA R172, P3, R26, c[0x0][0x160], 0x1 ;  /* 0x000058001aac7a11 */ /* 0x000fe200078608ff */
[----:B------:R-:W-:Y:S01]  /*1ba0*/  IMAD.WIDE.U32 R28, R7, c[0x0][0x378], R28 ;  /* 0x0000de00071c7a25 */ /* 0x000fe200078e001c */
[----:B------:R-:W-:Y:S02]  /*1bb0*/  LEA.HI.X R23, R9, R19, R5, 0x7, P0 ;  /* 0x0000001309177211 */ /* 0x000fe400000f3c05 */
[----:B------:R-:W-:Y:S01]  /*1bc0*/  PLOP3.LUT P0, PT, PT, PT, UP0, 0x80, 0x0 ;  /* 0x000000000000781c */ /* 0x000fe20003f0f008 */
[----:B------:R-:W-:Y:S01]  /*1bd0*/  IMAD.IADD R2, R27, 0x1, R2 ;  /* 0x000000011b027824 */ /* 0x000fe200078e0202 */
[----:B------:R-:W-:Y:S01]  /*1be0*/  IADD3 R4, R29, R4, RZ ;  /* 0x000000041d047210 */ /* 0x000fe20007ffe0ff */
[----:B------:R-:W-:Y:S01]  /*1bf0*/  IMAD.MOV.U32 R17, RZ, RZ, c[0x0][0x370] ;  /* 0x0000dc00ff117624 */ /* 0x000fe200078e00ff */
[----:B------:R-:W-:Y:S01]  /*1c00*/  LEA R170, P2, R28, c[0x0][0x330], 0x1 ;  /* 0x0000cc001caa7a11 */ /* 0x000fe200078408ff */
[----:B------:R-:W-:Y:S01]  /*1c10*/  IMAD.MOV.U32 R13, RZ, RZ, c[0x0][0x190] ;  /* 0x00006400ff0d7624 */ /* 0x000fe200078e00ff */
[----:B------:R-:W-:Y:S01]  /*1c20*/  LEA.HI.X R173, R26, c[0x0][0x164], R2, 0x1, P3 ;  /* 0x000059001aad7a11 */ /* 0x000fe200018f0c02 */
[C---:B------:R-:W-:Y:S01]  /*1c30*/  IMAD.SHL.U32 R5, R145.reuse, 0x2, RZ ;  /* 0x0000000291057824 */ /* 0x040fe200078e00ff */
[----:B------:R-:W-:Y:S01]  /*1c40*/  IADD3 R2, R145, 0x1000, RZ ;  /* 0x0000100091027810 */ /* 0x000fe20007ffe0ff */
[----:B------:R-:W-:Y:S01]  /*1c50*/  IMAD.WIDE R158, R159, R158, c[0x0][0x3c8] ;  /* 0x0000f2009f9e7625 */ /* 0x000fe200078e029e */
[----:B------:R-:W-:-:S02]  /*1c60*/  LEA.HI.X R171, R28, c[0x0][0x334], R4, 0x1, P2 ;  /* 0x0000cd001cab7a11 */ /* 0x000fc400010f0c04 */
[----:B------:R-:W-:Y:S02]  /*1c70*/  LEA R14, P3, R17, R170, 0x7 ;  /* 0x000000aa110e7211 */ /* 0x000fe400078638ff */
[----:B------:R-:W-:Y:S01]  /*1c80*/  IMNMX R156, RZ, UR4, !PT ;  /* 0x00000004ff9c7c17 */ /* 0x000fe2000f800200 */
[----:B------:R-:W-:Y:S01]  /*1c90*/  @!PT LDS RZ, [RZ] ;  /* 0x00000000fffff984 */ /* 0x000fe20000000800 */
[----:B------:R-:W-:Y:S01]  /*1ca0*/  @!PT LDS RZ, [RZ] ;  /* 0x00000000fffff984 */ /* 0x000fe20000000800 */
[----:B------:R-:W-:Y:S01]  /*1cb0*/  @!PT LDS RZ, [RZ] ;  /* 0x00000000fffff984 */ /* 0x000fe20000000800 */
[----:B------:R1:W-:Y:S01]  /*1cc0*/  LDGSTS.E.BYPASS.LTC128B.128 [R5+0x4000], [R170.64] ;  /* 0x04000000aa057fae */ /* 0x0003e2000b901d64 */
[----:B------:R-:W-:Y:S02]  /*1cd0*/  SEL R2, R2, R145, !P0 ;  /* 0x0000009102027207 */ /* 0x000fe40004000000 */
[----:B------:R-:W-:Y:S02]  /*1ce0*/  MOV R9, c[0x0][0x194] ;  /* 0x0000650000097a02 */ /* 0x000fe40000000f00 */
[----:B------:R-:W-:Y:S02]  /*1cf0*/  LEA R8, P2, R13, R172, 0x7 ;  /* 0x000000ac0d087211 */ /* 0x000fe400078438ff */
[----:B------:R-:W-:-:S02]  /*1d00*/  LEA.HI.X R15, R17, R171, R15, 0x7, P3 ;  /* 0x000000ab110f7211 */ /* 0x000fc400018f3c0f */
[----:B------:R-:W-:Y:S02]  /*1d10*/  ISETP.LT.AND P1, PT, R156, UR43, PT ;  /* 0x0000002b9c007c0c */ /* 0x000fe4000bf21270 */
[----:B------:R-:W-:Y:S01]  /*1d20*/  SHF.L.U32 R167, R2, 0x1, RZ ;  /* 0x0000000102a77819 */ /* 0x000fe200000006ff */
[----:B------:R1:W-:Y:S01]  /*1d30*/  LDGSTS.E.BYPASS.LTC128B.128 [R5+0x5000], [R14.64] ;  /* 0x050000000e057fae */ /* 0x0003e2000b901d64 */
[----:B------:R-:W-:-:S03]  /*1d40*/  LEA.HI.X R9, R13, R173, R9, 0x7, P2 ;  /* 0x000000ad0d097211 */ /* 0x000fc600010f3c09 */
[----:B------:R1:W-:Y:S04]  /*1d50*/  LDGSTS.E.BYPASS.LTC128B.128 [R167], [R172.64] ;  /* 0x00000000aca77fae */ /* 0x0003e8000b901d64 */
[----:B------:R1:W-:Y:S04]  /*1d60*/  LDGSTS.E.BYPASS.LTC128B.128 [R167+0x1000], [R8.64] ;  /* 0x0100000008a77fae */ /* 0x0003e8000b901d64 */
[----:B------:R1:W-:Y:S04]  /*1d70*/  LDGSTS.E.BYPASS.LTC128B.128 [R5+0x6000], [R10.64] ;  /* 0x060000000a057fae */ /* 0x0003e8000b901d64 */
[----:B------:R1:W-:Y:S04]  /*1d80*/  LDGSTS.E.BYPASS.LTC128B.128 [R5+0x7000], [R20.64] ;  /* 0x0700000014057fae */ /* 0x0003e8000b901d64 */
[----:B------:R1:W-:Y:S04]  /*1d90*/  LDGSTS.E.BYPASS.LTC128B.128 [R5+0x8000], [R18.64] ;  /* 0x0800000012057fae */ /* 0x0003e8000b901d64 */
[----:B------:R1:W-:Y:S04]  /*1da0*/  LDGSTS.E.BYPASS.LTC128B.128 [R5+0x9000], [R22.64] ;  /* 0x0900000016057fae */ /* 0x0003e8000b901d64 */
[----:B------:R-:W0:Y:S01]  /*1db0*/  LDGDEPBAR ;  /* 0x00000000000079af */ /* 0x000e220000000000 */
[----:B------:R-:W-:Y:S05]  /*1dc0*/  @!P1 BRA `(.L_x_509) ;  /* 0x00005c5000009947 */ /* 0x000fea0003800000 */
[----:B------:R-:W-:Y:S02]  /*1dd0*/  IMAD.MOV.U32 R12, RZ, RZ, c[0x0][0x308] ;  /* 0x0000c200ff0c7624 */ /* 0x000fe400078e00ff */
[----:B------:R-:W-:-:S05]  /*1de0*/  IMAD.MOV.U32 R13, RZ, RZ, c[0x0][0x30c] ;  /* 0x0000c300ff0d7624 */ /* 0x000fca00078e00ff */
[----:B-1----:R-:W2:Y:S04]  /*1df0*/  LDG.E.64 R4, [R12.64] ;  /* 0x000000240c047981 */ /* 0x002ea8000c1e1b00 */
[----:B------:R-:W3:Y:S01]  /*1e00*/  LDG.E.64 R8, [R12.64+0x8] ;  /* 0x000008240c087981 */ /* 0x000ee2000c1e1b00 */
[----:B------:R-:W-:-:S05]  /*1e10*/  IMAD.WIDE R10, R142, 0x4, R174 ;  /* 0x000000048e0a7825 */ /* 0x000fca00078e02ae */
[----:B------:R1:W5:Y:S04]  /*1e20*/  LDG.E R166, [R10.64] ;  /* 0x000000240aa67981 */ /* 0x000368000c1e1900 */
[----:B------:R1:W5:Y:S04]  /*1e30*/  LDG.E R165, [R10.64+0x20] ;  /* 0x000020240aa57981 */ /* 0x000368000c1e1900 */
[----:B------:R1:W5:Y:S04]  /*1e40*/  LDG.E R164, [R10.64+0x100] ;  /* 0x000100240aa47981 */ /* 0x000368000c1e1900 */
[----:B------:R1:W5:Y:S01]  /*1e50*/  LDG.E R163, [R10.64+0x120] ;  /* 0x000120240aa37981 */ /* 0x000362000c1e1900 */
[----:B------:R-:W-:Y:S01]  /*1e60*/  IMAD R7, R0, c[0x0][0x1c0], R7 ;  /* 0x0000700000077a24 */ /* 0x000fe200078e0207 */
[----:B------:R-:W-:Y:S01]  /*1e70*/  SHF.R.S32.HI R162, RZ, 0x1f, R168 ;  /* 0x0000001fffa27819 */ /* 0x000fe200000114a8 */
[----:B------:R-:W-:Y:S01]  /*1e80*/  UIADD3 UR5, UR41, UR8, URZ ;  /* 0x0000000829057290 */ /* 0x000fe2000fffe03f */
[----:B------:R-:W-:Y:S01]  /*1e90*/  IADD3 R133, R140, 0x1000, RZ ;  /* 0x000010008c857810 */ /* 0x000fe20007ffe0ff */
[----:B------:R-:W-:Y:S01]  /*1ea0*/  IMAD.SHL.U32 R7, R7, 0x20, RZ ;  /* 0x0000002007077824 */ /* 0x000fe200078e00ff */
[----:B------:R-:W-:Y:S01]  /*1eb0*/  IADD3 R132, R141, 0x1000, RZ ;  /* 0x000010008d847810 */ /* 0x000fe20007ffe0ff */
[----:B------:R-:W-:Y:S01]  /*1ec0*/  IMAD.MOV.U32 R160, RZ, RZ, R158 ;  /* 0x000000ffffa07224 */ /* 0x000fe200078e009e */
[----:B------:R-:W-:Y:S01]  /*1ed0*/  SEL R133, R133, R140, !P0 ;  /* 0x0000008c85857207 */ /* 0x000fe20004000000 */
[----:B------:R-:W-:Y:S01]  /*1ee0*/  IMAD.MOV.U32 R95, RZ, RZ, RZ ;  /* 0x000000ffff5f7224 */ /* 0x000fe200078e00ff */
[----:B------:R-:W-:Y:S01]  /*1ef0*/  SEL R132, R132, R141, !P0 ;  /* 0x0000008d84847207 */ /* 0x000fe20004000000 */
[----:B------:R-:W-:-:S02]  /*1f00*/  UIADD3 UR5, -UR40, 0x80, UR5 ;  /* 0x0000008028057890 */ /* 0x000fc4000fffe105 */
[----:B------:R-:W-:Y:S02]  /*1f10*/  IMAD.SHL.U32 R133, R133, 0x2, RZ ;  /* 0x0000000285857824 */ /* 0x000fe400078e00ff */
[----:B------:R-:W-:Y:S01]  /*1f20*/  IMAD.SHL.U32 R132, R132, 0x2, RZ ;  /* 0x0000000284847824 */ /* 0x000fe200078e00ff */
[----:B--2---:R-:W2:Y:S01]  /*1f30*/  R2UR UR4, R4 ;  /* 0x00000000040473c2 */ /* 0x004ea200000e0000 */
[----:B---3--:R-:W-:-:S07]  /*1f40*/  IADD3 R168, P2, P1, R7, R8, R168 ;  /* 0x0000000807a87210 */ /* 0x008fce000795e0a8 */
[----:B------:R3:W4:Y:S01]  /*1f50*/  R2UR UR51, R5 ;  /* 0x00000000053373c2 */ /* 0x00072200000e0000 */
[----:B--2---:R-:W-:Y:S02]  /*1f60*/  UIADD3 UR50, UR4, -0x61c88647, URZ ;  /* 0x9e3779b904327890 */ /* 0x004fe4000fffe03f */
[----:B------:R-:W-:Y:S02]  /*1f70*/  UIADD3 UR48, UR4, 0x3c6ef372, URZ ;  /* 0x3c6ef37204307890 */ /* 0x000fe4000fffe03f */
[----:B------:R-:W-:Y:S02]  /*1f80*/  UIADD3 UR46, UR4, -0x255992d5, URZ ;  /* 0xdaa66d2b042e7890 */ /* 0x000fe4000fffe03f */
[----:B------:R-:W-:Y:S01]  /*1f90*/  UIADD3 UR44, UR4, 0x78dde6e4, URZ ;  /* 0x78dde6e4042c7890 */ /* 0x000fe2000fffe03f */
[----:B---3--:R-:W-:Y:S01]  /*1fa0*/  SHF.R.S32.HI R5, RZ, 0x1f, R7 ;  /* 0x0000001fff057819 */ /* 0x008fe20000011407 */
[----:B----4-:R-:W-:Y:S02]  /*1fb0*/  UIADD3 UR49, UR51, -0x4498517b, URZ ;  /* 0xbb67ae8533317890 */ /* 0x010fe4000fffe03f */
[----:B------:R-:W-:Y:S01]  /*1fc0*/  UIADD3 UR47, UR51, 0x76cf5d0a, URZ ;  /* 0x76cf5d0a332f7890 */ /* 0x000fe2000fffe03f */
[----:B------:R-:W-:Y:S01]  /*1fd0*/  IADD3.X R162, R5, R9, R162, P2, P1 ;  /* 0x0000000905a27210 */ /* 0x000fe200017e24a2 */
[----:B------:R-:W-:-:S02]  /*1fe0*/  UIADD3 UR45, UR51, 0x32370b8f, URZ ;  /* 0x32370b8f332d7890 */ /* 0x000fc4000fffe03f */
[----:B------:R-:W-:Y:S01]  /*1ff0*/  UIADD3 UR43, UR51, -0x126145ec, URZ ;  /* 0xed9eba14332b7890 */ /* 0x000fe2000fffe03f */
[----:B------:R-:W-:Y:S01]  /*2000*/  LOP3.LUT R162, R162, UR4, RZ, 0x3c, !PT ;  /* 0x00000004a2a27c12 */ /* 0x000fe2000f8e3cff */
[----:B------:R-:W-:Y:S02]  /*2010*/  UIADD3 UR42, UR4, 0x1715609d, URZ ;  /* 0x1715609d042a7890 */ /* 0x000fe4000fffe03f */
[----:B------:R-:W-:Y:S02]  /*2020*/  UIADD3 UR41, UR51, -0x56f99767, URZ ;  /* 0xa906689933297890 */ /* 0x000fe4000fffe03f */
[----:B------:R-:W-:Y:S02]  /*2030*/  UIADD3 UR7, UR4, -0x4ab325aa, URZ ;  /* 0xb54cda5604077890 */ /* 0x000fe4000fffe03f */
[----:B------:R-:W-:Y:S02]  /*2040*/  UIADD3 UR6, UR51, 0x646e171e, URZ ;  /* 0x646e171e33067890 */ /* 0x000fe4000fffe03f */
[----:B-1----:R-:W-:Y:S01]  /*2050*/  MOV R158, c[0x0][0x22c] ;  /* 0x00008b00009e7a02 */ /* 0x002fe20000000f00 */
[----:B------:R-:W-:Y:S01]  /*2060*/  IMAD.WIDE.U32 R168, R168, -0x2daee0ad, RZ ;  /* 0xd2511f53a8a87825 */ /* 0x000fe200078e00ff */
[----:B------:R-:W-:-:S02]  /*2070*/  SHF.L.U32 R2, R141, 0x1, RZ ;  /* 0x000000018d027819 */ /* 0x000fc400000006ff */
[----:B------:R-:W-:Y:S01]  /*2080*/  MOV R157, 0x1 ;  /* 0x00000001009d7802 */ /* 0x000fe20000000f00 */
[----:B------:R-:W-:Y:S01]  /*2090*/  IMAD R158, R158, c[0x0][0x1c0], RZ ;  /* 0x000070009e9e7a24 */ /* 0x000fe200078e02ff */
[----:B------:R-:W-:-:S04]  /*20a0*/  IADD3 R0, R2, R139, RZ ;  /* 0x0000008b02007210 */ /* 0x000fc80007ffe0ff */
[----:B------:R-:W-:Y:S02]  /*20b0*/  LEA R158, -R158, RZ, 0x7 ;  /* 0x000000ff9e9e7211 */ /* 0x000fe400078e39ff */
.L_x_512:
[----:B------:R-:W-:Y:S01]  /*20c0*/  LEA R184, P0, R142, R160, 0x2 ;  /* 0x000000a08eb87211 */ /* 0x000fe200078010ff */
[----:B------:R-:W0:Y:S01]  /*20d0*/  LDGDEPBAR ;  /* 0x00000000000079af */ /* 0x000e220000000000 */
[----:B-----5:R-:W-:Y:S01]  /*20e0*/  FSETP.NEU.FTZ.AND P2, PT, R166, -INF , PT ;  /* 0xff800000a600780b */ /* 0x020fe20003f5d000 */
[----:B------:R-:W-:Y:S01]  /*20f0*/  IMAD.MOV.U32 R161, RZ, RZ, R159 ;  /* 0x000000ffffa17224 */ /* 0x000fe200078e009f */
[----:B------:R-:W-:Y:S01]  /*2100*/  USHF.L.U32 UR4, UR52, 0x7, URZ ;  /* 0x0000000734047899 */ /* 0x000fe2000800063f */
[----:B------:R-:W-:Y:S02]  /*2110*/  IMAD.U32 R61, RZ, RZ, UR52 ;  /* 0x00000034ff3d7e24 */ /* 0x000fe4000f8e00ff */
[----:B------:R-:W-:Y:S01]  /*2120*/  IMAD.U32 R64, RZ, RZ, UR33 ;  /* 0x00000021ff407e24 */ /* 0x000fe2000f8e00ff */
[----:B------:R-:W-:Y:S01]  /*2130*/  LEA.HI.X.SX32 R185, R142, R161, 0x2, P0 ;  /* 0x000000a18eb97211 */ /* 0x000fe200000f16ff */
[----:B------:R-:W-:Y:S01]  /*2140*/  IMAD R214, R61, 0x8, R144 ;  /* 0x000000083dd67824 */ /* 0x000fe200078e0290 */
[----:B------:R-:W-:Y:S01]  /*2150*/  FSETP.NEU.FTZ.AND P0, PT, R165, -INF , PT ;  /* 0xff800000a500780b */ /* 0x000fe20003f1d000 */
[----:B------:R-:W-:Y:S01]  /*2160*/  IMAD R125, R64, 0x2, R143 ;  /* 0x00000002407d7824 */ /* 0x000fe200078e028f */
[----:B------:R-:W-:Y:S01]  /*2170*/  UISETP.GE.AND UP0, UPT, UR4, UR5, UPT ;  /* 0x000000050400728c */ /* 0x000fe2000bf06270 */
[----:B------:R-:W-:Y:S01]  /*2180*/  IMAD.U32 R126, RZ, RZ, UR4 ;  /* 0x00000004ff7e7e24 */ /* 0x000fe2000f8e00ff */
[----:B------:R-:W-:Y:S01]  /*2190*/  IADD3 R218, R214, 0x4, RZ ;  /* 0x00000004d6da7810 */ /* 0x000fe20007ffe0ff */
[----:B------:R-:W-:Y:S01]  /*21a0*/  IMAD.SHL.U32 R181, R125, 0x2, RZ ;  /* 0x000000027db57824 */ /* 0x000fe200078e00ff */
[----:B------:R-:W-:Y:S01]  /*21b0*/  LOP3.LUT R125, R168, UR49, RZ, 0x3c, !PT ;  /* 0x00000031a87d7c12 */ /* 0x000fe2000f8e3cff */
[----:B------:R-:W-:Y:S01]  /*21c0*/  IMAD.WIDE.U32 R214, R214, -0x326172a9, RZ ;  /* 0xcd9e8d57d6d67825 */ /* 0x000fe200078e00ff */
[----:B------:R-:W-:Y:S02]  /*21d0*/  PLOP3.LUT P1, PT, PT, PT, UP0, 0x80, 0x0 ;  /* 0x000000000000781c */ /* 0x000fe40003f2f008 */
[----:B------:R-:W-:Y:S01]  /*21e0*/  IADD3 R127, R181, 0x1, RZ ;  /* 0x00000001b57f7810 */ /* 0x000fe20007ffe0ff */
[----:B------:R-:W-:Y:S01]  /*21f0*/  IMAD.WIDE.U32 R218, R218, -0x326172a9, RZ ;  /* 0xcd9e8d57dada7825 */ /* 0x000fe200078e00ff */
[-C--:B------:R-:W-:Y:S02]  /*2200*/  LOP3.LUT R204, R215, R162.reuse, RZ, 0x3c, !PT ;  /* 0x000000a2d7cc7212 */ /* 0x080fe400078e3cff */
[C---:B------:R-:W-:Y:S01]  /*2210*/  LOP3.LUT R182, R169.reuse, UR51, R181, 0x96, !PT ;  /* 0x00000033a9b67c12 */ /* 0x040fe2000f8e96b5 */
[----:B------:R-:W-:Y:S04]  /*2220*/  DEPBAR.LE SB0, 0x0 ;  /* 0x000080000000791a */ /* 0x000fe80000000000 */
[----:B------:R-:W-:Y:S01]  /*2230*/  LOP3.LUT R202, R169, UR51, R127, 0x96, !PT ;  /* 0x00000033a9ca7c12 */ /* 0x000fe2000f8e967f */
[----:B------:R-:W-:Y:S01]  /*2240*/  IMAD.U32 R200, RZ, RZ, UR33 ;  /* 0x00000021ffc87e24 */ /* 0x000fe2000f8e00ff */
[----:B------:R-:W-:Y:S01]  /*2250*/  @!P1 IADD3 R63, R142, -c[0x0][0x214], R157 ;  /* 0x800085008e3f9a10 */ /* 0x000fe20007ffe09d */
[----:B------:R-:W-:Y:S01]  /*2260*/  BAR.SYNC.DEFER_BLOCKING 0x0 ;  /* 0x0000000000007b1d */ /* 0x000fe20000010000 */
[----:B------:R-:W-:Y:S02]  /*2270*/  IMAD.WIDE.U32 R182, R182, -0x326172a9, RZ ;  /* 0xcd9e8d57b6b67825 */ /* 0x000fe400078e00ff */
[----:B------:R-:W-:Y:S02]  /*2280*/  @!P1 IADD3 R126, R126, UR40, R63 ;  /* 0x000000287e7e9c10 */ /* 0x000fe4000fffe03f */
[----:B------:R-:W-:Y:S01]  /*2290*/  FMUL.FTZ R127, R164, 1.4426950216293334961 ;  /* 0x3fb8aa3ba47f7820 */ /* 0x000fe20000410000 */
[----:B------:R-:W-:Y:S01]  /*22a0*/  LOP3.LUT R216, R183, UR50, R214, 0x96, !PT ;  /* 0x00000032b7d87c12 */ /* 0x000fe2000f8e96d6 */
[----:B------:R-:W-:Y:S01]  /*22b0*/  IMAD.WIDE.U32 R204, R204, -0x2daee0ad, RZ ;  /* 0xd2511f53cccc7825 */ /* 0x000fe200078e00ff */
[C---:B------:R-:W-:Y:S02]  /*22c0*/  @!P1 IMNMX R209, R126.reuse, UR40, PT ;  /* 0x000000287ed19c17 */ /* 0x040fe4000b800200 */
[----:B------:R-:W-:Y:S01]  /*22d0*/  @!P1 IADD3 R208, R126, 0x8, RZ ;  /* 0x000000087ed09810 */ /* 0x000fe20007ffe0ff */
[----:B------:R-:W-:Y:S01]  /*22e0*/  IMAD.WIDE.U32 R216, R216, -0x2daee0ad, RZ ;  /* 0xd2511f53d8d87825 */ /* 0x000fe200078e00ff */
[----:B------:R-:W-:Y:S02]  /*22f0*/  LOP3.LUT R212, R125, R205, RZ, 0x3c, !PT ;  /* 0x000000cd7dd47212 */ /* 0x000fe400078e3cff */
[----:B------:R-:W-:Y:S01]  /*2300*/  @!P1 IMNMX R208, R208, UR40, PT ;  /* 0x00000028d0d09c17 */ /* 0x000fe2000b800200 */
[----:B------:R-:W-:Y:S01]  /*2310*/  IMAD.WIDE.U32 R202, R202, -0x326172a9, RZ ;  /* 0xcd9e8d57caca7825 */ /* 0x000fe200078e00ff */
[----:B------:R-:W-:Y:S02]  /*2320*/  @!P1 IADD3 R201, R126, 0x40, RZ ;  /* 0x000000407ec99810 */ /* 0x000fe40007ffe0ff */
[----:B------:R-:W-:Y:S01]  /*2330*/  LOP3.LUT R206, R217, UR47, R204, 0x96, !PT ;  /* 0x0000002fd9ce7c12 */ /* 0x000fe2000f8e96cc */
[----:B------:R-:W-:Y:S01]  /*2340*/  IMAD.WIDE.U32 R212, R212, -0x326172a9, RZ ;  /* 0xcd9e8d57d4d47825 */ /* 0x000fe200078e00ff */
[----:B------:R-:W-:Y:S02]  /*2350*/  LOP3.LUT R214, R203, UR50, R214, 0x96, !PT ;  /* 0x00000032cbd67c12 */ /* 0x000fe4000f8e96d6 */
[----:B------:R-:W-:Y:S02]  /*2360*/  @!P1 IMNMX R201, R201, UR40, PT ;  /* 0x00000028c9c99c17 */ /* 0x000fe4000b800200 */
[C---:B------:R-:W-:Y:S01]  /*2370*/  LOP3.LUT R207, R213.reuse, UR48, R182, 0x96, !PT ;  /* 0x00000030d5cf7c12 */ /* 0x040fe2000f8e96b6 */
[----:B------:R-:W-:Y:S01]  /*2380*/  LDSM.16.M88.4 R100, [R132] ;  /* 0x000000008464783b */ /* 0x000fe20000000200 */
[----:B------:R-:W-:Y:S01]  /*2390*/  LOP3.LUT R205, R213, UR48, R202, 0x96, !PT ;  /* 0x00000030d5cd7c12 */ /* 0x000fe2000f8e96ca */
[----:B------:R-:W-:Y:S01]  /*23a0*/  IMAD.WIDE.U32 R214, R214, -0x2daee0ad, RZ ;  /* 0xd2511f53d6d67825 */ /* 0x000fe200078e00ff */
[--C-:B------:R-:W-:Y:S02]  /*23b0*/  LOP3.LUT R220, R183, UR50, R218.reuse, 0x96, !PT ;  /* 0x00000032b7dc7c12 */ /* 0x100fe4000f8e96da */
[----:B------:R-:W-:Y:S01]  /*23c0*/  LOP3.LUT R218, R203, UR50, R218, 0x96, !PT ;  /* 0x00000032cbda7c12 */ /* 0x000fe2000f8e96da */
[----:B------:R-:W-:Y:S01]  /*23d0*/  IMAD.WIDE.U32 R226, R205, -0x2daee0ad, RZ ;  /* 0xd2511f53cde27825 */ /* 0x000fe200078e00ff */
[----:B------:R-:W-:Y:S01]  /*23e0*/  LOP3.LUT R204, R215, UR47, R204, 0x96, !PT ;  /* 0x0000002fd7cc7c12 */ /* 0x000fe2000f8e96cc */
[----:B------:R-:W1:Y:S01]  /*23f0*/  LDSM.16.M88.4 R104, [R138+0x6000] ;  /* 0x006000008a68783b */ /* 0x000e620000000200 */
[----:B------:R-:W-:Y:S01]  /*2400*/  @!P1 IADD3 R215, R126, 0x48, RZ ;  /* 0x000000487ed79810 */ /* 0x000fe20007ffe0ff */
[----:B------:R-:W-:Y:S01]  /*2410*/  IMAD.WIDE.U32 R220, R220, -0x2daee0ad, RZ ;  /* 0xd2511f53dcdc7825 */ /* 0x000fe200078e00ff */
[----:B------:R-:W-:Y:S02]  /*2420*/  LOP3.LUT R214, R227, UR45, R214, 0x96, !PT ;  /* 0x0000002de3d67c12 */ /* 0x000fe4000f8e96d6 */
[----:B------:R-:W-:Y:S01]  /*2430*/  @!P1 IMNMX R215, R215, UR40, PT ;  /* 0x00000028d7d79c17 */ /* 0x000fe2000b800200 */
[----:B------:R-:W-:Y:S02]  /*2440*/  IMAD.WIDE.U32 R230, R204, -0x326172a9, RZ ;  /* 0xcd9e8d57cce67825 */ /* 0x000fe400078e00ff */
[----:B------:R-:W2:Y:S03]  /*2450*/  LDSM.16.M88.4 R108, [R132+0x1000] ;  /* 0x00100000846c783b */ /* 0x000ea60000000200 */
[----:B------:R-:W-:Y:S05]  /*2460*/  LOP3.LUT R205, R231, UR46, R212, 0x96, !PT ;  /* 0x0000002ee7cd7c12 */ /* 0x000fea000f8e96d4 */
[----:B------:R-:W3:Y:S01]  /*2470*/  LDSM.16.M88.4 R112, [R138+0x6400] ;  /* 0x006400008a70783b */ /* 0x000ee20000000200 */
[----:B------:R-:W-:Y:S05]  /*2480*/  IMAD.WIDE.U32 R238, R205, -0x2daee0ad, RZ ;  /* 0xd2511f53cdee7825 */ /* 0x000fea00078e00ff */
[----:B------:R-:W-:Y:S02]  /*2490*/  LOP3.LUT R234, R239, UR43, R226, 0x96, !PT ;  /* 0x0000002befea7c12 */ /* 0x000fe4000f8e96e2 */
[----:B------:R3:W4:Y:S03]  /*24a0*/  LDG.E R180, [R184.64] ;  /* 0x00000024b8b47981 */ /* 0x000726000c1e1900 */
[----:B------:R-:W-:Y:S01]  /*24b0*/  IMAD.WIDE.U32 R234, R234, -0x326172a9, RZ ;  /* 0xcd9e8d57eaea7825 */ /* 0x000fe200078e00ff */
[----:B------:R-:W3:Y:S08]  /*24c0*/  LDSM.16.M88.4 R116, [R138+0x6800] ;  /* 0x006800008a74783b */ /* 0x000ef00000000200 */
[----:B------:R3:W4:Y:S01]  /*24d0*/  LDG.E R179, [R184.64+0x20] ;  /* 0x00002024b8b37981 */ /* 0x000722000c1e1900 */
[-C--:B-1----:R-:W-:Y:S03]  /*24e0*/  HMMA.16816.F32.BF16 R4, R100, R104.reuse, RZ ;  /* 0x000000686404723c */ /* 0x082fe600000418ff */
[----:B------:R-:W1:Y:S05]  /*24f0*/  LDSM.16.M88.4 R120, [R138+0x6c00] ;  /* 0x006c00008a78783b */ /* 0x000e6a0000000200 */
[C---:B--2---:R-:W-:Y:S03]  /*2500*/  HMMA.16816.F32.BF16 R8, R108.reuse, R104, RZ ;  /* 0x000000686c08723c */ /* 0x044fe600000418ff */
[----:B------:R2:W4:Y:S04]  /*2510*/  LDG.E R178, [R184.64+0x100] ;  /* 0x00010024b8b27981 */ /* 0x000528000c1e1900 */
[----:B------:R2:W4:Y:S01]  /*2520*/  LDG.E R161, [R184.64+0x120] ;  /* 0x00012024b8a17981 */ /* 0x000522000c1e1900 */
[-C--:B------:R-:W-:Y:S03]  /*2530*/  HMMA.16816.F32.BF16 R12, R108, R106.reuse, RZ ;  /* 0x0000006a6c0c723c */ /* 0x080fe600000418ff */
[----:B------:R-:W1:Y:S05]  /*2540*/  @!P1 S2R R124, SR_TID.X ;  /* 0x00000000007c9919 */ /* 0x000e6a0000002100 */
[C---:B------:R-:W-:Y:S08]  /*2550*/  HMMA.16816.F32.BF16 R16, R100.reuse, R106, RZ ;  /* 0x0000006a6410723c */ /* 0x040ff000000418ff */
[-C--:B---3--:R-:W-:Y:S01]  /*2560*/  HMMA.16816.F32.BF16 R20, R100, R112.reuse, RZ ;  /* 0x000000706414723c */ /* 0x088fe200000418ff */
[----:B--2---:R-:W-:Y:S03]  /*2570*/  LOP3.LUT R184, R219, R162, RZ, 0x3c, !PT ;  /* 0x000000a2dbb87212 */ /* 0x004fe600078e3cff */
[----:B------:R-:W-:Y:S04]  /*2580*/  IMAD.WIDE.U32 R218, R218, -0x2daee0ad, RZ ;  /* 0xd2511f53dada7825 */ /* 0x000fe800078e00ff */
[C---:B------:R-:W-:Y:S01]  /*2590*/  HMMA.16816.F32.BF16 R24, R108.reuse, R112, RZ ;  /* 0x000000706c18723c */ /* 0x040fe200000418ff */
[----:B------:R-:W-:Y:S07]  /*25a0*/  IMAD.WIDE.U32 R184, R184, -0x2daee0ad, RZ ;  /* 0xd2511f53b8b87825 */ /* 0x000fee00078e00ff */
[-C--:B------:R-:W-:Y:S01]  /*25b0*/  HMMA.16816.F32.BF16 R28, R108, R114.reuse, RZ ;  /* 0x000000726c1c723c */ /* 0x080fe200000418ff */
[----:B------:R-:W-:Y:S03]  /*25c0*/  LOP3.LUT R210, R125, R185, RZ, 0x3c, !PT ;  /* 0x000000b97dd27212 */ /* 0x000fe600078e3cff */
[----:B------:R-:W-:Y:S01]  /*25d0*/  LOP3.LUT R213, R221, UR47, R184, 0x96, !PT ;  /* 0x0000002fddd57c12 */ /* 0x000fe2000f8e96b8 */
[----:B-1----:R-:W-:Y:S02]  /*25e0*/  @!P1 IMAD.SHL.U32 R124, R124, 0x2, RZ ;  /* 0x000000027c7c9824 */ /* 0x002fe400078e00ff */
[----:B------:R-:W-:Y:S01]  /*25f0*/  IMAD.WIDE.U32 R210, R210, -0x326172a9, RZ ;  /* 0xcd9e8d57d2d27825 */ /* 0x000fe200078e00ff */
[C---:B------:R-:W-:Y:S01]  /*2600*/  HMMA.16816.F32.BF16 R32, R100.reuse, R114, RZ ;  /* 0x000000726420723c */ /* 0x040fe200000418ff */
[----:B------:R-:W-:Y:S03]  /*2610*/  LDSM.16.M88.4 R112, [R131+0x6000] ;  /* 0x006000008370783b */ /* 0x000fe60000000200 */
[----:B------:R-:W-:Y:S01]  /*2620*/  @!P1 LOP3.LUT R124, R124, 0x6, RZ, 0xc0, !PT ;  /* 0x000000067c7c9812 */ /* 0x000fe200078ec0ff */
[----:B------:R-:W-:Y:S01]  /*2630*/  IMAD.WIDE.U32 R232, R213, -0x326172a9, RZ ;  /* 0xcd9e8d57d5e87825 */ /* 0x000fe200078e00ff */
[C---:B------:R-:W-:Y:S02]  /*2640*/  LOP3.LUT R202, R211.reuse, UR48, R202, 0x96, !PT ;  /* 0x00000030d3ca7c12 */ /* 0x040fe4000f8e96ca */
[----:B------:R-:W-:Y:S01]  /*2650*/  LOP3.LUT R203, R211, UR48, R182, 0x96, !PT ;  /* 0x00000030d3cb7c12 */ /* 0x000fe2000f8e96b6 */
[-C--:B------:R-:W-:Y:S03]  /*2660*/  HMMA.16816.F32.BF16 R36, R100, R116.reuse, RZ ;  /* 0x000000746424723c */ /* 0x080fe600000418ff */
[----:B------:R-:W-:Y:S01]  /*2670*/  LOP3.LUT R211, R219, UR47, R184, 0x96, !PT ;  /* 0x0000002fdbd37c12 */ /* 0x000fe2000f8e96b8 */
[----:B------:R-:W-:Y:S04]  /*2680*/  IMAD.WIDE.U32 R228, R203, -0x2daee0ad, RZ ;  /* 0xd2511f53cbe47825 */ /* 0x000fe800078e00ff */
[C---:B------:R-:W-:Y:S01]  /*2690*/  HMMA.16816.F32.BF16 R40, R108.reuse, R116, RZ ;  /* 0x000000746c28723c */ /* 0x040fe200000418ff */
[----:B------:R-:W-:Y:S03]  /*26a0*/  LOP3.LUT R220, R229, UR45, R220, 0x96, !PT ;  /* 0x0000002de5dc7c12 */ /* 0x000fe6000f8e96dc */
[----:B------:R-:W-:Y:S02]  /*26b0*/  @!P1 IMAD R125, R143, 0x40, R124 ;  /* 0x000000408f7d9824 */ /* 0x000fe400078e027c */
[----:B------:R-:W-:Y:S02]  /*26c0*/  FMUL.FTZ R124, R166, 1.4426950216293334961 ;  /* 0x3fb8aa3ba67c7820 */ /* 0x000fe40000410000 */
[-C--:B------:R-:W-:Y:S01]  /*26d0*/  HMMA.16816.F32.BF16 R44, R108, R118.reuse, RZ ;  /* 0x000000766c2c723c */ /* 0x080fe200000418ff */
[----:B------:R-:W-:Y:S03]  /*26e0*/  IMAD.IADD R116, R139, 0x1, R132 ;  /* 0x000000018b747824 */ /* 0x000fe600078e0284 */
[----:B------:R-:W-:Y:S01]  /*26f0*/  FSEL R124, R124, RZ, P2 ;  /* 0x000000ff7c7c7208 */ /* 0x000fe20001000000 */
[----:B------:R-:W-:Y:S01]  /*2700*/  @!P1 IMAD R200, R200, 0x80, R125 ;  /* 0x00000080c8c89824 */ /* 0x000fe200078e027d */
[----:B------:R-:W1:Y:S01]  /*2710*/  LDSM.16.M88.4 R104, [R116] ;  /* 0x000000007468783b */ /* 0x000e620000000200 */
[----:B------:R-:W-:Y:S01]  /*2720*/  FMUL.FTZ R125, R165, 1.4426950216293334961 ;  /* 0x3fb8aa3ba57d7820 */ /* 0x000fe20000410000 */
[C---:B------:R-:W-:Y:S01]  /*2730*/  HMMA.16816.F32.BF16 R48, R100.reuse, R118, RZ ;  /* 0x000000766430723c */ /* 0x040fe200000418ff */
[----:B------:R-:W-:Y:S01]  /*2740*/  IMAD.WIDE.U32 R236, R202, -0x2daee0ad, RZ ;  /* 0xd2511f53caec7825 */ /* 0x000fe200078e00ff */
[C---:B------:R-:W-:Y:S02]  /*2750*/  @!P1 ISETP.GE.AND P4, PT, R200.reuse, R215, PT ;  /* 0x000000d7c800920c */ /* 0x040fe40003f86270 */
[----:B------:R-:W-:Y:S02]  /*2760*/  @!P1 IADD3 R186, R200, 0x1, RZ ;  /* 0x00000001c8ba9810 */ /* 0x000fe40007ffe0ff */
[----:B------:R-:W-:Y:S02]  /*2770*/  FSEL R125, R125, RZ, P0 ;  /* 0x000000ff7d7d7208 */ /* 0x000fe40000000000 */
[CC--:B------:R-:W-:Y:S01]  /*2780*/  @!P1 ISETP.GE.AND P2, PT, R186.reuse, R209.reuse, PT ;  /* 0x000000d1ba00920c */ /* 0x0c0fe20003f46270 */
[-C--:B------:R-:W-:Y:S01]  /*2790*/  HMMA.16816.F32.BF16 R52, R100, R120.reuse, RZ ;  /* 0x000000786434723c */ /* 0x080fe200000418ff */
[-C--:B------:R-:W-:Y:S02]  /*27a0*/  @!P1 ISETP.GE.AND P0, PT, R186, R208.reuse, PT ;  /* 0x000000d0ba00920c */ /* 0x080fe40003f06270 */
[C---:B------:R-:W-:Y:S02]  /*27b0*/  @!P1 IADD3 R188, R200.reuse, 0x9, RZ ;  /* 0x00000009c8bc9810 */ /* 0x040fe40007ffe0ff */
[C---:B------:R-:W-:Y:S02]  /*27c0*/  @!P1 ISETP.GE.AND P3, PT, R200.reuse, R209, PT ;  /* 0x000000d1c800920c */ /* 0x040fe40003f66270 */
[C---:B------:R-:W-:Y:S01]  /*27d0*/  @!P1 IADD3 R192, R200.reuse, 0x10, RZ ;  /* 0x00000010c8c09810 */ /* 0x040fe20007ffe0ff */
[C---:B------:R-:W-:Y:S01]  /*27e0*/  HMMA.16816.F32.BF16 R56, R108.reuse, R120, RZ ;  /* 0x000000786c38723c */ /* 0x040fe200000418ff */
[C---:B------:R-:W-:Y:S03]  /*27f0*/  @!P1 IADD3 R190, R200.reuse, 0x11, RZ ;  /* 0x00000011c8be9810 */ /* 0x040fe60007ffe0ff */
[C---:B------:R-:W-:Y:S02]  /*2800*/  @!P1 IADD3 R198, R200.reuse, 0x20, RZ ;  /* 0x00000020c8c69810 */ /* 0x040fe40007ffe0ff */
[C---:B------:R-:W-:Y:S02]  /*2810*/  @!P1 IADD3 R196, R200.reuse, 0x21, RZ ;  /* 0x00000021c8c49810 */ /* 0x040fe40007ffe0ff */
[C---:B------:R-:W-:Y:S01]  /*2820*/  @!P1 IADD3 R222, R200.reuse, 0x30, RZ ;  /* 0x00000030c8de9810 */ /* 0x040fe20007ffe0ff */
[-C--:B------:R-:W-:Y:S01]  /*2830*/  HMMA.16816.F32.BF16 R60, R108, R122.reuse, RZ ;  /* 0x0000007a6c3c723c */ /* 0x080fe200000418ff */
[----:B------:R-:W-:Y:S02]  /*2840*/  LDSM.16.M88.4 R108, [R131+0x6400] ;  /* 0x00640000836c783b */ /* 0x000fe40000000200 */
[----:B------:R-:W-:Y:S02]  /*2850*/  @!P1 IADD3 R224, R200, 0x39, RZ ;  /* 0x00000039c8e09810 */ /* 0x000fe40007ffe0ff */
[----:B------:R-:W-:Y:S03]  /*2860*/  LOP3.LUT R218, R237, UR45, R218, 0x96, !PT ;  /* 0x0000002dedda7c12 */ /* 0x000fe6000f8e96da */
[----:B------:R-:W-:Y:S01]  /*2870*/  HMMA.16816.F32.BF16 R64, R100, R122, RZ ;  /* 0x0000007a6440723c */ /* 0x000fe200000418ff */
[----:B------:R-:W2:Y:S03]  /*2880*/  LDSM.16.M88.4 R100, [R116+0x1000] ;  /* 0x001000007464783b */ /* 0x000ea60000000200 */
[----:B------:R-:W-:Y:S04]  /*2890*/  IMAD.WIDE.U32 R218, R218, -0x326172a9, RZ ;  /* 0xcd9e8d57dada7825 */ /* 0x000fe800078e00ff */
[-C--:B-1----:R-:W-:Y:S11]  /*28a0*/  HMMA.16816.F32.BF16 R4, R104, R112.reuse, R4 ;  /* 0x000000706804723c */ /* 0x082ff60000041804 */
[----:B------:R-:W-:Y:S11]  /*28b0*/  @!UPT UIADD3 URZ, URZ, URZ, URZ ;  /* 0x0000003f3f3ff290 */ /* 0x000ff6000fffe03f */
[----:B------:R-:W-:Y:S02]  /*28c0*/  @!UPT UIADD3 URZ, URZ, URZ, URZ ;  /* 0x0000003f3f3ff290 */ /* 0x000fe4000fffe03f */
[----:B------:R-:W-:Y:S02]  /*28d0*/  @!P1 FSEL R5, R5, -INF , !P2 ;  /* 0xff80000005059808 */ /* 0x000fe40005000000 */
[-C--:B------:R-:W-:Y:S02]  /*28e0*/  @!P1 ISETP.GE.AND P2, PT, R200, R208.reuse, PT ;  /* 0x000000d0c800920c */ /* 0x080fe40003f46270 */
[----:B------:R-:W-:Y:S01]  /*28f0*/  @!P1 FSEL R7, R7, -INF , !P0 ;  /* 0xff80000007079808 */ /* 0x000fe20004000000 */
[--C-:B------:R-:W-:Y:S01]  /*2900*/  FFMA.FTZ R182, R5, c[0x0][0x23c], -R124.reuse ;  /* 0x00008f0005b67a23 */ /* 0x100fe2000001087c */
[----:B------:R-:W-:Y:S02]  /*2910*/  @!P1 FSEL R6, R6, -INF , !P2 ;  /* 0xff80000006069808 */ /* 0x000fe40005000000 */
[----:B------:R-:W-:Y:S01]  /*2920*/  FSETP.NEU.FTZ.AND P0, PT, R164, -INF , PT ;  /* 0xff800000a400780b */ /* 0x000fe20003f1d000 */
[C---:B--2---:R-:W-:Y:S01]  /*2930*/  HMMA.16816.F32.BF16 R8, R100.reuse, R112, R8 ;  /* 0x000000706408723c */ /* 0x044fe20000041808 */
[-C--:B------:R-:W-:Y:S01]  /*2940*/  @!P1 ISETP.GE.AND P2, PT, R200, R201.reuse, PT ;  /* 0x000000c9c800920c */ /* 0x080fe20003f46270 */
[--C-:B------:R-:W-:Y:S01]  /*2950*/  FFMA.FTZ R183, R6, c[0x0][0x23c], -R125.reuse ;  /* 0x00008f0006b77a23 */ /* 0x100fe2000001087d */
[----:B------:R-:W-:Y:S01]  /*2960*/  FSEL R126, R127, RZ, P0 ;  /* 0x000000ff7f7e7208 */ /* 0x000fe20000000000 */
[----:B------:R-:W-:Y:S01]  /*2970*/  FFMA.FTZ R184, R7, c[0x0][0x23c], -R125 ;  /* 0x00008f0007b87a23 */ /* 0x000fe2000001087d */
[----:B------:R-:W-:Y:S01]  /*2980*/  @!P1 ISETP.GE.AND P0, PT, R186, R201, PT ;  /* 0x000000c9ba00920c */ /* 0x000fe20003f06270 */
[C---:B------:R-:W-:Y:S01]  /*2990*/  FMUL.FTZ R127, R163.reuse, 1.4426950216293334961 ;  /* 0x3fb8aa3ba37f7820 */ /* 0x040fe20000410000 */
[----:B------:R-:W-:Y:S01]  /*29a0*/  @!P1 FSEL R4, R4, -INF , !P3 ;  /* 0xff80000004049808 */ /* 0x000fe20005800000 */
[-C--:B------:R-:W-:Y:S01]  /*29b0*/  HMMA.16816.F32.BF16 R12, R100, R114.reuse, R12 ;  /* 0x00000072640c723c */ /* 0x080fe2000004180c */
[----:B------:R-:W-:Y:S01]  /*29c0*/  FSETP.NEU.FTZ.AND P3, PT, R163, -INF , PT ;  /* 0xff800000a300780b */ /* 0x000fe20003f7d000 */
[----:B------:R-:W-:Y:S02]  /*29d0*/  MUFU.EX2 R183, R183 ;  /* 0x000000b700b77308 */ /* 0x000fe40000000800 */
[----:B------:R-:W-:Y:S01]  /*29e0*/  FFMA.FTZ R181, R4, c[0x0][0x23c], -R124 ;  /* 0x00008f0004b57a23 */ /* 0x000fe2000001087c */
[----:B------:R-:W-:Y:S03]  /*29f0*/  FSEL R127, R127, RZ, P3 ;  /* 0x000000ff7f7f7208 */ /* 0x000fe60001800000 */
[C---:B------:R-:W-:Y:S01]  /*2a00*/  HMMA.16816.F32.BF16 R16, R104.reuse, R114, R16 ;  /* 0x000000726810723c */ /* 0x040fe20000041810 */
[----:B------:R-:W1:Y:S03]  /*2a10*/  LDSM.16.M88.4 R112, [R131+0x6800] ;  /* 0x006800008370783b */ /* 0x000e660000000200 */
[----:B------:R-:W-:Y:S04]  /*2a20*/  MUFU.EX2 R181, R181 ;  /* 0x000000b500b57308 */ /* 0x000fe80000000800 */
[----:B------:R-:W-:Y:S01]  /*2a30*/  @!P1 FSEL R8, R8, -INF , !P2 ;  /* 0xff80000008089808 */ /* 0x000fe20005000000 */
[-C--:B------:R-:W-:Y:S01]  /*2a40*/  HMMA.16816.F32.BF16 R20, R104, R108.reuse, R20 ;  /* 0x0000006c6814723c */ /* 0x080fe20000041814 */
[----:B------:R-:W-:Y:S02]  /*2a50*/  @!P1 ISETP.GE.AND P2, PT, R186, R215, PT ;  /* 0x000000d7ba00920c */ /* 0x000fe40003f46270 */
[----:B------:R-:W-:Y:S01]  /*2a60*/  @!P1 IADD3 R186, R200, 0x8, RZ ;  /* 0x00000008c8ba9810 */ /* 0x000fe20007ffe0ff */
[--C-:B------:R-:W-:Y:S01]  /*2a70*/  FFMA.FTZ R185, R8, c[0x0][0x23c], -R126.reuse ;  /* 0x00008f0008b97a23 */ /* 0x100fe2000001087e */
[----:B------:R-:W-:Y:S01]  /*2a80*/  @!P1 FSEL R9, R9, -INF , !P0 ;  /* 0xff80000009099808 */ /* 0x000fe20004000000 */
[----:B------:R-:W-:Y:S01]  /*2a90*/  MUFU.EX2 R182, R182 ;  /* 0x000000b600b67308 */ /* 0x000fe20000000800 */
[C---:B------:R-:W-:Y:S01]  /*2aa0*/  @!P1 ISETP.GE.AND P0, PT, R186.reuse, R201, PT ;  /* 0x000000c9ba00920c */ /* 0x040fe20003f06270 */
[C---:B------:R-:W-:Y:S01]  /*2ab0*/  HMMA.16816.F32.BF16 R24, R100.reuse, R108, R24 ;  /* 0x0000006c6418723c */ /* 0x040fe20000041818 */
[C---:B------:R-:W-:Y:S02]  /*2ac0*/  @!P1 ISETP.GE.AND P5, PT, R186.reuse, R215, PT ;  /* 0x000000d7ba00920c */ /* 0x040fe40003fa6270 */
[----:B------:R-:W-:Y:S01]  /*2ad0*/  @!P1 ISETP.GE.AND P6, PT, R186, R209, PT ;  /* 0x000000d1ba00920c */ /* 0x000fe20003fc6270 */
[----:B------:R-:W-:Y:S01]  /*2ae0*/  FFMA.FTZ R189, R9, c[0x0][0x23c], -R126 ;  /* 0x00008f0009bd7a23 */ /* 0x000fe2000001087e */
[----:B------:R-:W-:Y:S02]  /*2af0*/  @!P1 FSEL R10, R10, -INF , !P4 ;  /* 0xff8000000a0a9808 */ /* 0x000fe40006000000 */
[C---:B------:R-:W-:Y:S01]  /*2b00*/  @!P1 ISETP.GE.AND P4, PT, R188.reuse, R201, PT ;  /* 0x000000c9bc00920c */ /* 0x040fe20003f86270 */
[-C--:B------:R-:W-:Y:S01]  /*2b10*/  HMMA.16816.F32.BF16 R28, R100, R110.reuse, R28 ;  /* 0x0000006e641c723c */ /* 0x080fe2000004181c */
[----:B------:R-:W-:Y:S01]  /*2b20*/  @!P1 FSEL R11, R11, -INF , !P2 ;  /* 0xff8000000b0b9808 */ /* 0x000fe20005000000 */
[----:B------:R-:W-:Y:S01]  /*2b30*/  MUFU.EX2 R184, R184 ;  /* 0x000000b800b87308 */ /* 0x000fe20000000800 */
[----:B------:R-:W-:Y:S01]  /*2b40*/  @!P1 ISETP.GE.AND P2, PT, R188, R215, PT ;  /* 0x000000d7bc00920c */ /* 0x000fe20003f46270 */
[--C-:B------:R-:W-:Y:S01]  /*2b50*/  FFMA.FTZ R187, R10, c[0x0][0x23c], -R127.reuse ;  /* 0x00008f000abb7a23 */ /* 0x100fe2000001087f */
[----:B------:R-:W-:Y:S02]  /*2b60*/  @!P1 FSEL R12, R12, -INF , !P0 ;  /* 0xff8000000c0c9808 */ /* 0x000fe40004000000 */
[CC--:B------:R-:W-:Y:S01]  /*2b70*/  @!P1 ISETP.GE.AND P0, PT, R188.reuse, R209.reuse, PT ;  /* 0x000000d1bc00920c */ /* 0x0c0fe20003f06270 */
[C---:B------:R-:W-:Y:S01]  /*2b80*/  HMMA.16816.F32.BF16 R32, R104.reuse, R110, R32 ;  /* 0x0000006e6820723c */ /* 0x040fe20000041820 */
[----:B------:R-:W-:Y:S01]  /*2b90*/  @!P1 FSEL R13, R13, -INF , !P4 ;  /* 0xff8000000d0d9808 */ /* 0x000fe20006000000 */
[----:B------:R-:W2:Y:S01]  /*2ba0*/  LDSM.16.M88.4 R108, [R131+0x6c00] ;  /* 0x006c0000836c783b */ /* 0x000ea20000000200 */
[-C--:B------:R-:W-:Y:S01]  /*2bb0*/  @!P1 ISETP.GE.AND P4, PT, R188, R208.reuse, PT ;  /* 0x000000d0bc00920c */ /* 0x080fe20003f86270 */
[--C-:B------:R-:W-:Y:S01]  /*2bc0*/  FFMA.FTZ R188, R11, c[0x0][0x23c], -R127.reuse ;  /* 0x00008f000bbc7a23 */ /* 0x100fe2000001087f */
[----:B------:R-:W-:Y:S01]  /*2bd0*/  @!P1 FSEL R14, R14, -INF , !P5 ;  /* 0xff8000000e0e9808 */ /* 0x000fe20006800000 */
[----:B------:R-:W-:Y:S01]  /*2be0*/  MUFU.EX2 R187, R187 ;  /* 0x000000bb00bb7308 */ /* 0x000fe20000000800 */
[----:B------:R-:W-:Y:S01]  /*2bf0*/  @!P1 ISETP.GE.AND P5, PT, R192, R209, PT ;  /* 0x000000d1c000920c */ /* 0x000fe20003fa6270 */
[-C--:B-1----:R-:W-:Y:S01]  /*2c00*/  HMMA.16816.F32.BF16 R36, R104, R112.reuse, R36 ;  /* 0x000000706824723c */ /* 0x082fe20000041824 */
[-C--:B------:R-:W-:Y:S03]  /*2c10*/  @!P1 ISETP.GE.AND P3, PT, R186, R208.reuse, PT ;  /* 0x000000d0ba00920c */ /* 0x080fe60003f66270 */
[----:B------:R-:W-:Y:S01]  /*2c20*/  @!P1 FSEL R15, R15, -INF , !P2 ;  /* 0xff8000000f0f9808 */ /* 0x000fe20005000000 */
[--C-:B------:R-:W-:Y:S01]  /*2c30*/  FFMA.FTZ R191, R14, c[0x0][0x23c], -R127.reuse ;  /* 0x00008f000ebf7a23 */ /* 0x100fe2000001087f */
[-C--:B------:R-:W-:Y:S02]  /*2c40*/  @!P1 ISETP.GE.AND P2, PT, R192, R208.reuse, PT ;  /* 0x000000d0c000920c */ /* 0x080fe40003f46270 */
[----:B------:R-:W-:Y:S01]  /*2c50*/  @!P1 FSEL R16, R16, -INF , !P6 ;  /* 0xff80000010109808 */ /* 0x000fe20007000000 */
[C---:B------:R-:W-:Y:S01]  /*2c60*/  HMMA.16816.F32.BF16 R40, R100.reuse, R112, R40 ;  /* 0x000000706428723c */ /* 0x040fe20000041828 */
[C---:B------:R-:W-:Y:S01]  /*2c70*/  @!P1 ISETP.GE.AND P6, PT, R192.reuse, R201, PT ;  /* 0x000000c9c000920c */ /* 0x040fe20003fc6270 */
[----:B------:R1:W-:Y:S01]  /*2c80*/  MUFU.EX2 R186, R189 ;  /* 0x000000bd00ba7308 */ /* 0x0003e20000000800 */
[----:B------:R-:W-:Y:S01]  /*2c90*/  @!P1 FSEL R17, R17, -INF , !P0 ;  /* 0xff80000011119808 */ /* 0x000fe20004000000 */
[----:B------:R-:W-:Y:S01]  /*2ca0*/  FFMA.FTZ R194, R15, c[0x0][0x23c], -R127 ;  /* 0x00008f000fc27a23 */ /* 0x000fe2000001087f */
[----:B------:R-:W-:Y:S01]  /*2cb0*/  @!P1 ISETP.GE.AND P0, PT, R192, R215, PT ;  /* 0x000000d7c000920c */ /* 0x000fe20003f06270 */
[--C-:B------:R-:W-:Y:S01]  /*2cc0*/  FFMA.FTZ R193, R16, c[0x0][0x23c], -R124.reuse ;  /* 0x00008f0010c17a23 */ /* 0x100fe2000001087c */
[----:B------:R-:W-:Y:S01]  /*2cd0*/  @!P1 FSEL R19, R19, -INF , !P4 ;  /* 0xff80000013139808 */ /* 0x000fe20006000000 */
[-C--:B------:R-:W-:Y:S01]  /*2ce0*/  HMMA.16816.F32.BF16 R44, R100, R114.reuse, R44 ;  /* 0x00000072642c723c */ /* 0x080fe2000004182c */
[-C--:B------:R-:W-:Y:S03]  /*2cf0*/  @!P1 ISETP.GE.AND P4, PT, R190, R208.reuse, PT ;  /* 0x000000d0be00920c */ /* 0x080fe60003f86270 */
[----:B------:R-:W-:Y:S01]  /*2d00*/  @!P1 FSEL R20, R20, -INF , !P5 ;  /* 0xff80000014149808 */ /* 0x000fe20006800000 */
[--C-:B------:R-:W-:Y:S01]  /*2d10*/  FFMA.FTZ R195, R19, c[0x0][0x23c], -R125.reuse ;  /* 0x00008f0013c37a23 */ /* 0x100fe2000001087d */
[----:B------:R-:W-:Y:S01]  /*2d20*/  @!P1 ISETP.GE.AND P5, PT, R190, R201, PT ;  /* 0x000000c9be00920c */ /* 0x000fe20003fa6270 */
[----:B------:R-:W-:Y:S01]  /*2d30*/  MUFU.EX2 R188, R188 ;  /* 0x000000bc00bc7308 */ /* 0x000fe20000000800 */
[----:B------:R-:W-:Y:S01]  /*2d40*/  @!P1 IADD3 R192, R200, 0x18, RZ ;  /* 0x00000018c8c09810 */ /* 0x000fe20007ffe0ff */
[C---:B------:R-:W-:Y:S03]  /*2d50*/  HMMA.16816.F32.BF16 R48, R104.reuse, R114, R48 ;  /* 0x000000726830723c */ /* 0x040fe60000041830 */
[----:B------:R-:W-:Y:S01]  /*2d60*/  @!P1 FSEL R18, R18, -INF , !P3 ;  /* 0xff80000012129808 */ /* 0x000fe20005800000 */
[----:B------:R-:W-:Y:S01]  /*2d70*/  FFMA.FTZ R197, R20, c[0x0][0x23c], -R124 ;  /* 0x00008f0014c57a23 */ /* 0x000fe2000001087c */
[----:B------:R-:W-:Y:S02]  /*2d80*/  @!P1 ISETP.GE.AND P3, PT, R190, R209, PT ;  /* 0x000000d1be00920c */ /* 0x000fe40003f66270 */
[----:B------:R-:W-:Y:S01]  /*2d90*/  @!P1 FSEL R22, R22, -INF , !P2 ;  /* 0xff80000016169808 */ /* 0x000fe20005000000 */
[-C--:B--2---:R-:W-:Y:S01]  /*2da0*/  HMMA.16816.F32.BF16 R52, R104, R108.reuse, R52 ;  /* 0x0000006c6834723c */ /* 0x084fe20000041834 */
[----:B------:R-:W-:Y:S01]  /*2db0*/  @!P1 ISETP.GE.AND P2, PT, R192, R201, PT ;  /* 0x000000c9c000920c */ /* 0x000fe20003f46270 */
[----:B------:R-:W-:Y:S02]  /*2dc0*/  MUFU.EX2 R191, R191 ;  /* 0x000000bf00bf7308 */ /* 0x000fe40000000800 */
[----:B------:R-:W-:Y:S01]  /*2dd0*/  @!P1 FSEL R23, R23, -INF , !P4 ;  /* 0xff80000017179808 */ /* 0x000fe20006000000 */
[--C-:B-1----:R-:W-:Y:S01]  /*2de0*/  FFMA.FTZ R189, R12, c[0x0][0x23c], -R126.reuse ;  /* 0x00008f000cbd7a23 */ /* 0x102fe2000001087e */
[----:B------:R-:W-:Y:S01]  /*2df0*/  @!P1 ISETP.GE.AND P4, PT, R192, R215, PT ;  /* 0x000000d7c000920c */ /* 0x000fe20003f86270 */
[--C-:B------:R-:W-:Y:S01]  /*2e00*/  FFMA.FTZ R199, R22, c[0x0][0x23c], -R125.reuse ;  /* 0x00008f0016c77a23 */ /* 0x100fe2000001087d */
[----:B------:R-:W-:Y:S01]  /*2e10*/  @!P1 FSEL R24, R24, -INF , !P6 ;  /* 0xff80000018189808 */ /* 0x000fe20007000000 */
[C---:B------:R-:W-:Y:S01]  /*2e20*/  HMMA.16816.F32.BF16 R56, R100.reuse, R108, R56 ;  /* 0x0000006c6438723c */ /* 0x040fe20000041838 */
[C---:B------:R-:W-:Y:S02]  /*2e30*/  @!P1 ISETP.GE.AND P6, PT, R192.reuse, R209, PT ;  /* 0x000000d1c000920c */ /* 0x040fe40003fc6270 */
[----:B------:R-:W-:Y:S01]  /*2e40*/  @!P1 FSEL R25, R25, -INF , !P5 ;  /* 0xff80000019199808 */ /* 0x000fe20006800000 */
[----:B------:R-:W-:Y:S01]  /*2e50*/  FFMA.FTZ R217, R23, c[0x0][0x23c], -R125 ;  /* 0x00008f0017d97a23 */ /* 0x000fe2000001087d */
[-C--:B------:R-:W-:Y:S01]  /*2e60*/  @!P1 ISETP.GE.AND P5, PT, R192, R208.reuse, PT ;  /* 0x000000d0c000920c */ /* 0x080fe20003fa6270 */
[----:B------:R-:W-:Y:S01]  /*2e70*/  MUFU.EX2 R189, R189 ;  /* 0x000000bd00bd7308 */ /* 0x000fe20000000800 */
[----:B------:R-:W-:Y:S01]  /*2e80*/  @!P1 IADD3 R192, R200, 0x19, RZ ;  /* 0x00000019c8c09810 */ /* 0x000fe20007ffe0ff */
[-C--:B------:R-:W-:Y:S01]  /*2e90*/  HMMA.16816.F32.BF16 R60, R100, R110.reuse, R60 ;  /* 0x0000006e643c723c */ /* 0x080fe2000004183c */
[----:B------:R-:W-:Y:S02]  /*2ea0*/  @!P1 FSEL R21, R21, -INF , !P3 ;  /* 0xff80000015159808 */ /* 0x000fe40005800000 */
[----:B------:R-:W-:Y:S01]  /*2eb0*/  @!P1 ISETP.GE.AND P3, PT, R190, R215, PT ;  /* 0x000000d7be00920c */ /* 0x000fe20003f66270 */
[----:B------:R-:W-:Y:S01]  /*2ec0*/  FFMA.FTZ R190, R13, c[0x0][0x23c], -R126 ;  /* 0x00008f000dbe7a23 */ /* 0x000fe2000001087e */
[----:B------:R-:W-:Y:S02]  /*2ed0*/  @!P1 FSEL R26, R26, -INF , !P0 ;  /* 0xff8000001a1a9808 */ /* 0x000fe40004000000 */
[C---:B------:R-:W-:Y:S01]  /*2ee0*/  @!P1 ISETP.GE.AND P0, PT, R192.reuse, R201, PT ;  /* 0x000000c9c000920c */ /* 0x040fe20003f06270 */
[----:B------:R-:W-:Y:S01]  /*2ef0*/  HMMA.16816.F32.BF16 R64, R104, R110, R64 ;  /* 0x0000006e6840723c */ /* 0x000fe20000041840 */
[----:B------:R-:W-:Y:S01]  /*2f00*/  @!P1 FSEL R27, R27, -INF , !P3 ;  /* 0xff8000001b1b9808 */ /* 0x000fe20005800000 */
[----:B------:R-:W1:Y:S01]  /*2f10*/  MUFU.EX2 R193, R193 ;  /* 0x000000c100c17308 */ /* 0x000e620000000800 */
[----:B------:R-:W-:Y:S01]  /*2f20*/  @!P1 ISETP.GE.AND P3, PT, R192, R215, PT ;  /* 0x000000d7c000920c */ /* 0x000fe20003f66270 */
[--C-:B------:R-:W-:Y:S01]  /*2f30*/  FFMA.FTZ R203, R26, c[0x0][0x23c], -R127.reuse ;  /* 0x00008f001acb7a23 */ /* 0x100fe2000001087f */
[----:B------:R-:W-:Y:S01]  /*2f40*/  @!P1 FSEL R28, R28, -INF , !P2 ;  /* 0xff8000001c1c9808 */ /* 0x000fe20005000000 */
[----:B------:R-:W-:Y:S01]  /*2f50*/  FFMA.FTZ R204, R27, c[0x0][0x23c], -R127 ;  /* 0x00008f001bcc7a23 */ /* 0x000fe2000001087f */
[CC--:B------:R-:W-:Y:S02]  /*2f60*/  @!P1 ISETP.GE.AND P2, PT, R192.reuse, R209.reuse, PT ;  /* 0x000000d1c000920c */ /* 0x0c0fe40003f46270 */
[----:B------:R-:W-:Y:S02]  /*2f70*/  @!P1 FSEL R29, R29, -INF , !P0 ;  /* 0xff8000001d1d9808 */ /* 0x000fe40004000000 */
[-C--:B------:R-:W-:Y:S01]  /*2f80*/  @!P1 ISETP.GE.AND P0, PT, R192, R208.reuse, PT ;  /* 0x000000d0c000920c */ /* 0x080fe20003f06270 */
[----:B------:R-:W2:Y:S01]  /*2f90*/  MUFU.EX2 R195, R195 ;  /* 0x000000c300c37308 */ /* 0x000ea20000000800 */
[----:B------:R-:W-:Y:S02]  /*2fa0*/  @!P1 FSEL R30, R30, -INF , !P4 ;  /* 0xff8000001e1e9808 */ /* 0x000fe40006000000 */
[C---:B------:R-:W-:Y:S02]  /*2fb0*/  @!P1 ISETP.GE.AND P4, PT, R198.reuse, R209, PT ;  /* 0x000000d1c600920c */ /* 0x040fe40003f86270 */
[----:B------:R-:W-:Y:S02]  /*2fc0*/  @!P1 FSEL R31, R31, -INF , !P3 ;  /* 0xff8000001f1f9808 */ /* 0x000fe40005800000 */
[-C--:B------:R-:W-:Y:S02]  /*2fd0*/  @!P1 ISETP.GE.AND P3, PT, R198, R208.reuse, PT ;  /* 0x000000d0c600920c */ /* 0x080fe40003f66270 */
[----:B------:R-:W-:Y:S01]  /*2fe0*/  @!P1 FSEL R32, R32, -INF , !P6 ;  /* 0xff80000020209808 */ /* 0x000fe20007000000 */
[----:B------:R3:W-:Y:S01]  /*2ff0*/  MUFU.EX2 R192, R194 ;  /* 0x000000c200c07308 */ /* 0x0007e20000000800 */
[C---:B------:R-:W-:Y:S02]  /*3000*/  @!P1 ISETP.GE.AND P6, PT, R198.reuse, R201, PT ;  /* 0x000000c9c600920c */ /* 0x040fe40003fc6270 */
[----:B------:R-:W-:Y:S02]  /*3010*/  @!P1 FSEL R33, R33, -INF , !P2 ;  /* 0xff80000021219808 */ /* 0x000fe40005000000 */
[----:B------:R-:W-:Y:S02]  /*3020*/  @!P1 ISETP.GE.AND P2, PT, R198, R215, PT ;  /* 0x000000d7c600920c */ /* 0x000fe40003f46270 */
[----:B------:R-:W-:Y:S02]  /*3030*/  @!P1 FSEL R34, R34, -INF , !P5 ;  /* 0xff80000022229808 */ /* 0x000fe40006800000 */
[C---:B------:R-:W-:Y:S01]  /*3040*/  @!P1 ISETP.GE.AND P5, PT, R196.reuse, R209, PT ;  /* 0x000000d1c400920c */ /* 0x040fe20003fa6270 */
[----:B------:R-:W-:Y:S01]  /*3050*/  MUFU.EX2 R199, R199 ;  /* 0x000000c700c77308 */ /* 0x000fe20000000800 */
[----:B------:R-:W-:Y:S02]  /*3060*/  @!P1 FSEL R35, R35, -INF , !P0 ;  /* 0xff80000023239808 */ /* 0x000fe40004000000 */
[-C--:B------:R-:W-:Y:S02]  /*3070*/  @!P1 ISETP.GE.AND P0, PT, R196, R208.reuse, PT ;  /* 0x000000d0c400920c */ /* 0x080fe40003f06270 */
[----:B------:R-:W-:Y:S01]  /*3080*/  @!P1 FSEL R36, R36, -INF , !P4 ;  /* 0xff80000024249808 */ /* 0x000fe20006000000 */
[--C-:B------:R-:W-:Y:S01]  /*3090*/  FFMA.FTZ R245, R35, c[0x0][0x23c], -R125.reuse ;  /* 0x00008f0023f57a23 */ /* 0x100fe2000001087d */
[----:B------:R-:W-:Y:S02]  /*30a0*/  @!P1 ISETP.GE.AND P4, PT, R196, R201, PT ;  /* 0x000000c9c400920c */ /* 0x000fe40003f86270 */
[----:B------:R-:W-:Y:S01]  /*30b0*/  @!P1 IADD3 R198, R200, 0x28, RZ ;  /* 0x00000028c8c69810 */ /* 0x000fe20007ffe0ff */
[----:B------:R-:W-:Y:S01]  /*30c0*/  MUFU.EX2 R185, R185 ;  /* 0x000000b900b97308 */ /* 0x000fe20000000800 */
[----:B------:R-:W-:Y:S02]  /*30d0*/  @!P1 FSEL R37, R37, -INF , !P5 ;  /* 0xff80000025259808 */ /* 0x000fe40006800000 */
[----:B------:R-:W-:Y:S01]  /*30e0*/  @!P1 ISETP.GE.AND P5, PT, R196, R215, PT ;  /* 0x000000d7c400920c */ /* 0x000fe20003fa6270 */
[----:B------:R-:W-:Y:S01]  /*30f0*/  FFMA.FTZ R196, R18, c[0x0][0x23c], -R125 ;  /* 0x00008f0012c47a23 */ /* 0x000fe2000001087d */
[----:B------:R-:W-:Y:S01]  /*3100*/  @!P1 FSEL R38, R38, -INF , !P3 ;  /* 0xff80000026269808 */ /* 0x000fe20005800000 */
[----:B---3--:R-:W-:Y:S01]  /*3110*/  FFMA.FTZ R194, R17, c[0x0][0x23c], -R124 ;  /* 0x00008f0011c27a23 */ /* 0x008fe2000001087c */
[C---:B------:R-:W-:Y:S02]  /*3120*/  @!P1 ISETP.GE.AND P3, PT, R198.reuse, R201, PT ;  /* 0x000000c9c600920c */ /* 0x040fe40003f66270 */
[----:B------:R-:W-:Y:S01]  /*3130*/  @!P1 FSEL R39, R39, -INF , !P0 ;  /* 0xff80000027279808 */ /* 0x000fe20004000000 */
[----:B------:R-:W-:Y:S01]  /*3140*/  MUFU.EX2 R196, R196 ;  /* 0x000000c400c47308 */ /* 0x000fe20000000800 */
[----:B------:R-:W-:Y:S02]  /*3150*/  @!P1 ISETP.GE.AND P0, PT, R198, R215, PT ;  /* 0x000000d7c600920c */ /* 0x000fe40003f06270 */
[----:B------:R-:W-:Y:S02]  /*3160*/  @!P1 FSEL R40, R40, -INF , !P6 ;  /* 0xff80000028289808 */ /* 0x000fe40007000000 */
[----:B------:R-:W-:Y:S02]  /*3170*/  @!P1 ISETP.GE.AND P6, PT, R198, R209, PT ;  /* 0x000000d1c600920c */ /* 0x000fe40003fc6270 */
[----:B------:R-:W-:Y:S01]  /*3180*/  @!P1 FSEL R41, R41, -INF , !P4 ;  /* 0xff80000029299808 */ /* 0x000fe20006000000 */
[--C-:B------:R-:W-:Y:S01]  /*3190*/  FFMA.FTZ R40, R40, c[0x0][0x23c], -R126.reuse ;  /* 0x00008f0028287a23 */ /* 0x100fe2000001087e */
[-C--:B------:R-:W-:Y:S01]  /*31a0*/  @!P1 ISETP.GE.AND P4, PT, R198, R208.reuse, PT ;  /* 0x000000d0c600920c */ /* 0x080fe20003f86270 */
[----:B------:R-:W-:Y:S01]  /*31b0*/  MUFU.EX2 R194, R194 ;  /* 0x000000c200c27308 */ /* 0x000fe20000000800 */
        /* <DEDUP_REMOVED lines=26> */
[----:B------:R-:W-:Y:S01]  /*3360*/  FFMA.FTZ R198, R21, c[0x0][0x23c], -R124 ;  /* 0x00008f0015c67a23 */ /* 0x000fe2000001087c */
[----:B------:R-:W-:Y:S01]  /*3370*/  @!P1 FSEL R50, R50, -INF , !P4 ;  /* 0xff80000032329808 */ /* 0x000fe20006000000 */
[----:B------:R-:W-:Y:S01]  /*3380*/  FFMA.FTZ R45, R45, c[0x0][0x23c], -R126 ;  /* 0x00008f002d2d7a23 */ /* 0x000fe2000001087e */
        /* <DEDUP_REMOVED lines=24> */
[----:B------:R-:W-:Y:S02]  /*3510*/  @!P1 FSEL R55, R55, -INF , !P2 ;  /* 0xff80000037379808 */ /* 0x000fe40005000000 */
[----:B------:R-:W-:Y:S01]  /*3520*/  @!P1 ISETP.GE.AND P2, PT, R224, R201, PT ;  /* 0x000000c9e000920c */ /* 0x000fe20003f46270 */
[----:B------:R-:W-:Y:S01]  /*3530*/  FFMA.FTZ R207, R25, c[0x0][0x23c], -R126 ;  /* 0x00008f0019cf7a23 */ /* 0x000fe2000001087e */
[----:B------:R-:W-:Y:S01]  /*3540*/  LOP3.LUT R216, R223, UR45, R216, 0x96, !PT ;  /* 0x0000002ddfd87c12 */ /* 0x000fe2000f8e96d8 */
[--C-:B------:R-:W-:Y:S01]  /*3550*/  FFMA.FTZ R60, R60, c[0x0][0x23c], -R126.reuse ;  /* 0x00008f003c3c7a23 */ /* 0x100fe2000001087e */
[----:B------:R-:W-:Y:S01]  /*3560*/  @!P1 FSEL R57, R57, -INF , !P0 ;  /* 0xff80000039399808 */ /* 0x000fe20004000000 */
[----:B------:R3:W-:Y:S01]  /*3570*/  MUFU.EX2 R202, R207 ;  /* 0x000000cf00ca7308 */ /* 0x0007e20000000800 */
[----:B------:R-:W-:Y:S01]  /*3580*/  @!P1 ISETP.GE.AND P0, PT, R224, R215, PT ;  /* 0x000000d7e000920c */ /* 0x000fe20003f06270 */
[--C-:B------:R-:W-:Y:S01]  /*3590*/  FFMA.FTZ R201, R24, c[0x0][0x23c], -R126.reuse ;  /* 0x00008f0018c97a23 */ /* 0x100fe2000001087e */
[----:B------:R-:W-:Y:S01]  /*35a0*/  @!P1 FSEL R59, R59, -INF , !P4 ;  /* 0xff8000003b3b9808 */ /* 0x000fe20006000000 */
[----:B------:R-:W-:Y:S01]  /*35b0*/  FFMA.FTZ R57, R57, c[0x0][0x23c], -R126 ;  /* 0x00008f0039397a23 */ /* 0x000fe2000001087e */
[C---:B------:R-:W-:Y:S01]  /*35c0*/  @!P1 ISETP.GE.AND P4, PT, R224.reuse, R209, PT ;  /* 0x000000d1e000920c */ /* 0x040fe20003f86270 */
[----:B------:R-:W-:Y:S01]  /*35d0*/  FFMA.FTZ R55, R55, c[0x0][0x23c], -R125 ;  /* 0x00008f0037377a23 */ /* 0x000fe2000001087d */
[----:B------:R-:W-:Y:S01]  /*35e0*/  @!P1 FSEL R61, R61, -INF , !P2 ;  /* 0xff8000003d3d9808 */ /* 0x000fe20005000000 */
[--C-:B------:R-:W-:Y:S01]  /*35f0*/  FFMA.FTZ R59, R59, c[0x0][0x23c], -R127.reuse ;  /* 0x00008f003b3b7a23 */ /* 0x100fe2000001087f */
[----:B------:R-:W-:Y:S01]  /*3600*/  @!P1 ISETP.GE.AND P2, PT, R224, R208, PT ;  /* 0x000000d0e000920c */ /* 0x000fe20003f46270 */
[----:B------:R-:W-:Y:S01]  /*3610*/  IMAD.WIDE.U32 R224, R206, -0x326172a9, RZ ;  /* 0xcd9e8d57cee07825 */ /* 0x000fe200078e00ff */
[----:B------:R-:W-:Y:S01]  /*3620*/  @!P1 FSEL R62, R62, -INF , !P6 ;  /* 0xff8000003e3e9808 */ /* 0x000fe20007000000 */
[----:B------:R-:W-:Y:S01]  /*3630*/  MUFU.EX2 R201, R201 ;  /* 0x000000c900c97308 */ /* 0x000fe20000000800 */
[----:B------:R-:W-:Y:S01]  /*3640*/  @!P1 FSEL R63, R63, -INF , !P0 ;  /* 0xff8000003f3f9808 */ /* 0x000fe20004000000 */
[----:B------:R-:W-:Y:S01]  /*3650*/  IMAD.WIDE.U32 R240, R216, -0x326172a9, RZ ;  /* 0xcd9e8d57d8f07825 */ /* 0x000fe200078e00ff */
[----:B------:R-:W-:Y:S02]  /*3660*/  LOP3.LUT R208, R225, UR46, R212, 0x96, !PT ;  /* 0x0000002ee1d07c12 */ /* 0x000fe4000f8e96d4 */
[----:B------:R-:W-:Y:S01]  /*3670*/  LOP3.LUT R212, R233, UR46, R210, 0x96, !PT ;  /* 0x0000002ee9d47c12 */ /* 0x000fe2000f8e96d2 */
[----:B------:R-:W-:Y:S01]  /*3680*/  FFMA.FTZ R62, R62, c[0x0][0x23c], -R127 ;  /* 0x00008f003e3e7a23 */ /* 0x000fe2000001087f */
[----:B------:R-:W-:Y:S01]  /*3690*/  LOP3.LUT R227, R241, UR44, R224, 0x96, !PT ;  /* 0x0000002cf1e37c12 */ /* 0x000fe2000f8e96e0 */
[----:B------:R-:W-:Y:S01]  /*36a0*/  IMAD.WIDE.U32 R214, R214, -0x326172a9, RZ ;  /* 0xcd9e8d57d6d67825 */ /* 0x000fe200078e00ff */
[----:B------:R-:W-:Y:S02]  /*36b0*/  @!P1 FSEL R64, R64, -INF , !P3 ;  /* 0xff80000040409808 */ /* 0x000fe40005800000 */
[----:B------:R-:W-:Y:S01]  /*36c0*/  @!P1 FSEL R65, R65, -INF , !P4 ;  /* 0xff80000041419808 */ /* 0x000fe20006000000 */
[----:B---3--:R-:W-:Y:S01]  /*36d0*/  IMAD.WIDE.U32 R206, R211, -0x326172a9, RZ ;  /* 0xcd9e8d57d3ce7825 */ /* 0x008fe200078e00ff */
[----:B------:R-:W-:Y:S02]  /*36e0*/  LOP3.LUT R230, R215, UR44, R230, 0x96, !PT ;  /* 0x0000002cd7e67c12 */ /* 0x000fe4000f8e96e6 */
[----:B------:R-:W-:Y:S01]  /*36f0*/  @!P1 FSEL R66, R66, -INF , !P5 ;  /* 0xff80000042429808 */ /* 0x000fe20006800000 */
[----:B------:R-:W-:Y:S01]  /*3700*/  IMAD.WIDE.U32 R208, R208, -0x2daee0ad, RZ ;  /* 0xd2511f53d0d07825 */ /* 0x000fe200078e00ff */
[----:B------:R-:W-:Y:S02]  /*3710*/  LOP3.LUT R210, R207, UR46, R210, 0x96, !PT ;  /* 0x0000002ecfd27c12 */ /* 0x000fe4000f8e96d2 */
[----:B------:R-:W-:Y:S01]  /*3720*/  @!P1 FSEL R67, R67, -INF , !P2 ;  /* 0xff80000043439808 */ /* 0x000fe20005000000 */
[----:B------:R-:W-:Y:S01]  /*3730*/  IMAD.WIDE.U32 R224, R220, -0x326172a9, RZ ;  /* 0xcd9e8d57dce07825 */ /* 0x000fe200078e00ff */
[----:B------:R-:W-:Y:S03]  /*3740*/  LOP3.LUT R223, R209, UR43, R222, 0x96, !PT ;  /* 0x0000002bd1df7c12 */ /* 0x000fe6000f8e96de */
[----:B------:R-:W-:Y:S01]  /*3750*/  IMAD.WIDE.U32 R226, R227, -0x2daee0ad, RZ ;  /* 0xd2511f53e3e27825 */ /* 0x000fe200078e00ff */
[----:B------:R-:W-:Y:S03]  /*3760*/  LOP3.LUT R222, R225, UR44, R232, 0x96, !PT ;  /* 0x0000002ce1de7c12 */ /* 0x000fe6000f8e96e8 */
[----:B------:R-:W-:Y:S01]  /*3770*/  FFMA.FTZ R64, R64, c[0x0][0x23c], -R124 ;  /* 0x00008f0040407a23 */ /* 0x000fe2000001087c */
[----:B------:R-:W-:Y:S01]  /*3780*/  LOP3.LUT R208, R227, UR41, R208, 0x96, !PT ;  /* 0x00000029e3d07c12 */ /* 0x000fe2000f8e96d0 */
[----:B------:R-:W-:Y:S04]  /*3790*/  IMAD.WIDE.U32 R212, R212, -0x2daee0ad, RZ ;  /* 0xd2511f53d4d47825 */ /* 0x000fe800078e00ff */
[----:B------:R-:W-:Y:S01]  /*37a0*/  IMAD.WIDE.U32 R230, R230, -0x2daee0ad, RZ ;  /* 0xd2511f53e6e67825 */ /* 0x000fe200078e00ff */
[----:B------:R-:W-:Y:S02]  /*37b0*/  LOP3.LUT R216, R213, UR43, R228, 0x96, !PT ;  /* 0x0000002bd5d87c12 */ /* 0x000fe4000f8e96e4 */
[----:B------:R-:W-:Y:S01]  /*37c0*/  LOP3.LUT R228, R219, UR44, R206, 0x96, !PT ;  /* 0x0000002cdbe47c12 */ /* 0x000fe2000f8e96ce */
[----:B------:R-:W-:Y:S01]  /*37d0*/  IMAD.WIDE.U32 R220, R210, -0x2daee0ad, RZ ;  /* 0xd2511f53d2dc7825 */ /* 0x000fe200078e00ff */
[----:B------:R-:W-:Y:S03]  /*37e0*/  LOP3.LUT R210, R231, UR41, R238, 0x96, !PT ;  /* 0x00000029e7d27c12 */ /* 0x000fe6000f8e96ee */
[----:B------:R-:W-:Y:S01]  /*37f0*/  IMAD.WIDE.U32 R238, R208, -0x326172a9, RZ ;  /* 0xcd9e8d57d0ee7825 */ /* 0x000fe200078e00ff */
[----:B------:R-:W-:Y:S03]  /*3800*/  LOP3.LUT R236, R221, UR43, R236, 0x96, !PT ;  /* 0x0000002bddec7c12 */ /* 0x000fe6000f8e96ec */
[----:B------:R-:W-:Y:S01]  /*3810*/  IMAD.WIDE.U32 R232, R223, -0x326172a9, RZ ;  /* 0xcd9e8d57dfe87825 */ /* 0x000fe200078e00ff */
[----:B------:R-:W-:Y:S03]  /*3820*/  SHF.R.U32.HI R213, RZ, 0x18, R238 ;  /* 0x00000018ffd57819 */ /* 0x000fe600000116ee */
[----:B------:R-:W-:Y:S01]  /*3830*/  IMAD.WIDE.U32 R222, R222, -0x2daee0ad, RZ ;  /* 0xd2511f53dede7825 */ /* 0x000fe200078e00ff */
[----:B------:R-:W-:Y:S02]  /*3840*/  LOP3.LUT R240, R233, UR42, R240, 0x96, !PT ;  /* 0x0000002ae9f07c12 */ /* 0x000fe4000f8e96f0 */
[----:B------:R-:W-:Y:S01]  /*3850*/  ISETP.LE.U32.AND P0, PT, R213, UR12, PT ;  /* 0x0000000cd5007c0c */ /* 0x000fe2000bf03070 */
[----:B------:R-:W-:Y:S01]  /*3860*/  FFMA.FTZ R66, R66, c[0x0][0x23c], -R125 ;  /* 0x00008f0042427a23 */ /* 0x000fe2000001087d */
[----:B------:R-:W-:Y:S01]  /*3870*/  LOP3.LUT R211, R223, UR41, R212, 0x96, !PT ;  /* 0x00000029dfd37c12 */ /* 0x000fe2000f8e96d4 */
[----:B------:R-:W-:Y:S01]  /*3880*/  FFMA.FTZ R207, R28, c[0x0][0x23c], -R126 ;  /* 0x00008f001ccf7a23 */ /* 0x000fe2000001087e */
[----:B------:R-:W-:Y:S01]  /*3890*/  LOP3.LUT R212, R238, 0xff, RZ, 0xc0, !PT ;  /* 0x000000ffeed47812 */ /* 0x000fe200078ec0ff */
[----:B------:R-:W-:Y:S01]  /*38a0*/  IMAD.WIDE.U32 R216, R216, -0x326172a9, RZ ;  /* 0xcd9e8d57d8d87825 */ /* 0x000fe200078e00ff */
[----:B------:R-:W-:Y:S01]  /*38b0*/  LOP3.LUT R223, R235, UR42, R214, 0x96, !PT ;  /* 0x0000002aebdf7c12 */ /* 0x000fe2000f8e96d6 */
[----:B------:R3:W1:Y:S01]  /*38c0*/  MUFU.EX2 R205, R207 ;  /* 0x000000cf00cd7308 */ /* 0x0006620000000800 */
[----:B------:R-:W-:Y:S01]  /*38d0*/  ISETP.LE.U32.AND P6, PT, R212, UR12, PT ;  /* 0x0000000cd4007c0c */ /* 0x000fe2000bfc3070 */
[----:B------:R-:W-:Y:S01]  /*38e0*/  FFMA.FTZ R206, R29, c[0x0][0x23c], -R126 ;  /* 0x00008f001dce7a23 */ /* 0x000fe2000001087e */
[----:B------:R-:W-:Y:S01]  /*38f0*/  LOP3.LUT R209, R217, UR42, R224, 0x96, !PT ;  /* 0x0000002ad9d17c12 */ /* 0x000fe2000f8e96e0 */
[--C-:B------:R-:W-:Y:S01]  /*3900*/  FFMA.FTZ R208, R31, c[0x0][0x23c], -R127.reuse ;  /* 0x00008f001fd07a23 */ /* 0x100fe2000001087f */
[----:B------:R-:W-:Y:S01]  /*3910*/  LOP3.LUT R214, R239, UR7, R232, 0x96, !PT ;  /* 0x00000007efd67c12 */ /* 0x000fe2000f8e96e8 */
[----:B------:R-:W-:Y:S03]  /*3920*/  IMAD.WIDE.U32 R228, R228, -0x2daee0ad, RZ ;  /* 0xd2511f53e4e47825 */ /* 0x000fe600078e00ff */
[C---:B------:R-:W-:Y:S01]  /*3930*/  LOP3.LUT R215, R214.reuse, 0xffff, RZ, 0xc0, !PT ;  /* 0x0000ffffd6d77812 */ /* 0x040fe200078ec0ff */
[----:B------:R4:W-:Y:S01]  /*3940*/  MUFU.EX2 R212, R245 ;  /* 0x000000f500d47308 */ /* 0x0009e20000000800 */
[----:B------:R-:W-:Y:S01]  /*3950*/  LOP3.LUT R219, R229, UR41, R220, 0x96, !PT ;  /* 0x00000029e5db7c12 */ /* 0x000fe2000f8e96dc */
[----:B------:R-:W-:Y:S01]  /*3960*/  IMAD.WIDE.U32 R232, R209, -0x2daee0ad, RZ ;  /* 0xd2511f53d1e87825 */ /* 0x000fe200078e00ff */
[----:B------:R-:W-:Y:S02]  /*3970*/  SHF.R.U32.HI R220, RZ, 0x10, R238 ;  /* 0x00000010ffdc7819 */ /* 0x000fe400000116ee */
[----:B------:R-:W-:Y:S01]  /*3980*/  LOP3.LUT R244, R214, 0xff, RZ, 0xc0, !PT ;  /* 0x000000ffd6f47812 */ /* 0x000fe200078ec0ff */
[----:B------:R-:W-:Y:S01]  /*3990*/  IMAD.WIDE.U32 R236, R236, -0x326172a9, RZ ;  /* 0xcd9e8d57ecec7825 */ /* 0x000fe200078e00ff */
[----:B------:R-:W-:Y:S02]  /*39a0*/  LOP3.LUT R227, R233, UR6, R222, 0x96, !PT ;  /* 0x00000006e9e37c12 */ /* 0x000fe4000f8e96de */
[----:B------:R-:W-:Y:S01]  /*39b0*/  LOP3.LUT R217, R232, 0xff, RZ, 0xc0, !PT ;  /* 0x000000ffe8d97812 */ /* 0x000fe200078ec0ff */
[----:B------:R-:W-:Y:S01]  /*39c0*/  IMAD.WIDE.U32 R240, R240, -0x2daee0ad, RZ ;  /* 0xd2511f53f0f07825 */ /* 0x000fe200078e00ff */
[----:B------:R-:W-:Y:S01]  /*39d0*/  LOP3.LUT R224, R237, UR42, R218, 0x96, !PT ;  /* 0x0000002aede07c12 */ /* 0x000fe2000f8e96da */
[----:B------:R-:W-:Y:S01]  /*39e0*/  MUFU.EX2 R206, R206 ;  /* 0x000000ce00ce7308 */ /* 0x000fe20000000800 */
[----:B------:R-:W-:Y:S01]  /*39f0*/  LOP3.LUT R218, R238, 0xffff, RZ, 0xc0, !PT ;  /* 0x0000ffffeeda7812 */ /* 0x000fe200078ec0ff */
[----:B-1----:R-:W-:Y:S01]  /*3a00*/  @!P6 FADD.FTZ R193, -R193, -RZ ;  /* 0x800000ffc1c1e221 */ /* 0x002fe20000010100 */
[----:B------:R-:W-:Y:S01]  /*3a10*/  LOP3.LUT R221, R241, UR6, R226, 0x96, !PT ;  /* 0x00000006f1dd7c12 */ /* 0x000fe2000f8e96e2 */
[----:B--2---:R-:W-:Y:S01]  /*3a20*/  @!P0 FADD.FTZ R195, -R195, -RZ ;  /* 0x800000ffc3c38221 */ /* 0x004fe20000010100 */
[--C-:B------:R-:W-:Y:S01]  /*3a30*/  SHF.R.U32.HI R222, RZ, 0x18, R232.reuse ;  /* 0x00000018ffde7819 */ /* 0x100fe200000116e8 */
[--C-:B---3--:R-:W-:Y:S01]  /*3a40*/  FFMA.FTZ R207, R30, c[0x0][0x23c], -R127.reuse ;  /* 0x00008f001ecf7a23 */ /* 0x108fe2000001087f */
[----:B------:R-:W-:Y:S01]  /*3a50*/  LOP3.LUT R226, R232, 0xffff, RZ, 0xc0, !PT ;  /* 0x0000ffffe8e27812 */ /* 0x000fe200078ec0ff */
[----:B------:R-:W-:Y:S01]  /*3a60*/  FFMA.FTZ R127, R63, c[0x0][0x23c], -R127 ;  /* 0x00008f003f7f7a23 */ /* 0x000fe2000001087f */
[----:B------:R-:W-:Y:S01]  /*3a70*/  SHF.R.U32.HI R225, RZ, 0x10, R232 ;  /* 0x00000010ffe17819 */ /* 0x000fe200000116e8 */
[----:B------:R-:W-:Y:S01]  /*3a80*/  FFMA.FTZ R209, R32, c[0x0][0x23c], -R124 ;  /* 0x00008f0020d17a23 */ /* 0x000fe2000001087c */
[----:B------:R-:W-:Y:S01]  /*3a90*/  LOP3.LUT R239, R240, 0xff, RZ, 0xc0, !PT ;  /* 0x000000fff0ef7812 */ /* 0x000fe200078ec0ff */
[----:B------:R-:W-:Y:S01]  /*3aa0*/  IMAD.WIDE.U32 R242, R210, -0x326172a9, RZ ;  /* 0xcd9e8d57d2f27825 */ /* 0x000fe200078e00ff */
[----:B------:R-:W-:Y:S01]  /*3ab0*/  SHF.R.U32.HI R238, RZ, 0x18, R240 ;  /* 0x00000018ffee7819 */ /* 0x000fe200000116f0 */
[----:B------:R-:W-:Y:S01]  /*3ac0*/  MUFU.EX2 R207, R207 ;  /* 0x000000cf00cf7308 */ /* 0x000fe20000000800 */
[----:B------:R-:W-:Y:S01]  /*3ad0*/  LOP3.LUT R232, R240, 0xffff, RZ, 0xc0, !PT ;  /* 0x0000fffff0e87812 */ /* 0x000fe200078ec0ff */
[----:B------:R-:W-:Y:S01]  /*3ae0*/  FFMA.FTZ R210, R33, c[0x0][0x23c], -R124 ;  /* 0x00008f0021d27a23 */ /* 0x000fe2000001087c */
[----:B------:R-:W-:Y:S01]  /*3af0*/  SHF.R.U32.HI R231, RZ, 0x10, R240 ;  /* 0x00000010ffe77819 */ /* 0x000fe200000116f0 */
[----:B------:R-:W-:Y:S01]  /*3b00*/  IMAD.WIDE.U32 R240, R211, -0x326172a9, RZ ;  /* 0xcd9e8d57d3f07825 */ /* 0x000fe200078e00ff */
[----:B------:R-:W-:Y:S02]  /*3b10*/  SHF.R.U32.HI R213, RZ, 0x8, R215 ;  /* 0x00000008ffd57819 */ /* 0x000fe400000116d7 */
[--C-:B------:R-:W-:Y:S01]  /*3b20*/  SHF.R.U32.HI R215, RZ, 0x18, R214.reuse ;  /* 0x00000018ffd77819 */ /* 0x100fe200000116d6 */
[----:B------:R-:W-:Y:S01]  /*3b30*/  FFMA.FTZ R211, R34, c[0x0][0x23c], -R125 ;  /* 0x00008f0022d37a23 */ /* 0x000fe2000001087d */
[----:B------:R-:W-:Y:S01]  /*3b40*/  SHF.R.U32.HI R214, RZ, 0x10, R214 ;  /* 0x00000010ffd67819 */ /* 0x000fe200000116d6 */
[----:B------:R-:W-:Y:S01]  /*3b50*/  MUFU.EX2 R209, R209 ;  /* 0x000000d100d17308 */ /* 0x000fe20000000800 */
[----:B------:R-:W-:Y:S01]  /*3b60*/  ISETP.LE.U32.AND P3, PT, R244, UR12, PT ;  /* 0x0000000cf4007c0c */ /* 0x000fe2000bf63070 */
[----:B------:R-:W-:Y:S01]  /*3b70*/  FFMA.FTZ R244, R36, c[0x0][0x23c], -R124 ;  /* 0x00008f0024f47a23 */ /* 0x000fe2000001087c */
[----:B------:R-:W-:Y:S02]  /*3b80*/  LOP3.LUT R229, R243, UR7, R234, 0x96, !PT ;  /* 0x00000007f3e57c12 */ /* 0x000fe4000f8e96ea */
[----:B------:R-:W-:Y:S02]  /*3b90*/  LOP3.LUT R233, R242, 0xffff, RZ, 0xc0, !PT ;  /* 0x0000fffff2e97812 */ /* 0x000fe400078ec0ff */
[----:B------:R-:W-:Y:S02]  /*3ba0*/  LOP3.LUT R243, R241, UR7, R216, 0x96, !PT ;  /* 0x00000007f1f37c12 */ /* 0x000fe4000f8e96d8 */
[----:B------:R-:W-:Y:S01]  /*3bb0*/  LOP3.LUT R246, R213, 0xffff, RZ, 0xc0, !PT ;  /* 0x0000ffffd5f67812 */ /* 0x000fe200078ec0ff */
[----:B------:R-:W-:Y:S01]  /*3bc0*/  MUFU.EX2 R211, R211 ;  /* 0x000000d300d37308 */ /* 0x000fe20000000800 */
[----:B------:R-:W-:Y:S02]  /*3bd0*/  ISETP.LE.U32.AND P4, PT, R215, UR12, PT ;  /* 0x0000000cd7007c0c */ /* 0x000fe4000bf83070 */
[----:B------:R-:W-:Y:S01]  /*3be0*/  LOP3.LUT R215, R214, 0xff, RZ, 0xc0, !PT ;  /* 0x000000ffd6d77812 */ /* 0x000fe200078ec0ff */
[----:B------:R-:W-:Y:S01]  /*3bf0*/  @!P3 FADD.FTZ R181, -R181, -RZ ;  /* 0x800000ffb5b5b221 */ /* 0x000fe20000010100 */
[----:B------:R-:W-:Y:S01]  /*3c00*/  ISETP.LE.U32.AND P5, PT, R246, UR12, PT ;  /* 0x0000000cf6007c0c */ /* 0x000fe2000bfa3070 */
[----:B------:R-:W-:Y:S01]  /*3c10*/  FFMA.FTZ R214, R37, c[0x0][0x23c], -R124 ;  /* 0x00008f0025d67a23 */ /* 0x000fe2000001087c */
[----:B------:R-:W-:Y:S02]  /*3c20*/  SHF.R.U32.HI R246, RZ, 0x10, R243 ;  /* 0x00000010fff67819 */ /* 0x000fe400000116f3 */
[----:B------:R-:W-:Y:S01]  /*3c30*/  ISETP.LE.U32.AND P2, PT, R215, UR12, PT ;  /* 0x0000000cd7007c0c */ /* 0x000fe2000bf43070 */
[----:B------:R-:W-:Y:S01]  /*3c40*/  FFMA.FTZ R215, R38, c[0x0][0x23c], -R125 ;  /* 0x00008f0026d77a23 */ /* 0x000fe2000001087d */
[----:B------:R-:W-:Y:S01]  /*3c50*/  LOP3.LUT R246, R246, 0xff, RZ, 0xc0, !PT ;  /* 0x000000fff6f67812 */ /* 0x000fe200078ec0ff */
[----:B------:R-:W-:Y:S01]  /*3c60*/  MUFU.EX2 R210, R210 ;  /* 0x000000d200d27308 */ /* 0x000fe20000000800 */
[C---:B----4-:R-:W-:Y:S01]  /*3c70*/  LOP3.LUT R245, R243.reuse, 0xffff, RZ, 0xc0, !PT ;  /* 0x0000fffff3f57812 */ /* 0x050fe200078ec0ff */
[----:B------:R-:W-:Y:S01]  /*3c80*/  @!P4 FADD.FTZ R184, -R184, -RZ ;  /* 0x800000ffb8b8c221 */ /* 0x000fe20000010100 */
[----:B------:R-:W-:Y:S02]  /*3c90*/  ISETP.LE.U32.AND P3, PT, R246, UR12, PT ;  /* 0x0000000cf6007c0c */ /* 0x000fe4000bf63070 */
[----:B------:R-:W-:Y:S01]  /*3ca0*/  LOP3.LUT R247, R243, 0xff, RZ, 0xc0, !PT ;  /* 0x000000fff3f77812 */ /* 0x000fe200078ec0ff */
[----:B------:R-:W-:Y:S01]  /*3cb0*/  @!P5 FADD.FTZ R182, -R182, -RZ ;  /* 0x800000ffb6b6d221 */ /* 0x000fe20000010100 */
[----:B------:R-:W-:Y:S02]  /*3cc0*/  SHF.R.U32.HI R243, RZ, 0x18, R243 ;  /* 0x00000018fff37819 */ /* 0x000fe400000116f3 */
[----:B------:R-:W-:Y:S01]  /*3cd0*/  SHF.R.U32.HI R245, RZ, 0x8, R245 ;  /* 0x00000008fff57819 */ /* 0x000fe200000116f5 */
[----:B------:R-:W-:Y:S01]  /*3ce0*/  @!P2 FADD.FTZ R183, -R183, -RZ ;  /* 0x800000ffb7b7a221 */ /* 0x000fe20000010100 */
[----:B------:R-:W-:Y:S01]  /*3cf0*/  ISETP.LE.U32.AND P2, PT, R243, UR12, PT ;  /* 0x0000000cf3007c0c */ /* 0x000fe2000bf43070 */
[----:B------:R-:W1:Y:S01]  /*3d00*/  MUFU.EX2 R208, R208 ;  /* 0x000000d000d07308 */ /* 0x000e620000000800 */
[----:B------:R-:W-:Y:S02]  /*3d10*/  LOP3.LUT R245, R245, 0xffff, RZ, 0xc0, !PT ;  /* 0x0000fffff5f57812 */ /* 0x000fe400078ec0ff */
[----:B------:R-:W-:Y:S01]  /*3d20*/  LOP3.LUT R237, R242, 0xff, RZ, 0xc0, !PT ;  /* 0x000000fff2ed7812 */ /* 0x000fe200078ec0ff */
[----:B------:R-:W-:Y:S01]  /*3d30*/  @!P3 FADD.FTZ R187, -R187, -RZ ;  /* 0x800000ffbbbbb221 */ /* 0x000fe20000010100 */
[----:B------:R-:W-:Y:S02]  /*3d40*/  ISETP.LE.U32.AND P5, PT, R245, UR12, PT ;  /* 0x0000000cf5007c0c */ /* 0x000fe4000bfa3070 */
[----:B------:R-:W-:Y:S02]  /*3d50*/  ISETP.LE.U32.AND P3, PT, R217, UR12, PT ;  /* 0x0000000cd9007c0c */ /* 0x000fe4000bf63070 */
[--C-:B------:R-:W-:Y:S01]  /*3d60*/  SHF.R.U32.HI R235, RZ, 0x18, R242.reuse ;  /* 0x00000018ffeb7819 */ /* 0x100fe200000116f2 */
[----:B------:R2:W-:Y:S01]  /*3d70*/  MUFU.EX2 R217, R40 ;  /* 0x0000002800d97308 */ /* 0x0005e20000000800 */
[----:B------:R-:W-:Y:S01]  /*3d80*/  SHF.R.U32.HI R234, RZ, 0x10, R242 ;  /* 0x00000010ffea7819 */ /* 0x000fe200000116f2 */
[----:B------:R-:W-:Y:S01]  /*3d90*/  @!P2 FADD.FTZ R188, -R188, -RZ ;  /* 0x800000ffbcbca221 */ /* 0x000fe20000010100 */
[C---:B------:R-:W-:Y:S02]  /*3da0*/  LOP3.LUT R216, R240.reuse, 0xffff, RZ, 0xc0, !PT ;  /* 0x0000fffff0d87812 */ /* 0x040fe400078ec0ff */
[----:B------:R-:W-:Y:S02]  /*3db0*/  LOP3.LUT R242, R240, 0xff, RZ, 0xc0, !PT ;  /* 0x000000fff0f27812 */ /* 0x000fe400078ec0ff */
[--C-:B------:R-:W-:Y:S01]  /*3dc0*/  SHF.R.U32.HI R241, RZ, 0x10, R240.reuse ;  /* 0x00000010fff17819 */ /* 0x100fe200000116f0 */
[----:B------:R-:W-:Y:S01]  /*3dd0*/  @!P5 FADD.FTZ R186, -R186, -RZ ;  /* 0x800000ffbabad221 */ /* 0x000fe20000010100 */
[----:B------:R-:W-:Y:S01]  /*3de0*/  SHF.R.U32.HI R240, RZ, 0x18, R240 ;  /* 0x00000018fff07819 */ /* 0x000fe200000116f0 */
[----:B------:R-:W-:Y:S01]  /*3df0*/  @!P3 FADD.FTZ R205, -R205, -RZ ;  /* 0x800000ffcdcdb221 */ /* 0x000fe20000010100 */
[----:B------:R-:W-:Y:S01]  /*3e00*/  ISETP.LE.U32.AND P4, PT, R242, UR12, PT ;  /* 0x0000000cf2007c0c */ /* 0x000fe2000bf83070 */
[----:B------:R-:W-:Y:S01]  /*3e10*/  MUFU.EX2 R215, R215 ;  /* 0x000000d700d77308 */ /* 0x000fe20000000800 */
[----:B------:R-:W-:Y:S02]  /*3e20*/  ISETP.LE.U32.AND P2, PT, R240, UR12, PT ;  /* 0x0000000cf0007c0c */ /* 0x000fe4000bf43070 */
[----:B------:R-:W-:Y:S02]  /*3e30*/  LOP3.LUT R241, R241, 0xff, RZ, 0xc0, !PT ;  /* 0x000000fff1f17812 */ /* 0x000fe400078ec0ff */
[----:B------:R-:W-:Y:S02]  /*3e40*/  LOP3.LUT R220, R220, 0xff, RZ, 0xc0, !PT ;  /* 0x000000ffdcdc7812 */ /* 0x000fe400078ec0ff */
[----:B------:R-:W-:Y:S01]  /*3e50*/  ISETP.LE.U32.AND P5, PT, R241, UR12, PT ;  /* 0x0000000cf1007c0c */ /* 0x000fe2000bfa3070 */
[----:B------:R-:W-:Y:S01]  /*3e60*/  IMAD.WIDE.U32 R240, R219, -0x326172a9, RZ ;  /* 0xcd9e8d57dbf07825 */ /* 0x000fe200078e00ff */
[----:B------:R-:W-:Y:S01]  /*3e70*/  SHF.R.U32.HI R218, RZ, 0x8, R218 ;  /* 0x00000008ffda7819 */ /* 0x000fe200000116da */
[----:B------:R3:W-:Y:S01]  /*3e80*/  MUFU.EX2 R219, R42 ;  /* 0x0000002a00db7308 */ /* 0x0007e20000000800 */
[----:B------:R-:W-:Y:S01]  /*3e90*/  ISETP.LE.U32.AND P1, PT, R247, UR12, PT ;  /* 0x0000000cf7007c0c */ /* 0x000fe2000bf23070 */
[----:B------:R-:W-:Y:S01]  /*3ea0*/  @!P4 FADD.FTZ R189, -R189, -RZ ;  /* 0x800000ffbdbdc221 */ /* 0x000fe20000010100 */
[----:B------:R-:W-:Y:S01]  /*3eb0*/  ISETP.LE.U32.AND P4, PT, R222, UR12, PT ;  /* 0x0000000cde007c0c */ /* 0x000fe2000bf83070 */
[----:B------:R-:W-:Y:S01]  /*3ec0*/  @!P2 FADD.FTZ R192, -R192, -RZ ;  /* 0x800000ffc0c0a221 */ /* 0x000fe20000010100 */
[----:B------:R-:W-:Y:S01]  /*3ed0*/  ISETP.LE.U32.AND P2, PT, R220, UR12, PT ;  /* 0x0000000cdc007c0c */ /* 0x000fe2000bf43070 */
[--C-:B------:R-:W-:Y:S01]  /*3ee0*/  FFMA.FTZ R222, R41, c[0x0][0x23c], -R126.reuse ;  /* 0x00008f0029de7a23 */ /* 0x100fe2000001087e */
[----:B------:R-:W-:Y:S01]  /*3ef0*/  LOP3.LUT R41, R218, 0xffff, RZ, 0xc0, !PT ;  /* 0x0000ffffda297812 */ /* 0x000fe200078ec0ff */
[----:B------:R-:W-:Y:S01]  /*3f00*/  FFMA.FTZ R126, R61, c[0x0][0x23c], -R126 ;  /* 0x00008f003d7e7a23 */ /* 0x000fe2000001087e */
[----:B--2---:R-:W-:Y:S01]  /*3f10*/  LOP3.LUT R40, R221, 0xffff, RZ, 0xc0, !PT ;  /* 0x0000ffffdd287812 */ /* 0x004fe200078ec0ff */
[----:B------:R-:W-:Y:S01]  /*3f20*/  @!P5 FADD.FTZ R191, -R191, -RZ ;  /* 0x800000ffbfbfd221 */ /* 0x000fe20000010100 */
[----:B------:R-:W-:Y:S01]  /*3f30*/  ISETP.LE.U32.AND P5, PT, R41, UR12, PT ;  /* 0x0000000c29007c0c */ /* 0x000fe2000bfa3070 */
[----:B------:R-:W-:Y:S01]  /*3f40*/  MUFU.EX2 R242, R66 ;  /* 0x0000004200f27308 */ /* 0x000fe20000000800 */
[----:B------:R-:W-:Y:S01]  /*3f50*/  LOP3.LUT R41, R221, 0xff, RZ, 0xc0, !PT ;  /* 0x000000ffdd297812 */ /* 0x000fe200078ec0ff */
[----:B------:R-:W-:Y:S01]  /*3f60*/  @!P1 FADD.FTZ R185, -R185, -RZ ;  /* 0x800000ffb9b99221 */ /* 0x000fe20000010100 */
[----:B------:R-:W-:Y:S01]  /*3f70*/  SHF.R.U32.HI R40, RZ, 0x8, R40 ;  /* 0x00000008ff287819 */ /* 0x000fe20000011628 */
[----:B-1----:R-:W-:Y:S01]  /*3f80*/  @!P4 FADD.FTZ R208, -R208, -RZ ;  /* 0x800000ffd0d0c221 */ /* 0x002fe20000010100 */
[----:B------:R-:W-:Y:S01]  /*3f90*/  ISETP.LE.U32.AND P6, PT, R41, UR12, PT ;  /* 0x0000000c29007c0c */ /* 0x000fe2000bfc3070 */
[----:B------:R-:W-:Y:S01]  /*3fa0*/  @!P2 FADD.FTZ R196, -R196, -RZ ;  /* 0x800000ffc4c4a221 */ /* 0x000fe20000010100 */
[--C-:B------:R-:W-:Y:S02]  /*3fb0*/  SHF.R.U32.HI R41, RZ, 0x10, R221.reuse ;  /* 0x00000010ff297819 */ /* 0x100fe400000116dd */
[----:B------:R-:W-:Y:S01]  /*3fc0*/  SHF.R.U32.HI R221, RZ, 0x18, R221 ;  /* 0x00000018ffdd7819 */ /* 0x000fe200000116dd */
[----:B------:R1:W-:Y:S01]  /*3fd0*/  MUFU.EX2 R220, R43 ;  /* 0x0000002b00dc7308 */ /* 0x0003e20000000800 */
[----:B------:R-:W-:Y:S01]  /*3fe0*/  LOP3.LUT R40, R40, 0xffff, RZ, 0xc0, !PT ;  /* 0x0000ffff28287812 */ /* 0x000fe200078ec0ff */
[----:B------:R-:W-:Y:S01]  /*3ff0*/  @!P5 FADD.FTZ R194, -R194, -RZ ;  /* 0x800000ffc2c2d221 */ /* 0x000fe20000010100 */
[----:B------:R-:W-:Y:S02]  /*4000*/  ISETP.LE.U32.AND P2, PT, R221, UR12, PT ;  /* 0x0000000cdd007c0c */ /* 0x000fe4000bf43070 */
[----:B------:R-:W-:Y:S02]  /*4010*/  ISETP.LE.U32.AND P5, PT, R40, UR12, PT ;  /* 0x0000000c28007c0c */ /* 0x000fe4000bfa3070 */
[----:B------:R-:W-:Y:S01]  /*4020*/  LOP3.LUT R41, R41, 0xff, RZ, 0xc0, !PT ;  /* 0x000000ff29297812 */ /* 0x000fe200078ec0ff */
[----:B------:R-:W-:Y:S01]  /*4030*/  @!P6 FADD.FTZ R197, -R197, -RZ ;  /* 0x800000ffc5c5e221 */ /* 0x000fe20000010100 */
[----:B---3--:R-:W-:Y:S01]  /*4040*/  LOP3.LUT R42, R227, 0xff, RZ, 0xc0, !PT ;  /* 0x000000ffe32a7812 */ /* 0x008fe200078ec0ff */
[----:B------:R2:W-:Y:S01]  /*4050*/  MUFU.EX2 R221, R44 ;  /* 0x0000002c00dd7308 */ /* 0x0005e20000000800 */
[----:B------:R-:W-:Y:S02]  /*4060*/  ISETP.LE.U32.AND P0, PT, R41, UR12, PT ;  /* 0x0000000c29007c0c */ /* 0x000fe4000bf03070 */
[--C-:B------:R-:W-:Y:S02]  /*4070*/  SHF.R.U32.HI R41, RZ, 0x10, R227.reuse ;  /* 0x00000010ff297819 */ /* 0x100fe400000116e3 */
[----:B------:R-:W-:Y:S01]  /*4080*/  LOP3.LUT R236, R241, UR7, R236, 0x96, !PT ;  /* 0x00000007f1ec7c12 */ /* 0x000fe2000f8e96ec */
[----:B------:R-:W-:Y:S01]  /*4090*/  @!P2 FADD.FTZ R200, -R200, -RZ ;  /* 0x800000ffc8c8a221 */ /* 0x000fe20000010100 */
[----:B------:R-:W-:Y:S01]  /*40a0*/  LOP3.LUT R41, R41, 0xff, RZ, 0xc0, !PT ;  /* 0x000000ff29297812 */ /* 0x000fe200078ec0ff */
[----:B------:R-:W-:Y:S01]  /*40b0*/  @!P5 FADD.FTZ R198, -R198, -RZ ;  /* 0x800000ffc6c6d221 */ /* 0x000fe20000010100 */
[----:B------:R-:W-:Y:S01]  /*40c0*/  ISETP.LE.U32.AND P5, PT, R42, UR12, PT ;  /* 0x0000000c2a007c0c */ /* 0x000fe2000bfa3070 */
[----:B------:R-:W-:Y:S01]  /*40d0*/  MUFU.EX2 R218, R222 ;  /* 0x000000de00da7308 */ /* 0x000fe20000000800 */
[----:B------:R-:W-:Y:S02]  /*40e0*/  SHF.R.U32.HI R42, RZ, 0x10, R240 ;  /* 0x00000010ff2a7819 */ /* 0x000fe400000116f0 */
[----:B------:R-:W-:Y:S01]  /*40f0*/  SHF.R.U32.HI R216, RZ, 0x8, R216 ;  /* 0x00000008ffd87819 */ /* 0x000fe200000116d8 */
[----:B------:R-:W-:Y:S01]  /*4100*/  @!P0 FADD.FTZ R199, -R199, -RZ ;  /* 0x800000ffc7c78221 */ /* 0x000fe20000010100 */
[----:B------:R-:W-:Y:S02]  /*4110*/  ISETP.LE.U32.AND P0, PT, R41, UR12, PT ;  /* 0x0000000c29007c0c */ /* 0x000fe4000bf03070 */
[C---:B-1----:R-:W-:Y:S02]  /*4120*/  LOP3.LUT R43, R240.reuse, 0xff, RZ, 0xc0, !PT ;  /* 0x000000fff02b7812 */ /* 0x042fe400078ec0ff */
[----:B------:R-:W-:Y:S01]  /*4130*/  SHF.R.U32.HI R41, RZ, 0x18, R240 ;  /* 0x00000018ff297819 */ /* 0x000fe200000116f0 */
[----:B------:R1:W-:Y:S01]  /*4140*/  MUFU.EX2 R222, R45 ;  /* 0x0000002d00de7308 */ /* 0x0003e20000000800 */
[----:B------:R-:W-:Y:S01]  /*4150*/  LOP3.LUT R40, R227, 0xffff, RZ, 0xc0, !PT ;  /* 0x0000ffffe3287812 */ /* 0x000fe200078ec0ff */
[----:B------:R-:W-:Y:S01]  /*4160*/  @!P5 FADD.FTZ R201, -R201, -RZ ;  /* 0x800000ffc9c9d221 */ /* 0x000fe20000010100 */
[----:B------:R-:W-:Y:S02]  /*4170*/  SHF.R.U32.HI R227, RZ, 0x18, R227 ;  /* 0x00000018ffe37819 */ /* 0x000fe400000116e3 */
[----:B--2---:R-:W-:Y:S01]  /*4180*/  LOP3.LUT R44, R240, 0xffff, RZ, 0xc0, !PT ;  /* 0x0000fffff02c7812 */ /* 0x004fe200078ec0ff */
[----:B------:R-:W-:Y:S01]  /*4190*/  IMAD.WIDE.U32 R240, R224, -0x2daee0ad, RZ ;  /* 0xd2511f53e0f07825 */ /* 0x000fe200078e00ff */
[----:B------:R-:W-:Y:S02]  /*41a0*/  LOP3.LUT R243, R216, 0xffff, RZ, 0xc0, !PT ;  /* 0x0000ffffd8f37812 */ /* 0x000fe400078ec0ff */
[----:B------:R-:W-:Y:S01]  /*41b0*/  ISETP.LE.U32.AND P5, PT, R227, UR12, PT ;  /* 0x0000000ce3007c0c */ /* 0x000fe2000bfa3070 */
[----:B------:R-:W-:Y:S01]  /*41c0*/  @!P0 FADD.FTZ R203, -R203, -RZ ;  /* 0x800000ffcbcb8221 */ /* 0x000fe20000010100 */
[----:B------:R-:W-:Y:S01]  /*41d0*/  ISETP.LE.U32.AND P1, PT, R243, UR12, PT ;  /* 0x0000000cf3007c0c */ /* 0x000fe2000bf23070 */
[----:B------:R2:W-:Y:S01]  /*41e0*/  MUFU.EX2 R213, R244 ;  /* 0x000000f400d57308 */ /* 0x0005e20000000800 */
[----:B------:R-:W-:Y:S02]  /*41f0*/  SHF.R.U32.HI R226, RZ, 0x8, R226 ;  /* 0x00000008ffe27819 */ /* 0x000fe400000116e2 */
[----:B------:R-:W-:Y:S01]  /*4200*/  SHF.R.U32.HI R227, RZ, 0x8, R232 ;  /* 0x00000008ffe37819 */ /* 0x000fe200000116e8 */
[--C-:B------:R-:W-:Y:S01]  /*4210*/  FFMA.FTZ R232, R50, c[0x0][0x23c], -R125.reuse ;  /* 0x00008f0032e87a23 */ /* 0x100fe2000001087d */
[----:B------:R-:W-:Y:S02]  /*4220*/  LOP3.LUT R226, R226, 0xffff, RZ, 0xc0, !PT ;  /* 0x0000ffffe2e27812 */ /* 0x000fe400078ec0ff */
[----:B------:R-:W-:Y:S02]  /*4230*/  LOP3.LUT R231, R231, 0xff, RZ, 0xc0, !PT ;  /* 0x000000ffe7e77812 */ /* 0x000fe400078ec0ff */
[----:B------:R-:W-:Y:S01]  /*4240*/  LOP3.LUT R227, R227, 0xffff, RZ, 0xc0, !PT ;  /* 0x0000ffffe3e37812 */ /* 0x000fe200078ec0ff */
[----:B------:R-:W-:Y:S01]  /*4250*/  @!P5 FADD.FTZ R204, -R204, -RZ ;  /* 0x800000ffccccd221 */ /* 0x000fe20000010100 */
[----:B------:R-:W-:Y:S01]  /*4260*/  ISETP.LE.U32.AND P5, PT, R226, UR12, PT ;  /* 0x0000000ce2007c0c */ /* 0x000fe2000bfa3070 */
[----:B------:R-:W-:Y:S01]  /*4270*/  @!P1 FADD.FTZ R190, -R190, -RZ ;  /* 0x800000ffbebe9221 */ /* 0x000fe20000010100 */
[----:B-1----:R-:W-:Y:S01]  /*4280*/  LOP3.LUT R45, R241, UR6, R228, 0x96, !PT ;  /* 0x00000006f12d7c12 */ /* 0x002fe2000f8e96e4 */
[--C-:B------:R-:W-:Y:S01]  /*4290*/  FFMA.FTZ R228, R48, c[0x0][0x23c], -R124.reuse ;  /* 0x00008f0030e47a23 */ /* 0x100fe2000001087c */
[----:B------:R-:W-:Y:S01]  /*42a0*/  LOP3.LUT R48, R225, 0xff, RZ, 0xc0, !PT ;  /* 0x000000ffe1307812 */ /* 0x000fe200078ec0ff */
[----:B------:R-:W-:Y:S01]  /*42b0*/  FFMA.FTZ R226, R49, c[0x0][0x23c], -R124 ;  /* 0x00008f0031e27a23 */ /* 0x000fe2000001087c */
[----:B------:R-:W-:Y:S01]  /*42c0*/  ISETP.LE.U32.AND P1, PT, R239, UR12, PT ;  /* 0x0000000cef007c0c */ /* 0x000fe2000bf23070 */
[----:B------:R1:W-:Y:S01]  /*42d0*/  MUFU.EX2 R225, R228 ;  /* 0x000000e400e17308 */ /* 0x0003e20000000800 */
[----:B------:R-:W-:Y:S02]  /*42e0*/  ISETP.LE.U32.AND P3, PT, R48, UR12, PT ;  /* 0x0000000c30007c0c */ /* 0x000fe4000bf63070 */
[----:B------:R-:W-:Y:S02]  /*42f0*/  SHF.R.U32.HI R40, RZ, 0x8, R40 ;  /* 0x00000008ff287819 */ /* 0x000fe40000011628 */
[----:B------:R-:W-:Y:S01]  /*4300*/  LOP3.LUT R50, R229, 0xffff, RZ, 0xc0, !PT ;  /* 0x0000ffffe5327812 */ /* 0x000fe200078ec0ff */
[----:B------:R-:W-:Y:S01]  /*4310*/  @!P5 FADD.FTZ R206, -R206, -RZ ;  /* 0x800000ffceced221 */ /* 0x000fe20000010100 */
[----:B------:R-:W-:Y:S01]  /*4320*/  ISETP.LE.U32.AND P5, PT, R227, UR12, PT ;  /* 0x0000000ce3007c0c */ /* 0x000fe2000bfa3070 */
[--C-:B--2---:R-:W-:Y:S01]  /*4330*/  FFMA.FTZ R244, R39, c[0x0][0x23c], -R125.reuse ;  /* 0x00008f0027f47a23 */ /* 0x104fe2000001087d */
[----:B------:R-:W-:Y:S01]  /*4340*/  ISETP.LE.U32.AND P6, PT, R238, UR12, PT ;  /* 0x0000000cee007c0c */ /* 0x000fe2000bfc3070 */
[----:B------:R-:W-:Y:S01]  /*4350*/  IMAD.WIDE.U32 R238, R223, -0x2daee0ad, RZ ;  /* 0xd2511f53dfee7825 */ /* 0x000fe200078e00ff */
[----:B------:R-:W-:Y:S01]  /*4360*/  LOP3.LUT R40, R40, 0xffff, RZ, 0xc0, !PT ;  /* 0x0000ffff28287812 */ /* 0x000fe200078ec0ff */
[----:B------:R-:W2:Y:S01]  /*4370*/  MUFU.EX2 R216, R244 ;  /* 0x000000f400d87308 */ /* 0x000ea20000000800 */
[----:B------:R-:W-:Y:S01]  /*4380*/  SHF.R.U32.HI R50, RZ, 0x8, R50 ;  /* 0x00000008ff327819 */ /* 0x000fe20000011632 */
[----:B------:R-:W-:Y:S01]  /*4390*/  @!P3 FADD.FTZ R207, -R207, -RZ ;  /* 0x800000ffcfcfb221 */ /* 0x000fe20000010100 */
[----:B------:R-:W-:Y:S01]  /*43a0*/  ISETP.LE.U32.AND P3, PT, R231, UR12, PT ;  /* 0x0000000ce7007c0c */ /* 0x000fe2000bf63070 */
[----:B------:R-:W-:Y:S01]  /*43b0*/  @!P1 FADD.FTZ R209, -R209, -RZ ;  /* 0x800000ffd1d19221 */ /* 0x000fe20000010100 */
[----:B------:R-:W-:Y:S02]  /*43c0*/  ISETP.LE.U32.AND P2, PT, R40, UR12, PT ;  /* 0x0000000c28007c0c */ /* 0x000fe4000bf43070 */
[----:B------:R-:W-:Y:S01]  /*43d0*/  LOP3.LUT R40, R239, UR6, R230, 0x96, !PT ;  /* 0x00000006ef287c12 */ /* 0x000fe2000f8e96e6 */
[----:B------:R-:W-:Y:S01]  /*43e0*/  @!P5 FADD.FTZ R210, -R210, -RZ ;  /* 0x800000ffd2d2d221 */ /* 0x000fe20000010100 */
[----:B------:R-:W-:Y:S01]  /*43f0*/  LOP3.LUT R230, R229, 0xff, RZ, 0xc0, !PT ;  /* 0x000000ffe5e67812 */ /* 0x000fe200078ec0ff */
[----:B------:R-:W-:Y:S01]  /*4400*/  MUFU.EX2 R244, R127 ;  /* 0x0000007f00f47308 */ /* 0x000fe20000000800 */
[----:B------:R-:W-:Y:S01]  /*4410*/  LOP3.LUT R50, R50, 0xffff, RZ, 0xc0, !PT ;  /* 0x0000ffff32327812 */ /* 0x000fe200078ec0ff */
[----:B-1----:R-:W-:Y:S01]  /*4420*/  FFMA.FTZ R228, R51, c[0x0][0x23c], -R125 ;  /* 0x00008f0033e47a23 */ /* 0x002fe2000001087d */
[----:B------:R-:W-:Y:S01]  /*4430*/  SHF.R.U32.HI R51, RZ, 0x18, R229 ;  /* 0x00000018ff337819 */ /* 0x000fe200000116e5 */
[----:B------:R-:W-:Y:S01]  /*4440*/  FFMA.FTZ R125, R67, c[0x0][0x23c], -R125 ;  /* 0x00008f00437d7a23 */ /* 0x000fe2000001087d */
[----:B------:R-:W-:Y:S01]  /*4450*/  ISETP.LE.U32.AND P5, PT, R50, UR12, PT ;  /* 0x0000000c32007c0c */ /* 0x000fe2000bfa3070 */
[----:B------:R-:W-:Y:S01]  /*4460*/  @!P3 FADD.FTZ R211, -R211, -RZ ;  /* 0x800000ffd3d3b221 */ /* 0x000fe20000010100 */
[----:B------:R-:W-:Y:S01]  /*4470*/  ISETP.LE.U32.AND P1, PT, R51, UR12, PT ;  /* 0x0000000c33007c0c */ /* 0x000fe2000bf23070 */
[----:B------:R-:W-:Y:S01]  /*4480*/  @!P6 FADD.FTZ R212, -R212, -RZ ;  /* 0x800000ffd4d4e221 */ /* 0x000fe20000010100 */
[----:B------:R-:W-:Y:S01]  /*4490*/  SHF.R.U32.HI R51, RZ, 0x10, R229 ;  /* 0x00000010ff337819 */ /* 0x000fe200000116e5 */
[--C-:B------:R-:W-:Y:S01]  /*44a0*/  FFMA.FTZ R229, R52, c[0x0][0x23c], -R124.reuse ;  /* 0x00008f0034e57a23 */ /* 0x100fe2000001087c */
[C---:B------:R-:W-:Y:S01]  /*44b0*/  LOP3.LUT R50, R236.reuse, 0xff, RZ, 0xc0, !PT ;  /* 0x000000ffec327812 */ /* 0x040fe200078ec0ff */
[----:B------:R-:W-:Y:S01]  /*44c0*/  FFMA.FTZ R124, R65, c[0x0][0x23c], -R124 ;  /* 0x00008f00417c7a23 */ /* 0x000fe2000001087c */
[----:B------:R-:W-:Y:S01]  /*44d0*/  LOP3.LUT R52, R51, 0xff, RZ, 0xc0, !PT ;  /* 0x000000ff33347812 */ /* 0x000fe200078ec0ff */
[----:B------:R-:W-:Y:S01]  /*44e0*/  MUFU.EX2 R243, R125 ;  /* 0x0000007d00f37308 */ /* 0x000fe20000000800 */
[----:B------:R-:W-:Y:S01]  /*44f0*/  LOP3.LUT R51, R236, 0xffff, RZ, 0xc0, !PT ;  /* 0x0000ffffec337812 */ /* 0x000fe200078ec0ff */
[----:B------:R-:W-:Y:S01]  /*4500*/  @!P2 FADD.FTZ R202, -R202, -RZ ;  /* 0x800000ffcacaa221 */ /* 0x000fe20000010100 */
[----:B------:R-:W-:Y:S02]  /*4510*/  ISETP.LE.U32.AND P3, PT, R52, UR12, PT ;  /* 0x0000000c34007c0c */ /* 0x000fe4000bf63070 */
[----:B------:R-:W-:Y:S01]  /*4520*/  ISETP.LE.U32.AND P6, PT, R50, UR12, PT ;  /* 0x0000000c32007c0c */ /* 0x000fe2000bfc3070 */
[----:B--2---:R-:W-:Y:S01]  /*4530*/  @!P1 FADD.FTZ R216, -R216, -RZ ;  /* 0x800000ffd8d89221 */ /* 0x004fe20000010100 */
[--C-:B------:R-:W-:Y:S02]  /*4540*/  SHF.R.U32.HI R50, RZ, 0x18, R236.reuse ;  /* 0x00000018ff327819 */ /* 0x100fe400000116ec */
[----:B------:R-:W-:Y:S01]  /*4550*/  SHF.R.U32.HI R236, RZ, 0x10, R236 ;  /* 0x00000010ffec7819 */ /* 0x000fe200000116ec */
[----:B------:R-:W-:Y:S01]  /*4560*/  MUFU.EX2 R231, R54 ;  /* 0x0000003600e77308 */ /* 0x000fe20000000800 */
[----:B------:R-:W-:Y:S02]  /*4570*/  ISETP.LE.U32.AND P4, PT, R230, UR12, PT ;  /* 0x0000000ce6007c0c */ /* 0x000fe4000bf83070 */
[----:B------:R-:W-:Y:S02]  /*4580*/  LOP3.LUT R236, R236, 0xff, RZ, 0xc0, !PT ;  /* 0x000000ffecec7812 */ /* 0x000fe400078ec0ff */
[----:B------:R-:W-:Y:S01]  /*4590*/  LOP3.LUT R42, R42, 0xff, RZ, 0xc0, !PT ;  /* 0x000000ff2a2a7812 */ /* 0x000fe200078ec0ff */
[----:B------:R-:W-:Y:S01]  /*45a0*/  @!P3 FADD.FTZ R215, -R215, -RZ ;  /* 0x800000ffd7d7b221 */ /* 0x000fe20000010100 */
[----:B------:R-:W-:Y:S01]  /*45b0*/  ISETP.LE.U32.AND P3, PT, R236, UR12, PT ;  /* 0x0000000cec007c0c */ /* 0x000fe2000bf63070 */
[----:B------:R-:W-:Y:S01]  /*45c0*/  @!P6 FADD.FTZ R217, -R217, -RZ ;  /* 0x800000ffd9d9e221 */ /* 0x000fe20000010100 */
[----:B------:R-:W-:Y:S01]  /*45d0*/  ISETP.LE.U32.AND P6, PT, R42, UR12, PT ;  /* 0x0000000c2a007c0c */ /* 0x000fe2000bfc3070 */
[----:B------:R-:W1:Y:S01]  /*45e0*/  MUFU.EX2 R214, R214 ;  /* 0x000000d600d67308 */ /* 0x000e620000000800 */
[----:B------:R-:W-:Y:S02]  /*45f0*/  SHF.R.U32.HI R51, RZ, 0x8, R51 ;  /* 0x00000008ff337819 */ /* 0x000fe40000011633 */
[----:B------:R-:W-:Y:S01]  /*4600*/  LOP3.LUT R234, R234, 0xff, RZ, 0xc0, !PT ;  /* 0x000000ffeaea7812 */ /* 0x000fe200078ec0ff */
[----:B------:R-:W-:Y:S01]  /*4610*/  @!P4 FADD.FTZ R213, -R213, -RZ ;  /* 0x800000ffd5d5c221 */ /* 0x000fe20000010100 */
[----:B------:R-:W-:Y:S02]  /*4620*/  ISETP.LE.U32.AND P4, PT, R50, UR12, PT ;  /* 0x0000000c32007c0c */ /* 0x000fe4000bf83070 */
[----:B------:R-:W-:Y:S02]  /*4630*/  LOP3.LUT R51, R51, 0xffff, RZ, 0xc0, !PT ;  /* 0x0000ffff33337812 */ /* 0x000fe400078ec0ff */
[----:B------:R-:W-:Y:S01]  /*4640*/  ISETP.LE.U32.AND P2, PT, R237, UR12, PT ;  /* 0x0000000ced007c0c */ /* 0x000fe2000bf43070 */
[----:B------:R-:W2:Y:S01]  /*4650*/  MUFU.EX2 R223, R46 ;  /* 0x0000002e00df7308 */ /* 0x000ea20000000800 */
[----:B------:R-:W-:Y:S01]  /*4660*/  SHF.R.U32.HI R44, RZ, 0x8, R44 ;  /* 0x00000008ff2c7819 */ /* 0x000fe2000001162c */
[----:B------:R-:W-:Y:S01]  /*4670*/  @!P3 FADD.FTZ R219, -R219, -RZ ;  /* 0x800000ffdbdbb221 */ /* 0x000fe20000010100 */
[----:B------:R-:W-:Y:S02]  /*4680*/  ISETP.LE.U32.AND P3, PT, R41, UR12, PT ;  /* 0x0000000c29007c0c */ /* 0x000fe4000bf63070 */
[----:B------:R-:W-:Y:S02]  /*4690*/  SHF.R.U32.HI R41, RZ, 0x8, R233 ;  /* 0x00000008ff297819 */ /* 0x000fe400000116e9 */
[----:B------:R-:W-:Y:S01]  /*46a0*/  ISETP.LE.U32.AND P0, PT, R235, UR12, PT ;  /* 0x0000000ceb007c0c */ /* 0x000fe2000bf03070 */
[----:B------:R-:W-:Y:S01]  /*46b0*/  @!P4 FADD.FTZ R220, -R220, -RZ ;  /* 0x800000ffdcdcc221 */ /* 0x000fe20000010100 */
[----:B------:R-:W-:Y:S01]  /*46c0*/  LOP3.LUT R41, R41, 0xffff, RZ, 0xc0, !PT ;  /* 0x0000ffff29297812 */ /* 0x000fe200078ec0ff */
[----:B------:R-:W3:Y:S01]  /*46d0*/  MUFU.EX2 R227, R232 ;  /* 0x000000e800e37308 */ /* 0x000ee20000000800 */
[----:B------:R-:W-:Y:S01]  /*46e0*/  ISETP.LE.U32.AND P4, PT, R234, UR12, PT ;  /* 0x0000000cea007c0c */ /* 0x000fe2000bf83070 */
[----:B------:R-:W-:Y:S01]  /*46f0*/  @!P2 FADD.FTZ R225, -R225, -RZ ;  /* 0x800000ffe1e1a221 */ /* 0x000fe20000010100 */
[----:B------:R-:W-:Y:S01]  /*4700*/  LOP3.LUT R44, R44, 0xffff, RZ, 0xc0, !PT ;  /* 0x0000ffff2c2c7812 */ /* 0x000fe200078ec0ff */
[----:B-1----:R-:W-:Y:S01]  /*4710*/  @!P5 FADD.FTZ R214, -R214, -RZ ;  /* 0x800000ffd6d6d221 */ /* 0x002fe20000010100 */
[----:B------:R-:W-:Y:S02]  /*4720*/  ISETP.LE.U32.AND P5, PT, R51, UR12, PT ;  /* 0x0000000c33007c0c */ /* 0x000fe4000bfa3070 */
[--C-:B------:R-:W-:Y:S02]  /*4730*/  SHF.R.U32.HI R42, RZ, 0x10, R40.reuse ;  /* 0x00000010ff2a7819 */ /* 0x100fe40000011628 */
[----:B------:R-:W-:Y:S01]  /*4740*/  ISETP.LE.U32.AND P1, PT, R43, UR12, PT ;  /* 0x0000000c2b007c0c */ /* 0x000fe2000bf23070 */
[----:B------:R-:W1:Y:S01]  /*4750*/  MUFU.EX2 R226, R226 ;  /* 0x000000e200e27308 */ /* 0x000e620000000800 */
[----:B------:R-:W-:Y:S02]  /*4760*/  LOP3.LUT R43, R40, 0xff, RZ, 0xc0, !PT ;  /* 0x000000ff282b7812 */ /* 0x000fe400078ec0ff */
[----:B------:R-:W-:Y:S01]  /*4770*/  LOP3.LUT R42, R42, 0xff, RZ, 0xc0, !PT ;  /* 0x000000ff2a2a7812 */ /* 0x000fe200078ec0ff */
[----:B--2---:R-:W-:Y:S01]  /*4780*/  @!P6 FADD.FTZ R223, -R223, -RZ ;  /* 0x800000ffdfdfe221 */ /* 0x004fe20000010100 */
[----:B------:R-:W-:Y:S02]  /*4790*/  ISETP.LE.U32.AND P6, PT, R41, UR12, PT ;  /* 0x0000000c29007c0c */ /* 0x000fe4000bfc3070 */
[----:B------:R-:W-:Y:S01]  /*47a0*/  LOP3.LUT R41, R40, 0xffff, RZ, 0xc0, !PT ;  /* 0x0000ffff28297812 */ /* 0x000fe200078ec0ff */
[----:B------:R-:W-:Y:S01]  /*47b0*/  @!P5 FADD.FTZ R218, -R218, -RZ ;  /* 0x800000ffdadad221 */ /* 0x000fe20000010100 */
[----:B------:R-:W-:Y:S01]  /*47c0*/  ISETP.LE.U32.AND P5, PT, R44, UR12, PT ;  /* 0x0000000c2c007c0c */ /* 0x000fe2000bfa3070 */
[----:B------:R-:W2:Y:S01]  /*47d0*/  MUFU.EX2 R228, R228 ;  /* 0x000000e400e47308 */ /* 0x000ea20000000800 */
[----:B------:R-:W-:Y:S01]  /*47e0*/  SHF.R.U32.HI R41, RZ, 0x8, R41 ;  /* 0x00000008ff297819 */ /* 0x000fe20000011629 */
[----:B------:R-:W-:Y:S01]  /*47f0*/  @!P1 FADD.FTZ R221, -R221, -RZ ;  /* 0x800000ffdddd9221 */ /* 0x000fe20000010100 */
[----:B------:R-:W-:Y:S01]  /*4800*/  ISETP.LE.U32.AND P2, PT, R43, UR12, PT ;  /* 0x0000000c2b007c0c */ /* 0x000fe2000bf43070 */
[----:B---3--:R-:W-:Y:S01]  /*4810*/  @!P4 FADD.FTZ R227, -R227, -RZ ;  /* 0x800000ffe3e3c221 */ /* 0x008fe20000010100 */
[----:B------:R-:W-:Y:S02]  /*4820*/  LOP3.LUT R41, R41, 0xffff, RZ, 0xc0, !PT ;  /* 0x0000ffff29297812 */ /* 0x000fe400078ec0ff */
[----:B------:R-:W-:Y:S02]  /*4830*/  SHF.R.U32.HI R40, RZ, 0x18, R40 ;  /* 0x00000018ff287819 */ /* 0x000fe40000011628 */
[----:B------:R-:W-:Y:S01]  /*4840*/  ISETP.LE.U32.AND P4, PT, R41, UR12, PT ;  /* 0x0000000c29007c0c */ /* 0x000fe2000bf83070 */
[----:B------:R-:W3:Y:S01]  /*4850*/  MUFU.EX2 R230, R53 ;  /* 0x0000003500e67308 */ /* 0x000ee20000000800 */
[----:B------:R-:W-:Y:S01]  /*4860*/  LOP3.LUT R41, R45, 0xffff, RZ, 0xc0, !PT ;  /* 0x0000ffff2d297812 */ /* 0x000fe200078ec0ff */
[----:B------:R-:W-:Y:S01]  /*4870*/  @!P5 FADD.FTZ R222, -R222, -RZ ;  /* 0x800000ffdeded221 */ /* 0x000fe20000010100 */
[----:B------:R-:W-:Y:S01]  /*4880*/  SHF.R.U32.HI R235, RZ, 0x18, R238 ;  /* 0x00000018ffeb7819 */ /* 0x000fe200000116ee */
[----:B-1----:R-:W-:Y:S01]  /*4890*/  @!P6 FADD.FTZ R226, -R226, -RZ ;  /* 0x800000ffe2e2e221 */ /* 0x002fe20000010100 */
[----:B------:R-:W-:Y:S02]  /*48a0*/  ISETP.LE.U32.AND P6, PT, R42, UR12, PT ;  /* 0x0000000c2a007c0c */ /* 0x000fe4000bfc3070 */
[----:B------:R-:W-:Y:S02]  /*48b0*/  SHF.R.U32.HI R41, RZ, 0x8, R41 ;  /* 0x00000008ff297819 */ /* 0x000fe40000011629 */
[----:B------:R-:W-:Y:S01]  /*48c0*/  ISETP.LE.U32.AND P5, PT, R235, UR12, PT ;  /* 0x0000000ceb007c0c */ /* 0x000fe2000bfa3070 */
[----:B------:R-:W1:Y:S01]  /*48d0*/  MUFU.EX2 R229, R229 ;  /* 0x000000e500e57308 */ /* 0x000e620000000800 */
[----:B------:R-:W-:Y:S02]  /*48e0*/  LOP3.LUT R41, R41, 0xffff, RZ, 0xc0, !PT ;  /* 0x0000ffff29297812 */ /* 0x000fe400078ec0ff */
[----:B------:R-:W-:Y:S01]  /*48f0*/  LOP3.LUT R42, R45, 0xff, RZ, 0xc0, !PT ;  /* 0x000000ff2d2a7812 */ /* 0x000fe200078ec0ff */
[----:B--2---:R-:W-:Y:S01]  /*4900*/  @!P0 FADD.FTZ R228, -R228, -RZ ;  /* 0x800000ffe4e48221 */ /* 0x004fe20000010100 */
[----:B------:R-:W-:Y:S02]  /*4910*/  ISETP.LE.U32.AND P0, PT, R40, UR12, PT ;  /* 0x0000000c28007c0c */ /* 0x000fe4000bf03070 */
[----:B------:R-:W-:Y:S01]  /*4920*/  SHF.R.U32.HI R40, RZ, 0x10, R45 ;  /* 0x00000010ff287819 */ /* 0x000fe2000001162d */
[----:B------:R-:W-:Y:S01]  /*4930*/  @!P6 FADD.FTZ R231, -R231, -RZ ;  /* 0x800000ffe7e7e221 */ /* 0x000fe20000010100 */
[----:B------:R-:W-:Y:S01]  /*4940*/  F2FP.RELU.BF16.PACK_AB R43, R184, R183 ;  /* 0x000000b7b82b723e */ /* 0x000fe200000018ff */
[----:B------:R-:W2:Y:S01]  /*4950*/  MUFU.EX2 R224, R47 ;  /* 0x0000002f00e07308 */ /* 0x000ea20000000800 */
[----:B------:R-:W-:Y:S01]  /*4960*/  LOP3.LUT R40, R40, 0xff, RZ, 0xc0, !PT ;  /* 0x000000ff28287812 */ /* 0x000fe200078ec0ff */
[----:B------:R-:W-:Y:S01]  /*4970*/  @!P5 FADD.FTZ R243, -R243, -RZ ;  /* 0x800000fff3f3d221 */ /* 0x000fe20000010100 */
[----:B------:R-:W-:Y:S01]  /*4980*/  LOP3.LUT R237, R238, 0xff, RZ, 0xc0, !PT ;  /* 0x000000ffeeed7812 */ /* 0x000fe200078ec0ff */
[----:B---3--:R-:W-:Y:S01]  /*4990*/  @!P4 FADD.FTZ R230, -R230, -RZ ;  /* 0x800000ffe6e6c221 */ /* 0x008fe20000010100 */
[----:B------:R-:W-:Y:S01]  /*49a0*/  ISETP.LE.U32.AND P4, PT, R41, UR12, PT ;  /* 0x0000000c29007c0c */ /* 0x000fe2000bf83070 */
[----:B------:R3:W-:Y:S01]  /*49b0*/  STS [R146+0x12400], R43 ;  /* 0x0124002b92007388 */ /* 0x0007e20000000800 */
[----:B------:R-:W-:Y:S02]  /*49c0*/  F2FP.RELU.BF16.PACK_AB R41, R182, R181 ;  /* 0x000000b5b629723e */ /* 0x000fe400000018ff */
[----:B------:R-:W-:Y:S01]  /*49d0*/  ISETP.LE.U32.AND P6, PT, R40, UR12, PT ;  /* 0x0000000c28007c0c */ /* 0x000fe2000bfc3070 */
[----:B------:R-:W4:Y:S01]  /*49e0*/  MUFU.EX2 R236, R64 ;  /* 0x0000004000ec7308 */ /* 0x000f220000000800 */
[----:B------:R-:W-:Y:S01]  /*49f0*/  F2FP.RELU.BF16.PACK_AB R40, R195, R196 ;  /* 0x000000c4c328723e */ /* 0x000fe200000018ff */
[----:B------:R3:W-:Y:S01]  /*4a00*/  STS [R146+0x12000], R41 ;  /* 0x0120002992007388 */ /* 0x0007e20000000800 */
[----:B------:R-:W-:Y:S01]  /*4a10*/  ISETP.LE.U32.AND P1, PT, R237, UR12, PT ;  /* 0x0000000ced007c0c */ /* 0x000fe2000bf23070 */
[----:B-1----:R-:W-:Y:S01]  /*4a20*/  @!P2 FADD.FTZ R229, -R229, -RZ ;  /* 0x800000ffe5e5a221 */ /* 0x002fe20000010100 */
[----:B------:R-:W-:Y:S01]  /*4a30*/  ISETP.LE.U32.AND P2, PT, R42, UR12, PT ;  /* 0x0000000c2a007c0c */ /* 0x000fe2000bf43070 */
[----:B------:R-:W-:Y:S01]  /*4a40*/  STS [R149+0x12400], R40 ;  /* 0x0124002895007388 */ /* 0x000fe20000000800 */
[----:B------:R-:W-:Y:S02]  /*4a50*/  F2FP.RELU.BF16.PACK_AB R42, R194, R193 ;  /* 0x000000c1c22a723e */ /* 0x000fe400000018ff */
[----:B------:R-:W-:Y:S01]  /*4a60*/  SHF.R.U32.HI R49, RZ, 0x10, R240 ;  /* 0x00000010ff317819 */ /* 0x000fe200000116f0 */
[----:B------:R-:W1:Y:S01]  /*4a70*/  MUFU.EX2 R233, R56 ;  /* 0x0000003800e97308 */ /* 0x000e620000000800 */
[----:B------:R-:W-:Y:S01]  /*4a80*/  SHF.R.U32.HI R46, RZ, 0x10, R238 ;  /* 0x00000010ff2e7819 */ /* 0x000fe200000116ee */
[----:B------:R1:W-:Y:S01]  /*4a90*/  STS [R149+0x12000], R42 ;  /* 0x0120002a95007388 */ /* 0x0003e20000000800 */
[----:B------:R-:W-:Y:S01]  /*4aa0*/  LOP3.LUT R49, R49, 0xff, RZ, 0xc0, !PT ;  /* 0x000000ff31317812 */ /* 0x000fe200078ec0ff */
[----:B--2---:R-:W-:Y:S01]  /*4ab0*/  @!P3 FADD.FTZ R224, -R224, -RZ ;  /* 0x800000ffe0e0b221 */ /* 0x004fe20000010100 */
[----:B------:R-:W-:Y:S02]  /*4ac0*/  LOP3.LUT R47, R238, 0xffff, RZ, 0xc0, !PT ;  /* 0x0000ffffee2f7812 */ /* 0x000fe400078ec0ff */
[----:B------:R-:W-:Y:S02]  /*4ad0*/  LOP3.LUT R46, R46, 0xff, RZ, 0xc0, !PT ;  /* 0x000000ff2e2e7812 */ /* 0x000fe400078ec0ff */
[----:B------:R-:W-:Y:S01]  /*4ae0*/  SHF.R.U32.HI R47, RZ, 0x8, R47 ;  /* 0x00000008ff2f7819 */ /* 0x000fe2000001162f */
[----:B------:R-:W2:Y:S01]  /*4af0*/  MUFU.EX2 R235, R58 ;  /* 0x0000003a00eb7308 */ /* 0x000ea20000000800 */
[----:B------:R-:W-:Y:S02]  /*4b00*/  F2FP.RELU.BF16.PACK_AB R44, R192, R191 ;  /* 0x000000bfc02c723e */ /* 0x000fe400000018ff */
[----:B------:R-:W-:Y:S01]  /*4b10*/  LOP3.LUT R47, R47, 0xffff, RZ, 0xc0, !PT ;  /* 0x0000ffff2f2f7812 */ /* 0x000fe200078ec0ff */
[----:B----4-:R-:W-:Y:S01]  /*4b20*/  @!P1 FADD.FTZ R236, -R236, -RZ ;  /* 0x800000ffecec9221 */ /* 0x010fe20000010100 */
[----:B------:R-:W-:Y:S02]  /*4b30*/  ISETP.LE.U32.AND P1, PT, R49, UR12, PT ;  /* 0x0000000c31007c0c */ /* 0x000fe4000bf23070 */
[----:B------:R-:W-:Y:S02]  /*4b40*/  F2FP.RELU.BF16.PACK_AB R49, R186, R185 ;  /* 0x000000b9ba31723e */ /* 0x000fe400000018ff */
[----:B---3--:R-:W-:Y:S01]  /*4b50*/  F2FP.RELU.BF16.PACK_AB R43, R198, R197 ;  /* 0x000000c5c62b723e */ /* 0x008fe200000018ff */
[----:B------:R-:W3:Y:S01]  /*4b60*/  MUFU.EX2 R234, R57 ;  /* 0x0000003900ea7308 */ /* 0x000ee20000000800 */
[----:B------:R-:W-:Y:S01]  /*4b70*/  F2FP.RELU.BF16.PACK_AB R41, R200, R199 ;  /* 0x000000c7c829723e */ /* 0x000fe200000018ff */
[----:B------:R4:W-:Y:S01]  /*4b80*/  STS [R146+0x14000], R49 ;  /* 0x0140003192007388 */ /* 0x0009e20000000800 */
[----:B------:R-:W-:Y:S01]  /*4b90*/  SHF.R.U32.HI R45, RZ, 0x18, R45 ;  /* 0x00000018ff2d7819 */ /* 0x000fe2000001162d */
[----:B-1----:R-:W-:Y:S01]  /*4ba0*/  @!P2 FADD.FTZ R233, -R233, -RZ ;  /* 0x800000ffe9e9a221 */ /* 0x002fe20000010100 */
[----:B------:R-:W-:Y:S02]  /*4bb0*/  ISETP.LE.U32.AND P2, PT, R47, UR12, PT ;  /* 0x0000000c2f007c0c */ /* 0x000fe4000bf43070 */
[----:B------:R-:W-:Y:S02]  /*4bc0*/  F2FP.RELU.BF16.PACK_AB R47, R188, R187 ;  /* 0x000000bbbc2f723e */ /* 0x000fe400000018ff */
[----:B------:R-:W-:Y:S01]  /*4bd0*/  F2FP.RELU.BF16.PACK_AB R42, R210, R209 ;  /* 0x000000d1d22a723e */ /* 0x000fe200000018ff */
[----:B------:R-:W1:Y:S01]  /*4be0*/  MUFU.EX2 R232, R55 ;  /* 0x0000003700e87308 */ /* 0x000e620000000800 */
[----:B------:R-:W-:Y:S01]  /*4bf0*/  F2FP.RELU.BF16.PACK_AB R40, R212, R211 ;  /* 0x000000d3d428723e */ /* 0x000fe200000018ff */
[----:B------:R4:W-:Y:S01]  /*4c00*/  STS [R146+0x14400], R47 ;  /* 0x0144002f92007388 */ /* 0x0009e20000000800 */
[----:B------:R-:W-:Y:S01]  /*4c10*/  LOP3.LUT R48, R240, 0xffff, RZ, 0xc0, !PT ;  /* 0x0000fffff0307812 */ /* 0x000fe200078ec0ff */
[----:B--2---:R-:W-:Y:S01]  /*4c20*/  @!P6 FADD.FTZ R235, -R235, -RZ ;  /* 0x800000ffebebe221 */ /* 0x004fe20000010100 */
[----:B------:R-:W-:Y:S01]  /*4c30*/  ISETP.LE.U32.AND P6, PT, R46, UR12, PT ;  /* 0x0000000c2e007c0c */ /* 0x000fe2000bfc3070 */
[----:B------:R2:W-:Y:S01]  /*4c40*/  STS [R149+0x14400], R44 ;  /* 0x0144002c95007388 */ /* 0x0005e20000000800 */
[----:B------:R-:W-:Y:S02]  /*4c50*/  F2FP.RELU.BF16.PACK_AB R46, R190, R189 ;  /* 0x000000bdbe2e723e */ /* 0x000fe400000018ff */
[----:B------:R-:W-:Y:S01]  /*4c60*/  SHF.R.U32.HI R238, RZ, 0x18, R240 ;  /* 0x00000018ffee7819 */ /* 0x000fe200000116f0 */
[----:B------:R-:W2:Y:S01]  /*4c70*/  MUFU.EX2 R237, R124 ;  /* 0x0000007c00ed7308 */ /* 0x000ea20000000800 */
[----:B------:R-:W-:Y:S01]  /*4c80*/  F2FP.RELU.BF16.PACK_AB R51, R204, R203 ;  /* 0x000000cbcc33723e */ /* 0x000fe200000018ff */
[----:B------:R2:W-:Y:S01]  /*4c90*/  STS [R149+0x14000], R46 ;  /* 0x0140002e95007388 */ /* 0x0005e20000000800 */
[----:B------:R-:W-:Y:S01]  /*4ca0*/  SHF.R.U32.HI R48, RZ, 0x8, R48 ;  /* 0x00000008ff307819 */ /* 0x000fe20000011630 */
[----:B---3--:R-:W-:Y:S01]  /*4cb0*/  @!P4 FADD.FTZ R234, -R234, -RZ ;  /* 0x800000ffeaeac221 */ /* 0x008fe20000010100 */
[----:B------:R-:W-:Y:S01]  /*4cc0*/  ISETP.LE.U32.AND P4, PT, R45, UR12, PT ;  /* 0x0000000c2d007c0c */ /* 0x000fe2000bf83070 */
[----:B------:R3:W-:Y:S01]  /*4cd0*/  STS [R148+0x12000], R43 ;  /* 0x0120002b94007388 */ /* 0x0007e20000000800 */
[----:B------:R-:W-:Y:S01]  /*4ce0*/  F2FP.RELU.BF16.PACK_AB R45, R202, R201 ;  /* 0x000000c9ca2d723e */ /* 0x000fe200000018ff */
[----:B------:R-:W-:Y:S01]  /*4cf0*/  @!P6 FADD.FTZ R242, -R242, -RZ ;  /* 0x800000fff2f2e221 */ /* 0x000fe20000010100 */
[----:B------:R-:W-:Y:S01]  /*4d00*/  LOP3.LUT R239, R240, 0xff, RZ, 0xc0, !PT ;  /* 0x000000fff0ef7812 */ /* 0x000fe200078ec0ff */
[----:B------:R3:W-:Y:S01]  /*4d10*/  STS [R148+0x12400], R41 ;  /* 0x0124002994007388 */ /* 0x0007e20000000800 */
[----:B------:R-:W-:Y:S01]  /*4d20*/  LOP3.LUT R48, R48, 0xffff, RZ, 0xc0, !PT ;  /* 0x0000ffff30307812 */ /* 0x000fe200078ec0ff */
[----:B------:R-:W3:Y:S01]  /*4d30*/  MUFU.EX2 R240, R126 ;  /* 0x0000007e00f07308 */ /* 0x000ee20000000800 */
[----:B------:R-:W-:Y:S01]  /*4d40*/  ISETP.LE.U32.AND P3, PT, R239, UR12, PT ;  /* 0x0000000cef007c0c */ /* 0x000fe2000bf63070 */
[----:B------:R3:W-:Y:S01]  /*4d50*/  STS [R155+0x12000], R42 ;  /* 0x0120002a9b007388 */ /* 0x0007e20000000800 */
[----:B------:R-:W-:Y:S01]  /*4d60*/  F2FP.RELU.BF16.PACK_AB R50, R214, R213 ;  /* 0x000000d5d632723e */ /* 0x000fe200000018ff */
[----:B-1----:R-:W-:Y:S01]  /*4d70*/  @!P0 FADD.FTZ R232, -R232, -RZ ;  /* 0x800000ffe8e88221 */ /* 0x002fe20000010100 */
[----:B----4-:R-:W-:Y:S01]  /*4d80*/  F2FP.RELU.BF16.PACK_AB R49, R226, R225 ;  /* 0x000000e1e231723e */ /* 0x010fe200000018ff */
[----:B------:R1:W-:Y:S01]  /*4d90*/  STS [R155+0x12400], R40 ;  /* 0x012400289b007388 */ /* 0x0003e20000000800 */
[----:B------:R-:W-:Y:S02]  /*4da0*/  F2FP.RELU.BF16.PACK_AB R47, R228, R227 ;  /* 0x000000e3e42f723e */ /* 0x000fe400000018ff */
[----:B--2---:R-:W-:Y:S01]  /*4db0*/  F2FP.RELU.BF16.PACK_AB R44, R220, R219 ;  /* 0x000000dbdc2c723e */ /* 0x004fe200000018ff */
[----:B------:R2:W-:Y:S01]  /*4dc0*/  STS [R148+0x14000], R45 ;  /* 0x0140002d94007388 */ /* 0x0005e20000000800 */
[----:B------:R-:W-:Y:S01]  /*4dd0*/  ISETP.LE.U32.AND P0, PT, R238, UR12, PT ;  /* 0x0000000cee007c0c */ /* 0x000fe2000bf03070 */
[----:B------:R-:W4:Y:S01]  /*4de0*/  MUFU.EX2 R239, R60 ;  /* 0x0000003c00ef7308 */ /* 0x000f220000000800 */
[----:B------:R-:W-:Y:S01]  /*4df0*/  F2FP.RELU.BF16.PACK_AB R54, R206, R205 ;  /* 0x000000cdce36723e */ /* 0x000fe200000018ff */
[----:B------:R-:W-:Y:S01]  /*4e00*/  STS [R148+0x14400], R51 ;  /* 0x0144003394007388 */ /* 0x000fe20000000800 */
[----:B------:R-:W-:Y:S01]  /*4e10*/  F2FP.RELU.BF16.PACK_AB R46, R218, R217 ;  /* 0x000000d9da2e723e */ /* 0x000fe200000018ff */
[----:B------:R-:W-:Y:S01]  /*4e20*/  @!P2 FADD.FTZ R237, -R237, -RZ ;  /* 0x800000ffededa221 */ /* 0x000fe20000010100 */
[----:B------:R-:W-:Y:S01]  /*4e30*/  ISETP.LE.U32.AND P2, PT, R48, UR12, PT ;  /* 0x0000000c30007c0c */ /* 0x000fe2000bf43070 */
[----:B------:R4:W-:Y:S01]  /*4e40*/  STS [R155+0x14000], R54 ;  /* 0x014000369b007388 */ /* 0x0009e20000000800 */
[----:B------:R-:W-:Y:S02]  /*4e50*/  F2FP.RELU.BF16.PACK_AB R48, R216, R215 ;  /* 0x000000d7d830723e */ /* 0x000fe400000018ff */
[----:B---3--:R-:W-:Y:S01]  /*4e60*/  F2FP.RELU.BF16.PACK_AB R43, R224, R223 ;  /* 0x000000dfe02b723e */ /* 0x008fe200000018ff */
[----:B------:R-:W3:Y:S01]  /*4e70*/  MUFU.EX2 R241, R62 ;  /* 0x0000003e00f17308 */ /* 0x000ee20000000800 */
[----:B------:R-:W-:Y:S01]  /*4e80*/  F2FP.RELU.BF16.PACK_AB R41, R237, R236 ;  /* 0x000000eced29723e */ /* 0x000fe200000018ff */
[----:B------:R-:W-:Y:S01]  /*4e90*/  @!P0 FADD.FTZ R244, -R244, -RZ ;  /* 0x800000fff4f48221 */ /* 0x000fe20000010100 */
[----:B------:R-:W-:Y:S02]  /*4ea0*/  LEA R176, P0, R158, R176, 0x2 ;  /* 0x000000b09eb07211 */ /* 0x000fe400078010ff */
[----:B------:R-:W-:Y:S02]  /*4eb0*/  F2FP.RELU.BF16.PACK_AB R42, R230, R229 ;  /* 0x000000e5e62a723e */ /* 0x000fe400000018ff */
[----:B------:R-:W-:Y:S01]  /*4ec0*/  LEA.HI.X.SX32 R177, R158, R177, 0x2, P0 ;  /* 0x000000b19eb17211 */ /* 0x000fe200000f16ff */
[----:B------:R-:W-:Y:S01]  /*4ed0*/  @!P2 FADD.FTZ R240, -R240, -RZ ;  /* 0x800000fff0f0a221 */ /* 0x000fe20000010100 */
[----:B-1----:R-:W-:Y:S01]  /*4ee0*/  F2FP.RELU.BF16.PACK_AB R40, R232, R231 ;  /* 0x000000e7e828723e */ /* 0x002fe200000018ff */
[----:B------:R-:W1:Y:S01]  /*4ef0*/  MUFU.EX2 R238, R59 ;  /* 0x0000003b00ee7308 */ /* 0x000e620000000800 */
[----:B------:R-:W-:Y:S02]  /*4f00*/  FSETP.GE.FTZ.AND P0, PT, R197, RZ, PT ;  /* 0x000000ffc500720b */ /* 0x000fe40003f16000 */
[----:B--2---:R-:W-:Y:S01]  /*4f10*/  F2FP.RELU.BF16.PACK_AB R45, R222, R221 ;  /* 0x000000ddde2d723e */ /* 0x004fe200000018ff */
[----:B----4-:R-:W-:Y:S01]  /*4f20*/  @!P3 FADD.FTZ R239, -R239, -RZ ;  /* 0x800000ffefefb221 */ /* 0x010fe20000010100 */
[----:B------:R-:W-:Y:S02]  /*4f30*/  FSETP.GE.FTZ.AND P3, PT, R182, RZ, PT ;  /* 0x000000ffb600720b */ /* 0x000fe40003f76000 */
[----:B------:R-:W-:Y:S02]  /*4f40*/  F2FP.RELU.BF16.PACK_AB R52, R208, R207 ;  /* 0x000000cfd034723e */ /* 0x000fe400000018ff */
[----:B------:R-:W-:Y:S02]  /*4f50*/  F2FP.RELU.BF16.PACK_AB R57, R243, R242 ;  /* 0x000000f2f339723e */ /* 0x000fe400000018ff */
[----:B------:R-:W-:Y:S01]  /*4f60*/  F2FP.RELU.BF16.PACK_AB R54, R234, R233 ;  /* 0x000000e9ea36723e */ /* 0x000fe200000018ff */
[----:B------:R2:W-:Y:S01]  /*4f70*/  STS [R155+0x14400], R52 ;  /* 0x014400349b007388 */ /* 0x0005e20000000800 */
[----:B------:R-:W-:Y:S01]  /*4f80*/  F2FP.RELU.BF16.PACK_AB R55, R240, R239 ;  /* 0x000000eff037723e */ /* 0x000fe200000018ff */
[----:B---3--:R-:W-:Y:S01]  /*4f90*/  @!P1 FADD.FTZ R241, -R241, -RZ ;  /* 0x800000fff1f19221 */ /* 0x008fe20000010100 */
[----:B------:R-:W-:Y:S01]  /*4fa0*/  FSETP.GE.FTZ.AND P2, PT, R193, RZ, PT ;  /* 0x000000ffc100720b */ /* 0x000fe20003f56000 */
[----:B------:R-:W-:Y:S01]  /*4fb0*/  STS [R147+0x12000], R50 ;  /* 0x0120003293007388 */ /* 0x000fe20000000800 */
[----:B------:R-:W-:Y:S02]  /*4fc0*/  FSETP.GE.FTZ.AND P1, PT, R194, RZ, PT ;  /* 0x000000ffc200720b */ /* 0x000fe40003f36000 */
[----:B------:R-:W-:Y:S01]  /*4fd0*/  F2FP.RELU.BF16.PACK_AB R53, R244, R241 ;  /* 0x000000f1f435723e */ /* 0x000fe200000018ff */
[----:B------:R-:W-:Y:S01]  /*4fe0*/  STS [R147+0x12400], R48 ;  /* 0x0124003093007388 */ /* 0x000fe20000000800 */
[----:B-1----:R-:W-:Y:S03]  /*4ff0*/  @!P4 FADD.FTZ R238, -R238, -RZ ;  /* 0x800000ffeeeec221 */ /* 0x002fe60000010100 */
[----:B------:R-:W-:Y:S01]  /*5000*/  STS [R152+0x12000], R49 ;  /* 0x0120003198007388 */ /* 0x000fe20000000800 */
[----:B------:R-:W-:Y:S03]  /*5010*/  FSETP.GE.FTZ.AND P4, PT, R181, RZ, PT ;  /* 0x000000ffb500720b */ /* 0x000fe60003f96000 */
[----:B------:R-:W-:Y:S04]  /*5020*/  STS [R152+0x12400], R47 ;  /* 0x0124002f98007388 */ /* 0x000fe80000000800 */
[----:B------:R-:W-:Y:S04]  /*5030*/  STS [R147+0x14000], R46 ;  /* 0x0140002e93007388 */ /* 0x000fe80000000800 */
[----:B------:R-:W-:Y:S01]  /*5040*/  STS [R147+0x14400], R44 ;  /* 0x0144002c93007388 */ /* 0x000fe20000000800 */
[----:B--2---:R-:W-:Y:S03]  /*5050*/  F2FP.RELU.BF16.PACK_AB R52, R238, R235 ;  /* 0x000000ebee34723e */ /* 0x004fe600000018ff */
        /* <DEDUP_REMOVED lines=14> */
[----:B------:R-:W4:Y:S08]  /*5140*/  LDSM.16.M88.4 R48, [R138+0x8800] ;  /* 0x008800008a30783b */ /* 0x000f300000000200 */
[----:B------:R-:W3:Y:S01]  /*5150*/  LDSM.16.M88.4 R100, [R138+0x8c00] ;  /* 0x008c00008a64783b */ /* 0x000ee20000000200 */
[-C--:B-1----:R-:W-:Y:S07]  /*5160*/  HMMA.16816.F32.BF16 R4, R64, R40.reuse, RZ ;  /* 0x000000284004723c */ /* 0x082fee00000418ff */
[----:B------:R-:W-:Y:S01]  /*5170*/  LDSM.16.M88.4 R104, [R0+0x4000] ;  /* 0x004000000068783b */ /* 0x000fe20000000200 */
[C---:B--2---:R-:W-:Y:S07]  /*5180*/  HMMA.16816.F32.BF16 R8, R60.reuse, R40, RZ ;  /* 0x000000283c08723c */ /* 0x044fee00000418ff */
[----:B------:R-:W1:Y:S01]  /*5190*/  LDSM.16.M88.4 R108, [R131+0x8000] ;  /* 0x00800000836c783b */ /* 0x000e620000000200 */
[-C--:B------:R-:W-:Y:S07]  /*51a0*/  HMMA.16816.F32.BF16 R12, R60, R42.reuse, RZ ;  /* 0x0000002a3c0c723c */ /* 0x080fee00000418ff */
[----:B------:R-:W2:Y:S01]  /*51b0*/  LDSM.16.M88.4 R112, [R0+0x5000] ;  /* 0x005000000070783b */ /* 0x000ea20000000200 */
[C---:B------:R-:W-:Y:S07]  /*51c0*/  HMMA.16816.F32.BF16 R16, R64.reuse, R42, RZ ;  /* 0x0000002a4010723c */ /* 0x040fee00000418ff */
[----:B------:R-:W1:Y:S01]  /*51d0*/  LDSM.16.M88.4 R116, [R131+0x8400] ;  /* 0x008400008374783b */ /* 0x000e620000000200 */
[-C--:B---3--:R-:W-:Y:S07]  /*51e0*/  HMMA.16816.F32.BF16 R20, R64, R44.reuse, RZ ;  /* 0x0000002c4014723c */ /* 0x088fee00000418ff */
[----:B------:R-:W3:Y:S01]  /*51f0*/  LDSM.16.M88.4 R120, [R131+0x8800] ;  /* 0x008800008378783b */ /* 0x000ee20000000200 */
[C---:B------:R-:W-:Y:S07]  /*5200*/  HMMA.16816.F32.BF16 R24, R60.reuse, R44, RZ ;  /* 0x0000002c3c18723c */ /* 0x040fee00000418ff */
[----:B------:R-:W1:Y:S01]  /*5210*/  LDSM.16.M88.4 R124, [R131+0x8c00] ;  /* 0x008c0000837c783b */ /* 0x000e620000000200 */
        /* <DEDUP_REMOVED lines=13> */
[C---:B------:R-:W-:Y:S08]  /*52f0*/  HMMA.16816.F32.BF16 R16, R104.reuse, R110, R16 ;  /* 0x0000006e6810723c */ /* 0x040ff00000041810 */
[-C--:B------:R-:W-:Y:S08]  /*5300*/  HMMA.16816.F32.BF16 R20, R104, R116.reuse, R20 ;  /* 0x000000746814723c */ /* 0x080ff00000041814 */
[C---:B------:R-:W-:Y:S08]  /*5310*/  HMMA.16816.F32.BF16 R24, R112.reuse, R116, R24 ;  /* 0x000000747018723c */ /* 0x040ff00000041818 */
[C---:B------:R-:W-:Y:S01]  /*5320*/  FADD.FTZ R245, -R180.reuse, R16 ;  /* 0x00000010b4f57221 */ /* 0x040fe20000010100 */
[-C--:B------:R-:W-:Y:S03]  /*5330*/  HMMA.16816.F32.BF16 R28, R112, R118.reuse, R28 ;  /* 0x00000076701c723c */ /* 0x080fe6000004181c */
[C---:B------:R-:W-:Y:S04]  /*5340*/  FADD.FTZ R247, -R180.reuse, R17 ;  /* 0x00000011b4f77221 */ /* 0x040fe80000010100 */
[----:B------:R-:W-:Y:S01]  /*5350*/  FADD.FTZ R249, -R180, R20 ;  /* 0x00000014b4f97221 */ /* 0x000fe20000010100 */
[-C--:B------:R-:W-:Y:S01]  /*5360*/  FSEL R247, R247, R180.reuse, P1 ;  /* 0x000000b4f7f77208 */ /* 0x080fe20000800000 */
[C---:B------:R-:W-:Y:S01]  /*5370*/  HMMA.16816.F32.BF16 R32, R104.reuse, R118, R32 ;  /* 0x000000766820723c */ /* 0x040fe20000041820 */
[----:B------:R-:W-:Y:S02]  /*5380*/  FSETP.GE.FTZ.AND P1, PT, R213, RZ, PT ;  /* 0x000000ffd500720b */ /* 0x000fe40003f36000 */
[----:B------:R-:W-:Y:S01]  /*5390*/  FSEL R246, R249, R180, P0 ;  /* 0x000000b4f9f67208 */ /* 0x000fe20000000000 */
[----:B------:R-:W-:Y:S01]  /*53a0*/  FMUL.FTZ R247, R194, R247 ;  /* 0x000000f7c2f77220 */ /* 0x000fe20000410000 */
[----:B------:R-:W-:Y:S03]  /*53b0*/  FSETP.GE.FTZ.AND P0, PT, R214, RZ, PT ;  /* 0x000000ffd600720b */ /* 0x000fe60003f16000 */
[----:B------:R-:W-:Y:S01]  /*53c0*/  FMUL.FTZ R246, R197, R246 ;  /* 0x000000f6c5f67220 */ /* 0x000fe20000410000 */
[-C--:B---3--:R-:W-:Y:S08]  /*53d0*/  HMMA.16816.F32.BF16 R36, R104, R120.reuse, R36 ;  /* 0x000000786824723c */ /* 0x088ff00000041824 */
[C---:B------:R-:W-:Y:S08]  /*53e0*/  HMMA.16816.F32.BF16 R40, R112.reuse, R120, R40 ;  /* 0x000000787028723c */ /* 0x040ff00000041828 */
[-C--:B------:R-:W-:Y:S08]  /*53f0*/  HMMA.16816.F32.BF16 R44, R112, R122.reuse, R44 ;  /* 0x0000007a702c723c */ /* 0x080ff0000004182c */
[----:B------:R-:W-:Y:S01]  /*5400*/  FADD.FTZ R197, -R180, R36 ;  /* 0x00000024b4c57221 */ /* 0x000fe20000010100 */
[C---:B------:R-:W-:Y:S04]  /*5410*/  HMMA.16816.F32.BF16 R48, R104.reuse, R122, R48 ;  /* 0x0000007a6830723c */ /* 0x040fe80000041830 */
[----:B------:R-:W-:Y:S02]  /*5420*/  FSEL R194, R197, R180, P1 ;  /* 0x000000b4c5c27208 */ /* 0x000fe40000800000 */
[----:B------:R-:W-:Y:S01]  /*5430*/  FSETP.GE.FTZ.AND P1, PT, R225, RZ, PT ;  /* 0x000000ffe100720b */ /* 0x000fe20003f36000 */
[C---:B------:R-:W-:Y:S01]  /*5440*/  FADD.FTZ R41, -R178.reuse, R41 ;  /* 0x00000029b2297221 */ /* 0x040fe20000010100 */
[-C--:B------:R-:W-:Y:S01]  /*5450*/  HMMA.16816.F32.BF16 R52, R104, R124.reuse, R52 ;  /* 0x0000007c6834723c */ /* 0x080fe20000041834 */
[----:B------:R-:W-:Y:S03]  /*5460*/  FMUL.FTZ R194, R213, R194 ;  /* 0x000000c2d5c27220 */ /* 0x000fe60000410000 */
[C---:B------:R-:W-:Y:S02]  /*5470*/  FADD.FTZ R213, -R178.reuse, R25 ;  /* 0x00000019b2d57221 */ /* 0x040fe40000010100 */
[C---:B------:R-:W-:Y:S02]  /*5480*/  FADD.FTZ R42, -R161.reuse, R42 ;  /* 0x0000002aa12a7221 */ /* 0x040fe40000010100 */
[----:B------:R-:W-:Y:S01]  /*5490*/  FADD.FTZ R45, -R178, R45 ;  /* 0x0000002db22d7221 */ /* 0x000fe20000010100 */
[C---:B------:R-:W-:Y:S03]  /*54a0*/  HMMA.16816.F32.BF16 R56, R112.reuse, R124, R56 ;  /* 0x0000007c7038723c */ /* 0x040fe60000041838 */
[----:B------:R-:W-:Y:S04]  /*54b0*/  FADD.FTZ R46, -R161, R46 ;  /* 0x0000002ea12e7221 */ /* 0x000fe80000010100 */
[C---:B------:R-:W-:Y:S01]  /*54c0*/  FADD.FTZ R125, -R180.reuse, R4 ;  /* 0x00000004b47d7221 */ /* 0x040fe20000010100 */
[-C--:B------:R-:W-:Y:S01]  /*54d0*/  HMMA.16816.F32.BF16 R60, R112, R126.reuse, R60 ;  /* 0x0000007e703c723c */ /* 0x080fe2000004183c */
[C---:B------:R-:W-:Y:S03]  /*54e0*/  FADD.FTZ R49, -R180.reuse, R49 ;  /* 0x00000031b4317221 */ /* 0x040fe60000010100 */
[----:B------:R-:W-:Y:S01]  /*54f0*/  FSEL R124, R125, R180, P4 ;  /* 0x000000b47d7c7208 */ /* 0x000fe20002000000 */
[----:B------:R-:W-:Y:S01]  /*5500*/  FADD.FTZ R125, -R180, R21 ;  /* 0x00000015b47d7221 */ /* 0x000fe20000010100 */
[----:B------:R-:W-:Y:S01]  /*5510*/  FSETP.GE.FTZ.AND P4, PT, R198, RZ, PT ;  /* 0x000000ffc600720b */ /* 0x000fe20003f96000 */
[C---:B------:R-:W-:Y:S01]  /*5520*/  FADD.FTZ R53, -R180.reuse, R53 ;  /* 0x00000035b4357221 */ /* 0x040fe20000010100 */
[----:B------:R-:W-:Y:S01]  /*5530*/  HMMA.16816.F32.BF16 R64, R104, R126, R64 ;  /* 0x0000007e6840723c */ /* 0x000fe20000041840 */
[----:B------:R-:W-:Y:S03]  /*5540*/  FMUL.FTZ R124, R181, R124 ;  /* 0x0000007cb57c7220 */ /* 0x000fe60000410000 */
[-C--:B------:R-:W-:Y:S01]  /*5550*/  FSEL R125, R125, R180.reuse, P4 ;  /* 0x000000b47d7d7208 */ /* 0x080fe20002000000 */
[C---:B------:R-:W-:Y:S01]  /*5560*/  FADD.FTZ R181, -R180.reuse, R32 ;  /* 0x00000020b4b57221 */ /* 0x040fe20000010100 */
[----:B------:R-:W-:Y:S01]  /*5570*/  FSETP.GE.FTZ.AND P4, PT, R231, RZ, PT ;  /* 0x000000ffe700720b */ /* 0x000fe20003f96000 */
[C---:B------:R-:W-:Y:S01]  /*5580*/  FADD.FTZ R127, -R180.reuse, R5 ;  /* 0x00000005b47f7221 */ /* 0x040fe20000010100 */
[-C--:B------:R-:W-:Y:S01]  /*5590*/  FSEL R126, R245, R180.reuse, P2 ;  /* 0x000000b4f57e7208 */ /* 0x080fe20001000000 */
[----:B------:R-:W-:Y:S01]  /*55a0*/  FADD.FTZ R245, -R180, R37 ;  /* 0x00000025b4f57221 */ /* 0x000fe20000010100 */
[----:B------:R-:W-:Y:S02]  /*55b0*/  FSETP.GE.FTZ.AND P2, PT, R210, RZ, PT ;  /* 0x000000ffd200720b */ /* 0x000fe40003f56000 */
[----:B------:R-:W-:Y:S01]  /*55c0*/  FSEL R127, R127, R180, P3 ;  /* 0x000000b47f7f7208 */ /* 0x000fe20001800000 */
[----:B------:R-:W-:Y:S01]  /*55d0*/  FMUL.FTZ R126, R193, R126 ;  /* 0x0000007ec17e7220 */ /* 0x000fe20000410000 */
        /* <DEDUP_REMOVED lines=10> */
[-C--:B------:R-:W-:Y:S01]  /*5680*/  FSEL R48, R181, R180.reuse, P1 ;  /* 0x000000b4b5307208 */ /* 0x080fe20000800000 */
[----:B------:R-:W-:Y:S01]  /*5690*/  FADD.FTZ R181, -R180, R52 ;  /* 0x00000034b4b57221 */ /* 0x000fe20000010100 */
[----:B------:R-:W-:Y:S01]  /*56a0*/  FSETP.GE.FTZ.AND P2, PT, R229, RZ, PT ;  /* 0x000000ffe500720b */ /* 0x000fe20003f56000 */
[----:B------:R-:W-:Y:S01]  /*56b0*/  FMUL.FTZ R193, R210, R193 ;  /* 0x000000c1d2c17220 */ /* 0x000fe20000410000 */
[----:B------:R-:W-:Y:S01]  /*56c0*/  FSETP.GE.FTZ.AND P1, PT, R230, RZ, PT ;  /* 0x000000ffe600720b */ /* 0x000fe20003f36000 */
[----:B------:R-:W-:Y:S01]  /*56d0*/  FADD.FTZ R210, -R179, R19 ;  /* 0x00000013b3d27221 */ /* 0x000fe20000010100 */
[-C--:B------:R-:W-:Y:S01]  /*56e0*/  FSEL R52, R181, R180.reuse, P2 ;  /* 0x000000b4b5347208 */ /* 0x080fe20001000000 */
[----:B------:R-:W-:Y:S01]  /*56f0*/  FADD.FTZ R181, -R180, R64 ;  /* 0x00000040b4b57221 */ /* 0x000fe20000010100 */
[----:B------:R-:W-:Y:S01]  /*5700*/  FSETP.GE.FTZ.AND P3, PT, R226, RZ, PT ;  /* 0x000000ffe200720b */ /* 0x000fe20003f76000 */
[----:B------:R-:W-:Y:S01]  /*5710*/  FADD.FTZ R64, -R179, R6 ;  /* 0x00000006b3407221 */ /* 0x000fe20000010100 */
[-C--:B------:R-:W-:Y:S01]  /*5720*/  FSEL R53, R53, R180.reuse, P1 ;  /* 0x000000b435357208 */ /* 0x080fe20000800000 */
[C---:B------:R-:W-:Y:S01]  /*5730*/  FADD.FTZ R50, -R179.reuse, R50 ;  /* 0x00000032b3327221 */ /* 0x040fe20000010100 */
[----:B------:R-:W-:Y:S01]  /*5740*/  FSETP.GE.FTZ.AND P1, PT, R236, RZ, PT ;  /* 0x000000ffec00720b */ /* 0x000fe20003f36000 */
[----:B------:R-:W-:Y:S01]  /*5750*/  FADD.FTZ R66, -R179, R66 ;  /* 0x00000042b3427221 */ /* 0x000fe20000010100 */
[-C--:B------:R-:W-:Y:S01]  /*5760*/  FSEL R49, R49, R180.reuse, P3 ;  /* 0x000000b431317208 */ /* 0x080fe20001800000 */
[----:B------:R-:W-:Y:S01]  /*5770*/  FADD.FTZ R54, -R179, R54 ;  /* 0x00000036b3367221 */ /* 0x000fe20000010100 */
        /* <DEDUP_REMOVED lines=32> */
[----:B------:R-:W-:Y:S01]  /*5980*/  FSEL R196, R196, R179, P1 ;  /* 0x000000b3c4c47208 */ /* 0x000fe20000800000 */
[----:B------:R-:W-:Y:S01]  /*5990*/  FMUL.FTZ R184, R199, R184 ;  /* 0x000000b8c7b87220 */ /* 0x000fe20000410000 */
[----:B------:R-:W-:Y:S01]  /*59a0*/  FSETP.GE.FTZ.AND P1, PT, R215, RZ, PT ;  /* 0x000000ffd700720b */ /* 0x000fe20003f36000 */
[----:B------:R-:W-:Y:S01]  /*59b0*/  FMUL.FTZ R197, R212, R197 ;  /* 0x000000c5d4c57220 */ /* 0x000fe20000410000 */
[----:B------:R-:W-:Y:S01]  /*59c0*/  FSETP.GE.FTZ.AND P0, PT, R216, RZ, PT ;  /* 0x000000ffd800720b */ /* 0x000fe20003f16000 */
[----:B------:R-:W-:Y:S01]  /*59d0*/  FMUL.FTZ R196, R211, R196 ;  /* 0x000000c4d3c47220 */ /* 0x000fe20000410000 */
[-C--:B------:R-:W-:Y:S01]  /*59e0*/  FSEL R198, R198, R179.reuse, P1 ;  /* 0x000000b3c6c67208 */ /* 0x080fe20000800000 */
[----:B------:R-:W-:Y:S01]  /*59f0*/  FADD.FTZ R58, -R161, R58 ;  /* 0x0000003aa13a7221 */ /* 0x000fe20000010100 */
[----:B------:R-:W-:Y:S01]  /*5a00*/  FSETP.GE.FTZ.AND P1, PT, R227, RZ, PT ;  /* 0x000000ffe300720b */ /* 0x000fe20003f36000 */
[----:B------:R-:W-:Y:S01]  /*5a10*/  FADD.FTZ R62, -R161, R62 ;  /* 0x0000003ea13e7221 */ /* 0x000fe20000010100 */
        /* <DEDUP_REMOVED lines=8> */
[----:B------:R-:W-:Y:S01]  /*5aa0*/  FSEL R51, R200, R179, P0 ;  /* 0x000000b3c8337208 */ /* 0x000fe20000000000 */
[----:B------:R-:W-:Y:S01]  /*5ab0*/  FADD.FTZ R200, -R179, R55 ;  /* 0x00000037b3c87221 */ /* 0x000fe20000010100 */
        /* <DEDUP_REMOVED lines=17> */
[----:B------:R-:W-:Y:S01]  /*5bd0*/  @P1 FADD.FTZ R179, -R179, R67 ;  /* 0x00000043b3b31221 */ /* 0x000fe20000010100 */
[----:B------:R-:W-:Y:S01]  /*5be0*/  FSETP.GE.FTZ.AND P1, PT, R201, RZ, PT ;  /* 0x000000ffc900720b */ /* 0x000fe20003f36000 */
[----:B------:R-:W-:Y:S01]  /*5bf0*/  FADD.FTZ R67, -R178, R12 ;  /* 0x0000000cb2437221 */ /* 0x000fe20000010100 */
        /* <DEDUP_REMOVED lines=9> */
[C---:B------:R-:W-:Y:S01]  /*5c90*/  FADD.FTZ R201, -R178.reuse, R44 ;  /* 0x0000002cb2c97221 */ /* 0x040fe20000010100 */
        /* <DEDUP_REMOVED lines=10> */
[-C--:B------:R-:W-:Y:S01]  /*5d40*/  FSEL R186, R201, R178.reuse, P0 ;  /* 0x000000b2c9ba7208 */ /* 0x080fe20000000000 */
        /* <DEDUP_REMOVED lines=71> */
[----:B------:R-:W-:Y:S01]  /*61c0*/  ISETP.LT.AND P4, PT, R156, UR52, PT ;  /* 0x000000349c007c0c */ /* 0x000fe2000bf81270 */
        /* <DEDUP_REMOVED lines=9> */
[----:B------:R-:W-:Y:S02]  /*6260*/  FSEL R42, R42, R161, P2 ;  /* 0x000000a12a2a7208 */ /* 0x000fe40001000000 */
[----:B------:R-:W-:Y:S01]  /*6270*/  FSETP.GE.FTZ.AND P3, PT, R235, RZ, PT ;  /* 0x000000ffeb00720b */ /* 0x000fe20003f76000 */
[----:B------:R-:W-:Y:S01]  /*6280*/  FMUL.FTZ R191, R220, R191 ;  /* 0x000000bfdcbf7220 */ /* 0x000fe20000410000 */
[----:B------:R-:W-:Y:S01]  /*6290*/  FSETP.GE.FTZ.AND P2, PT, R238, RZ, PT ;  /* 0x000000ffee00720b */ /* 0x000fe20003f56000 */
[----:B------:R-:W-:Y:S01]  /*62a0*/  FMUL.FTZ R42, R219, R42 ;  /* 0x0000002adb2a7220 */ /* 0x000fe20000410000 */
[----:B------:R-:W-:Y:S02]  /*62b0*/  FSETP.GE.FTZ.AND P1, PT, R241, RZ, PT ;  /* 0x000000fff100720b */ /* 0x000fe40003f36000 */
[-C--:B------:R-:W-:Y:S02]  /*62c0*/  FSEL R58, R58, R161.reuse, P3 ;  /* 0x000000a13a3a7208 */ /* 0x080fe40001800000 */
        /* <DEDUP_REMOVED lines=16> */
[----:B------:R-:W-:Y:S02]  /*63d0*/  LEA R6, P0, R7, R172, 0x7 ;  /* 0x000000ac07067211 */ /* 0x000fe400078038ff */
        /* <DEDUP_REMOVED lines=9> */
.L_x_510:
        /* <DEDUP_REMOVED lines=66> */
[----:B-1----:R-:W-:Y:S04]  /*6890*/  LDSM.16.MT88.4 R4, [R137+0x12000] ;  /* 0x012000008904783b */ /* 0x002fe80000004200 */
        /* <DEDUP_REMOVED lines=71> */
.L_x_511:
[----:B------:R-:W-:Y:S01]  /*6d10*/  LDSM.16.M88.4 R20, [R136] ;  /* 0x000000008814783b */ /* 0x000fe20000000200 */
[----:B------:R-:W-:Y:S03]  /*6d20*/  ULOP3.LUT UR4, UR52, 0x1, URZ, 0xc0, !UPT ;  /* 0x0000000134047892 */ /* 0x000fe6000f8ec03f */
[----:B------:R-:W2:Y:S01]  /*6d30*/  LDSM.16.MT88.4 R16, [R52+0x6000] ;  /* 0x006000003410783b */ /* 0x000ea20000004200 */
[----:B------:R-:W-:Y:S03]  /*6d40*/  UISETP.NE.U32.AND UP0, UPT, UR4, 0x1, UPT ;  /* 0x000000010400788c */ /* 0x000fe6000bf05070 */
        /* <DEDUP_REMOVED lines=43> */
[----:B------:R-:W-:Y:S01]  /*7000*/  @P4 IADD3 R41, R142, -0x80, RZ ;  /* 0xffffff808e294810 */ /* 0x000fe20007ffe0ff */
[-C--:B------:R-:W-:Y:S01]  /*7010*/  HMMA.16816.F32.BF16 R12, R32, R42.reuse, R12 ;  /* 0x0000002a200c723c */ /* 0x080fe2000004180c */
[----:B------:R-:W1:Y:S07]  /*7020*/  LDSM.16.M88.4 R32, [R129+0x6000] ;  /* 0x006000008120783b */ /* 0x000e6e0000000200 */
[----:B------:R-:W-:Y:S07]  /*7030*/  HMMA.16816.F32.BF16 R16, R36, R42, R16 ;  /* 0x0000002a2410723c */ /* 0x000fee0000041810 */
[----:B------:R-:W-:Y:S01]  /*7040*/  @P4 IMAD.WIDE R42, R41, 0x4, R174 ;  /* 0x00000004292a4825 */ /* 0x000fe200078e02ae */
[-C--:B--2---:R-:W-:Y:S04]  /*7050*/  HMMA.16816.F32.BF16 R4, R20, R48.reuse, R4 ;  /* 0x000000301404723c */ /* 0x084fe80000041804 */
[----:B------:R2:W5:Y:S01]  /*7060*/  @P4 LDG.E R166, [R42.64] ;  /* 0x000000242aa64981 */ /* 0x000562000c1e1900 */
[----:B------:R-:W-:Y:S02]  /*7070*/  IMAD.U32 R39, RZ, RZ, UR30 ;  /* 0x0000001eff277e24 */ /* 0x000fe4000f8e00ff */
[----:B------:R-:W-:Y:S01]  /*7080*/  IMAD.U32 R37, RZ, RZ, UR30 ;  /* 0x0000001eff257e24 */ /* 0x000fe2000f8e00ff */
[C---:B---3--:R-:W-:Y:S01]  /*7090*/  HMMA.16816.F32.BF16 R8, R44.reuse, R48, R8 ;  /* 0x000000302c08723c */ /* 0x048fe20000041808 */
[----:B------:R2:W5:Y:S04]  /*70a0*/  @P4 LDG.E R165, [R42.64+0x20] ;  /* 0x000020242aa54981 */ /* 0x000568000c1e1900 */
[----:B------:R2:W5:Y:S03]  /*70b0*/  @P4 LDG.E R164, [R42.64+0x100] ;  /* 0x000100242aa44981 */ /* 0x000566000c1e1900 */
[-C--:B------:R-:W-:Y:S01]  /*70c0*/  HMMA.16816.F32.BF16 R12, R44, R50.reuse, R12 ;  /* 0x000000322c0c723c */ /* 0x080fe2000004180c */
[----:B------:R2:W5:Y:S07]  /*70d0*/  @P4 LDG.E R163, [R42.64+0x120] ;  /* 0x000120242aa34981 */ /* 0x00056e000c1e1900 */
[----:B------:R-:W-:Y:S01]  /*70e0*/  HMMA.16816.F32.BF16 R16, R20, R50, R16 ;  /* 0x000000321410723c */ /* 0x000fe20000041810 */
[----:B------:R-:W-:Y:S07]  /*70f0*/  LDSM.16.MT88.4 R20, [R137+0xe000] ;  /* 0x00e000008914783b */ /* 0x000fee0000004200 */
[-C--:B----4-:R-:W-:Y:S08]  /*7100*/  HMMA.16816.F32.BF16 R4, R24, R28.reuse, R4 ;  /* 0x0000001c1804723c */ /* 0x090ff00000041804 */
[C---:B-1----:R-:W-:Y:S07]  /*7110*/  HMMA.16816.F32.BF16 R8, R32.reuse, R28, R8 ;  /* 0x0000001c2008723c */ /* 0x042fee0000041808 */
[-C--:B------:R-:W-:Y:S01]  /*7120*/  LEA R28, P1, R39, R176.reuse, 0x2 ;  /* 0x000000b0271c7211 */ /* 0x080fe200078210ff */
[-C--:B------:R-:W-:Y:S01]  /*7130*/  HMMA.16816.F32.BF16 R12, R32, R30.reuse, R12 ;  /* 0x0000001e200c723c */ /* 0x080fe2000004180c */
[----:B------:R-:W-:Y:S03]  /*7140*/  IMAD.U32 R29, RZ, RZ, UR29 ;  /* 0x0000001dff1d7e24 */ /* 0x000fe6000f8e00ff */
[----:B------:R-:W-:Y:S03]  /*7150*/  IMAD.U32 R39, RZ, RZ, UR28 ;  /* 0x0000001cff277e24 */ /* 0x000fe6000f8e00ff */
[-C--:B------:R-:W-:Y:S01]  /*7160*/  LEA R32, P0, R29, R176.reuse, 0x2 ;  /* 0x000000b01d207211 */ /* 0x080fe200078010ff */
[----:B------:R-:W-:Y:S01]  /*7170*/  HMMA.16816.F32.BF16 R16, R24, R30, R16 ;  /* 0x0000001e1810723c */ /* 0x000fe20000041810 */
[----:B------:R-:W-:Y:S03]  /*7180*/  RED.E.ADD.F32.FTZ.RN.STRONG.GPU [R176.64], R4 ;  /* 0x00000004b000798e */ /* 0x000fe6000c10e7a4 */
[-C--:B------:R-:W-:Y:S01]  /*7190*/  LEA.HI.X.SX32 R29, R37, R177.reuse, 0x2, P1 ;  /* 0x000000b1251d7211 */ /* 0x080fe200008f16ff */
[----:B------:R-:W-:Y:S02]  /*71a0*/  IMAD.U32 R33, RZ, RZ, UR29 ;  /* 0x0000001dff217e24 */ /* 0x000fe4000f8e00ff */
[----:B------:R-:W-:Y:S02]  /*71b0*/  IMAD.U32 R25, RZ, RZ, UR28 ;  /* 0x0000001cff197e24 */ /* 0x000fe4000f8e00ff */
[----:B------:R1:W-:Y:S03]  /*71c0*/  RED.E.ADD.F32.FTZ.RN.STRONG.GPU [R28.64], R5 ;  /* 0x000000051c00798e */ /* 0x0003e6000c10e7a4 */
[----:B------:R-:W-:Y:S01]  /*71d0*/  IMAD.U32 R37, RZ, RZ, UR27 ;  /* 0x0000001bff257e24 */ /* 0x000fe2000f8e00ff */
[-C--:B------:R-:W-:Y:S01]  /*71e0*/  LEA.HI.X.SX32 R33, R33, R177.reuse, 0x2, P0 ;  /* 0x000000b121217211 */ /* 0x080fe200000f16ff */
[----:B------:R-:W-:Y:S01]  /*71f0*/  IMAD.U32 R31, RZ, RZ, UR26 ;  /* 0x0000001aff1f7e24 */ /* 0x000fe2000f8e00ff */
[-C--:B------:R-:W-:Y:S01]  /*7200*/  LEA R30, P0, R25, R176.reuse, 0x2 ;  /* 0x000000b0191e7211 */ /* 0x080fe200078010ff */
[----:B------:R-:W-:Y:S01]  /*7210*/  IMAD.U32 R27, RZ, RZ, UR25 ;  /* 0x00000019ff1b7e24 */ /* 0x000fe2000f8e00ff */
[-C--:B------:R-:W-:Y:S01]  /*7220*/  LEA R26, P2, R37, R176.reuse, 0x2 ;  /* 0x000000b0251a7211 */ /* 0x080fe200078410ff */
[----:B------:R-:W-:Y:S01]  /*7230*/  IMAD.U32 R35, RZ, RZ, UR27 ;  /* 0x0000001bff237e24 */ /* 0x000fe2000f8e00ff */
[-C--:B------:R-:W-:Y:S01]  /*7240*/  LEA R24, P1, R31, R176.reuse, 0x2 ;  /* 0x000000b01f187211 */ /* 0x080fe200078210ff */
[----:B------:R3:W-:Y:S01]  /*7250*/  RED.E.ADD.F32.FTZ.RN.STRONG.GPU [R32.64], R6 ;  /* 0x000000062000798e */ /* 0x0007e2000c10e7a4 */
[-C--:B------:R-:W-:Y:S01]  /*7260*/  LEA.HI.X.SX32 R31, R39, R177.reuse, 0x2, P0 ;  /* 0x000000b1271f7211 */ /* 0x080fe200000f16ff */
[----:B------:R-:W-:Y:S02]  /*7270*/  IMAD.U32 R25, RZ, RZ, UR26 ;  /* 0x0000001aff197e24 */ /* 0x000fe4000f8e00ff */
[----:B------:R-:W-:Y:S02]  /*7280*/  IMAD.U32 R37, RZ, RZ, UR23 ;  /* 0x00000017ff257e24 */ /* 0x000fe4000f8e00ff */
[----:B------:R4:W-:Y:S01]  /*7290*/  RED.E.ADD.F32.FTZ.RN.STRONG.GPU [R30.64], R7 ;  /* 0x000000071e00798e */ /* 0x0009e2000c10e7a4 */
[-C--:B------:R-:W-:Y:S01]  /*72a0*/  LEA.HI.X.SX32 R25, R25, R177.reuse, 0x2, P1 ;  /* 0x000000b119197211 */ /* 0x080fe200008f16ff */
[----:B------:R-:W-:Y:S01]  /*72b0*/  IMAD.U32 R39, RZ, RZ, UR24 ;  /* 0x00000018ff277e24 */ /* 0x000fe2000f8e00ff */
[-C--:B-1----:R-:W-:Y:S01]  /*72c0*/  LEA R28, P0, R27, R176.reuse, 0x2 ;  /* 0x000000b01b1c7211 */ /* 0x082fe200078010ff */
[----:B------:R-:W-:Y:S01]  /*72d0*/  IMAD.U32 R5, RZ, RZ, UR25 ;  /* 0x00000019ff057e24 */ /* 0x000fe2000f8e00ff */
[-C--:B------:R-:W-:Y:S01]  /*72e0*/  LEA.HI.X.SX32 R27, R35, R177.reuse, 0x2, P2 ;  /* 0x000000b1231b7211 */ /* 0x080fe200010f16ff */
[----:B------:R-:W-:Y:S03]  /*72f0*/  IMAD.U32 R35, RZ, RZ, UR22 ;  /* 0x00000016ff237e24 */ /* 0x000fe6000f8e00ff */
[-C--:B------:R-:W-:Y:S01]  /*7300*/  LEA.HI.X.SX32 R29, R5, R177.reuse, 0x2, P0 ;  /* 0x000000b1051d7211 */ /* 0x080fe200000f16ff */
[----:B------:R1:W-:Y:S01]  /*7310*/  RED.E.ADD.F32.FTZ.RN.STRONG.GPU [R26.64], R8 ;  /* 0x000000081a00798e */ /* 0x0003e2000c10e7a4 */
[----:B------:R-:W-:Y:S01]  /*7320*/  IMAD.U32 R5, RZ, RZ, UR24 ;  /* 0x00000018ff057e24 */ /* 0x000fe2000f8e00ff */
[-C--:B------:R-:W-:Y:S02]  /*7330*/  LEA R38, P1, R35, R176.reuse, 0x2 ;  /* 0x000000b023267211 */ /* 0x080fe400078210ff */
[----:B------:R2:W-:Y:S01]  /*7340*/  RED.E.ADD.F32.FTZ.RN.STRONG.GPU [R24.64], R9 ;  /* 0x000000091800798e */ /* 0x0005e2000c10e7a4 */
[----:B---3--:R-:W-:Y:S01]  /*7350*/  IMAD.U32 R33, RZ, RZ, UR21 ;  /* 0x00000015ff217e24 */ /* 0x008fe2000f8e00ff */
[-C--:B------:R-:W-:Y:S01]  /*7360*/  LEA R36, P0, R5, R176.reuse, 0x2 ;  /* 0x000000b005247211 */ /* 0x080fe200078010ff */
[----:B------:R-:W-:Y:S01]  /*7370*/  IMAD.U32 R5, RZ, RZ, UR22 ;  /* 0x00000016ff057e24 */ /* 0x000fe2000f8e00ff */
[-C--:B------:R-:W-:Y:S01]  /*7380*/  LEA R32, P2, R37, R176.reuse, 0x2 ;  /* 0x000000b025207211 */ /* 0x080fe200078410ff */
[----:B------:R3:W-:Y:S01]  /*7390*/  RED.E.ADD.F32.FTZ.RN.STRONG.GPU [R28.64], R10 ;  /* 0x0000000a1c00798e */ /* 0x0007e2000c10e7a4 */
[----:B----4-:R-:W-:Y:S01]  /*73a0*/  IMAD.U32 R7, RZ, RZ, UR23 ;  /* 0x00000017ff077e24 */ /* 0x010fe2000f8e00ff */
[-C--:B------:R-:W-:Y:S01]  /*73b0*/  LEA.HI.X.SX32 R37, R39, R177.reuse, 0x2, P0 ;  /* 0x000000b127257211 */ /* 0x080fe200000f16ff */
[----:B------:R-:W-:Y:S01]  /*73c0*/  IMAD.U32 R31, RZ, RZ, UR20 ;  /* 0x00000014ff1f7e24 */ /* 0x000fe2000f8e00ff */
[-C--:B------:R-:W-:Y:S02]  /*73d0*/  LEA R34, P0, R33, R176.reuse, 0x2 ;  /* 0x000000b021227211 */ /* 0x080fe400078010ff */
[-C--:B------:R-:W-:Y:S01]  /*73e0*/  LEA.HI.X.SX32 R33, R7, R177.reuse, 0x2, P2 ;  /* 0x000000b107217211 */ /* 0x080fe200010f16ff */
[----:B------:R4:W-:Y:S01]  /*73f0*/  RED.E.ADD.F32.FTZ.RN.STRONG.GPU [R36.64], R11 ;  /* 0x0000000b2400798e */ /* 0x0009e2000c10e7a4 */
[-C--:B------:R-:W-:Y:S01]  /*7400*/  LEA.HI.X.SX32 R39, R5, R177.reuse, 0x2, P1 ;  /* 0x000000b105277211 */ /* 0x080fe200008f16ff */
[----:B------:R-:W-:Y:S02]  /*7410*/  IMAD.U32 R5, RZ, RZ, UR20 ;  /* 0x00000014ff057e24 */ /* 0x000fe4000f8e00ff */
[----:B------:R4:W-:Y:S01]  /*7420*/  RED.E.ADD.F32.FTZ.RN.STRONG.GPU [R32.64], R16 ;  /* 0x000000102000798e */ /* 0x0009e2000c10e7a4 */
[----:B------:R-:W-:Y:S03]  /*7430*/  IMAD.U32 R7, RZ, RZ, UR19 ;  /* 0x00000013ff077e24 */ /* 0x000fe6000f8e00ff */
[----:B------:R4:W-:Y:S01]  /*7440*/  RED.E.ADD.F32.FTZ.RN.STRONG.GPU [R38.64], R17 ;  /* 0x000000112600798e */ /* 0x0009e2000c10e7a4 */
[----:B-1----:R-:W-:Y:S02]  /*7450*/  IMAD.U32 R27, RZ, RZ, UR18 ;  /* 0x00000012ff1b7e24 */ /* 0x002fe4000f8e00ff */
[----:B--2---:R-:W-:Y:S02]  /*7460*/  IMAD.U32 R9, RZ, RZ, UR21 ;  /* 0x00000015ff097e24 */ /* 0x004fe4000f8e00ff */
[----:B------:R-:W-:Y:S03]  /*7470*/  IMAD.U32 R25, RZ, RZ, UR17 ;  /* 0x00000011ff197e24 */ /* 0x000fe6000f8e00ff */
[-C--:B------:R-:W-:Y:S01]  /*7480*/  LEA.HI.X.SX32 R35, R9, R177.reuse, 0x2, P0 ;  /* 0x000000b109237211 */ /* 0x080fe200000f16ff */
[----:B---3--:R-:W-:Y:S01]  /*7490*/  IMAD.U32 R29, RZ, RZ, UR19 ;  /* 0x00000013ff1d7e24 */ /* 0x008fe2000f8e00ff */
[-C--:B------:R-:W-:Y:S01]  /*74a0*/  LEA R30, P0, R5, R176.reuse, 0x2 ;  /* 0x000000b0051e7211 */ /* 0x080fe200078010ff */
[----:B------:R-:W-:Y:S02]  /*74b0*/  IMAD.U32 R9, RZ, RZ, UR16 ;  /* 0x00000010ff097e24 */ /* 0x000fe4000f8e00ff */
[----:B------:R1:W-:Y:S01]  /*74c0*/  RED.E.ADD.F32.FTZ.RN.STRONG.GPU [R34.64], R18 ;  /* 0x000000122200798e */ /* 0x0003e2000c10e7a4 */
[-C--:B------:R-:W-:Y:S01]  /*74d0*/  LEA.HI.X.SX32 R31, R31, R177.reuse, 0x2, P0 ;  /* 0x000000b11f1f7211 */ /* 0x080fe200000f16ff */
[----:B----4-:R-:W-:Y:S01]  /*74e0*/  IMAD.U32 R11, RZ, RZ, UR18 ;  /* 0x00000012ff0b7e24 */ /* 0x010fe2000f8e00ff */
[-C--:B------:R-:W-:Y:S01]  /*74f0*/  LEA R36, P3, R7, R176.reuse, 0x2 ;  /* 0x000000b007247211 */ /* 0x080fe200078610ff */
[----:B------:R-:W-:Y:S02]  /*7500*/  IMAD.U32 R5, RZ, RZ, UR16 ;  /* 0x00000010ff057e24 */ /* 0x000fe4000f8e00ff */
[----:B------:R-:W-:Y:S01]  /*7510*/  RED.E.ADD.F32.FTZ.RN.STRONG.GPU [R30.64], R19 ;  /* 0x000000131e00798e */ /* 0x000fe2000c10e7a4 */
[-C--:B------:R-:W-:Y:S01]  /*7520*/  LEA.HI.X.SX32 R37, R29, R177.reuse, 0x2, P3 ;  /* 0x000000b11d257211 */ /* 0x080fe200018f16ff */
[----:B------:R-:W-:Y:S01]  /*7530*/  IMAD.U32 R33, RZ, RZ, UR17 ;  /* 0x00000011ff217e24 */ /* 0x000fe2000f8e00ff */
[-C--:B------:R-:W-:Y:S01]  /*7540*/  LEA R32, P1, R25, R176.reuse, 0x2 ;  /* 0x000000b019207211 */ /* 0x080fe200078210ff */
[----:B------:R-:W-:Y:S01]  /*7550*/  LDSM.16.MT88.4 R16, [R137+0xa800] ;  /* 0x00a800008910783b */ /* 0x000fe20000004200 */
[-C--:B------:R-:W-:Y:S02]  /*7560*/  LEA R38, P0, R9, R176.reuse, 0x2 ;  /* 0x000000b009267211 */ /* 0x080fe400078010ff */
[-C--:B------:R-:W-:Y:S01]  /*7570*/  LEA.HI.X.SX32 R33, R33, R177.reuse, 0x2, P1 ;  /* 0x000000b121217211 */ /* 0x080fe200008f16ff */
[----:B------:R-:W-:Y:S01]  /*7580*/  RED.E.ADD.F32.FTZ.RN.STRONG.GPU [R36.64], R12 ;  /* 0x0000000c2400798e */ /* 0x000fe2000c10e7a4 */
[-C--:B------:R-:W-:Y:S02]  /*7590*/  LEA.HI.X.SX32 R39, R5, R177.reuse, 0x2, P0 ;  /* 0x000000b105277211 */ /* 0x080fe400000f16ff */
[----:B------:R-:W-:Y:S01]  /*75a0*/  PLOP3.LUT P0, PT, PT, PT, UP0, 0x80, 0x0 ;  /* 0x000000000000781c */ /* 0x000fe20003f0f008 */
[----:B------:R-:W-:Y:S04]  /*75b0*/  LDSM.16.MT88.4 R4, [R137+0xa000] ;  /* 0x00a000008904783b */ /* 0x000fe80000004200 */
[----:B------:R-:W-:Y:S01]  /*75c0*/  LDSM.16.MT88.4 R28, [R137+0xe800] ;  /* 0x00e80000891c783b */ /* 0x000fe20000004200 */
[----:B-1----:R-:W-:Y:S03]  /*75d0*/  LEA R34, P2, R27, R176, 0x2 ;  /* 0x000000b01b227211 */ /* 0x002fe600078410ff */
[----:B------:R-:W-:Y:S01]  /*75e0*/  LDSM.16.MT88.4 R24, [R133+0x400] ;  /* 0x000400008518783b */ /* 0x000fe20000004200 */
[----:B------:R-:W-:Y:S03]  /*75f0*/  LEA.HI.X.SX32 R35, R11, R177, 0x2, P2 ;  /* 0x000000b10b237211 */ /* 0x000fe600010f16ff */
[----:B------:R-:W1:Y:S01]  /*7600*/  LDSM.16.MT88.4 R8, [R133] ;  /* 0x000000008508783b */ /* 0x000e620000004200 */
[----:B------:R-:W-:Y:S01]  /*7610*/  ISETP.LT.AND P2, PT, R156, UR52, PT ;  /* 0x000000349c007c0c */ /* 0x000fe2000bf41270 */
[----:B------:R-:W-:Y:S02]  /*7620*/  UIADD3 UR52, UR52, -0x1, URZ ;  /* 0xffffffff34347890 */ /* 0x000fe4000fffe03f */
[----:B------:R-:W-:Y:S04]  /*7630*/  RED.E.ADD.F32.FTZ.RN.STRONG.GPU [R34.64], R13 ;  /* 0x0000000d2200798e */ /* 0x000fe8000c10e7a4 */
[----:B------:R-:W-:Y:S04]  /*7640*/  RED.E.ADD.F32.FTZ.RN.STRONG.GPU [R32.64], R14 ;  /* 0x0000000e2000798e */ /* 0x000fe8000c10e7a4 */
[----:B------:R-:W-:Y:S04]  /*7650*/  RED.E.ADD.F32.FTZ.RN.STRONG.GPU [R38.64], R15 ;  /* 0x0000000f2600798e */ /* 0x000fe8000c10e7a4 */
        /* <DEDUP_REMOVED lines=8> */
[----:B------:R-:W2:Y:S03]  /*76e0*/  LDSM.16.MT88.4 R8, [R133+0xc00] ;  /* 0x000c00008508783b */ /* 0x000ea60000004200 */
[-C--:B------:R-:W-:Y:S08]  /*76f0*/  HMMA.16816.F32.BF16 R84, R16, R24.reuse, R84 ;  /* 0x000000181054723c */ /* 0x080ff00000041854 */
        /* <DEDUP_REMOVED lines=12> */
[----:B------:R-:W1:Y:S03]  /*77c0*/  LDSM.16.MT88.4 R20, [R133+0x1400] ;  /* 0x001400008514783b */ /* 0x000e660000004200 */
        /* <DEDUP_REMOVED lines=13> */
[----:B------:R-:W4:Y:S03]  /*78a0*/  LDSM.16.MT88.4 R24, [R133+0x1c00] ;  /* 0x001c00008518783b */ /* 0x000f260000004200 */
[-C--:B------:R-:W-:Y:S08]  /*78b0*/  HMMA.16816.F32.BF16 R84, R12, R20.reuse, R84 ;  /* 0x000000140c54723c */ /* 0x080ff00000041854 */
[C---:B--2---:R-:W-:Y:S08]  /*78c0*/  HMMA.16816.F32.BF16 R88, R28.reuse, R20, R88 ;  /* 0x000000141c58723c */ /* 0x044ff00000041858 */
[-C--:B------:R-:W-:Y:S01]  /*78d0*/  HMMA.16816.F32.BF16 R92, R28, R22.reuse, R92 ;  /* 0x000000161c5c723c */ /* 0x080fe2000004185c */
[----:B------:R-:W2:Y:S07]  /*78e0*/  LDSM.16.MT88.4 R28, [R137+0x11800] ;  /* 0x01180000891c783b */ /* 0x000eae0000004200 */
[----:B------:R-:W-:Y:S08]  /*78f0*/  HMMA.16816.F32.BF16 R96, R12, R22, R96 ;  /* 0x000000160c60723c */ /* 0x000ff00000041860 */
[-C--:B---3--:R-:W-:Y:S08]  /*7900*/  HMMA.16816.F32.BF16 R84, R4, R8.reuse, R84 ;  /* 0x000000080454723c */ /* 0x088ff00000041854 */
[C---:B-1----:R-:W-:Y:S08]  /*7910*/  HMMA.16816.F32.BF16 R88, R32.reuse, R8, R88 ;  /* 0x000000082058723c */ /* 0x042ff00000041858 */
[-C--:B------:R-:W-:Y:S08]  /*7920*/  HMMA.16816.F32.BF16 R92, R32, R10.reuse, R92 ;  /* 0x0000000a205c723c */ /* 0x080ff0000004185c */
[----:B------:R-:W-:Y:S07]  /*7930*/  HMMA.16816.F32.BF16 R96, R4, R10, R96 ;  /* 0x0000000a0460723c */ /* 0x000fee0000041860 */
[----:B------:R-:W-:Y:S01]  /*7940*/  @P4 IADD3 R5, P1, R174, -0x200, RZ ;  /* 0xfffffe00ae054810 */ /* 0x000fe20007f3e0ff */
[-C--:B----4-:R-:W-:Y:S05]  /*7950*/  HMMA.16816.F32.BF16 R84, R16, R24.reuse, R84 ;  /* 0x000000181054723c */ /* 0x090fea0000041854 */
[----:B------:R-:W-:Y:S01]  /*7960*/  @P4 IMAD.MOV.U32 R174, RZ, RZ, R5 ;  /* 0x000000ffffae4224 */ /* 0x000fe200078e0005 */
[C---:B------:R-:W-:Y:S02]  /*7970*/  IADD3 R6, R133.reuse, -0x2000, RZ ;  /* 0xffffe00085067810 */ /* 0x040fe40007ffe0ff */
[C---:B--2---:R-:W-:Y:S04]  /*7980*/  HMMA.16816.F32.BF16 R88, R28.reuse, R24, R88 ;  /* 0x000000181c58723c */ /* 0x044fe80000041858 */
[----:B------:R-:W-:Y:S02]  /*7990*/  @P0 IADD3 R6, R133, 0x2000, RZ ;  /* 0x0000200085060810 */ /* 0x000fe40007ffe0ff */
[----:B------:R-:W-:Y:S02]  /*79a0*/  @P4 IADD3.X R4, R175, -0x1, RZ, P1, !PT ;  /* 0xffffffffaf044810 */ /* 0x000fe40000ffe4ff */
[-C--:B------:R-:W-:Y:S04]  /*79b0*/  HMMA.16816.F32.BF16 R92, R28, R26.reuse, R92 ;  /* 0x0000001a1c5c723c */ /* 0x080fe8000004185c */
[----:B------:R-:W-:Y:S01]  /*79c0*/  @P4 IADD3 R160, P0, R160, -0x200, RZ ;  /* 0xfffffe00a0a04810 */ /* 0x000fe20007f1e0ff */
[----:B------:R-:W-:Y:S02]  /*79d0*/  IMAD.MOV.U32 R133, RZ, RZ, R6 ;  /* 0x000000ffff857224 */ /* 0x000fe400078e0006 */
[----:B------:R-:W-:Y:S01]  /*79e0*/  @P4 IMAD.MOV.U32 R175, RZ, RZ, R4 ;  /* 0x000000ffffaf4224 */ /* 0x000fe200078e0004 */
[----:B------:R-:W-:Y:S04]  /*79f0*/  HMMA.16816.F32.BF16 R96, R16, R26, R96 ;  /* 0x0000001a1060723c */ /* 0x000fe80000041860 */
[----:B------:R-:W-:Y:S04]  /*7a00*/  @P4 IADD3.X R159, R159, -0x1, RZ, P0, !PT ;  /* 0xffffffff9f9f4810 */ /* 0x000fe800007fe4ff */
[----:B------:R-:W-:-:S05]  /*7a10*/  @P2 BRA `(.L_x_512) ;  /* 0xffffa6a000002947 */ /* 0x000fca000383ffff */
.L_x_509:
[----:B------:R-:W-:Y:S02]  /*7a20*/  @!UPT UIADD3 URZ, URZ, URZ, URZ ;  /* 0x0000003f3f3ff290 */ /* 0x000fe4000fffe03f */
[----:B------:R-:W2:Y:S01]  /*7a30*/  S2R R0, SR_TID.X ;  /* 0x0000000000007919 */ /* 0x000ea20000002100 */
        /* <DEDUP_REMOVED lines=23> */
[----:B--2---:R-:W-:Y:S01]  /*7bb0*/  SHF.R.S32.HI R5, RZ, 0x1f, R0 ;  /* 0x0000001fff057819 */ /* 0x004fe20000011400 */
        /* <DEDUP_REMOVED lines=82> */
[----:B------:R-:W2:Y:S04]  /*80e0*/  LDS.128 R16, [R22+0x6000] ;  /* 0x0060000016107984 */ /* 0x000ea80000000c00 */
        /* <DEDUP_REMOVED lines=23> */
[C---:B----4-:R-:W-:Y:S01]  /*8260*/  LEA R22, P1, R0.reuse, R24, 0x7 ;  /* 0x0000001800167211 */ /* 0x050fe200078238ff */
[----:B--2---:R2:W-:Y:S01]  /*8270*/  STG.E.128 [R24.64], R16 ;  /* 0x0000001018007986 */ /* 0x0045e2000c101d24 */
[----:B------:R-:W-:Y:S02]  /*8280*/  MOV R2, c[0x0][0x3ac] ;  /* 0x0000eb0000027a02 */ /* 0x000fe40000000f00 */
[C---:B------:R-:W-:Y:S02]  /*8290*/  LEA R20, P0, R21.reuse, R26, 0x7 ;  /* 0x0000001a15147211 */ /* 0x040fe400078038ff */
[----:B------:R-:W-:Y:S02]  /*82a0*/  LEA.HI.X R23, R0, R25, R23, 0x7, P1 ;  /* 0x0000001900177211 */ /* 0x000fe400008f3c17 */
[----:B------:R-:W-:-:S03]  /*82b0*/  LEA.HI.X R21, R21, R27, R2, 0x7, P0 ;  /* 0x0000001b15157211 */ /* 0x000fc600000f3c02 */
[----:B---3--:R2:W-:Y:S04]  /*82c0*/  STG.E.128 [R22.64], R12 ;  /* 0x0000000c16007986 */ /* 0x0085e8000c101d24 */
[----:B-1----:R2:W-:Y:S04]  /*82d0*/  STG.E.128 [R26.64], R8 ;  /* 0x000000081a007986 */ /* 0x0025e8000c101d24 */
[----:B------:R2:W-:Y:S02]  /*82e0*/  STG.E.128 [R20.64], R4 ;  /* 0x0000000414007986 */ /* 0x0005e4000c101d24 */
.L_x_506:
        /* <DEDUP_REMOVED lines=11> */
.L_x_513:
[----:B------:R-:W-:Y:S05]  /*83a0*/  EXIT ;  /* 0x000000000000794d */ /* 0x000fea0003800000 */
.L_x_515:
        /* <DEDUP_REMOVED lines=13> */
.L_x_702:


//--------------------- .text._ZN5flash44flash_bwd_dq_dk_dv_loop_seqk_parallel_kernelI23Flash_bwd_kernel_traitsILi32ELi128ELi128ELi8ELi4ELi4ELi4ELb0ELb0EN7cutlass10bfloat16_tE19Flash_kernel_traitsILi32ELi128ELi128ELi8ES3_EELb0ELb1ELb0ELb0ELb1ELb1ELb1EEEvNS_16Flash_bwd_paramsE --------------------------
	.section	.text._ZN5flash44flash_bwd_dq_dk_dv_loop_seqk_parallel_kernelI23Flash_bwd_kernel_traitsILi32ELi128ELi128ELi8ELi4ELi4ELi4ELb0ELb0EN7cutlass10bfloat16_tE19Flash_kernel_traitsILi32ELi128ELi128ELi8ES3_EELb0ELb1ELb0ELb0ELb1ELb1ELb1EEEvNS_16Flash_bwd_paramsE,"ax",@progbits
	.sectioninfo	@"SHI_REGISTERS=255"
	.align	128
        .global         _ZN5flash44flash_bwd_dq_dk_dv_loop_seqk_parallel_kernelI23Flash_bwd_kernel_traitsILi32ELi128ELi128ELi8ELi4ELi4ELi4ELb0ELb0EN7cutlass10bfloat16_tE19Flash_kernel_traitsILi32ELi128ELi128ELi8ES3_EELb0ELb1ELb0ELb0ELb1ELb1ELb1EEEvNS_16Flash_bwd_paramsE
        .type           _ZN5flash44flash_bwd_dq_dk_dv_loop_seqk_parallel_kernelI23Flash_bwd_kernel_traitsILi32ELi128ELi128ELi8ELi4ELi4ELi4ELb0ELb0EN7cutlass10bfloat16_tE19Flash_kernel_traitsILi32ELi128ELi128ELi8ES3_EELb0ELb1ELb0ELb0ELb1ELb1ELb1EEEvNS_16Flash_bwd_paramsE,@function
        .size           _ZN5flash44flash_bwd_dq_dk_dv_loop_seqk_parallel_kernelI23Flash_bwd_kernel_traitsILi32ELi128ELi128ELi8ELi4ELi4ELi4ELb0ELb0EN7cutlass10bfloat16_tE19Flash_kernel_traitsILi32ELi128ELi128ELi8ES3_EELb0ELb1ELb0ELb0ELb1ELb1ELb1EEEvNS_16Flash_bwd_paramsE,(.L_x_703 - _ZN5flash44flash_bwd_dq_dk_dv_loop_seqk_parallel_kernelI23Flash_bwd_kernel_traitsILi32ELi128ELi128ELi8ELi4ELi4ELi4ELb0ELb0EN7cutlass10bfloat16_tE19Flash_kernel_traitsILi32ELi128ELi128ELi8ES3_EELb0ELb1ELb0ELb0ELb1ELb1ELb1EEEvNS_16Flash_bwd_paramsE)
        .other          _ZN5flash44flash_bwd_dq_dk_dv_loop_seqk_parallel_kernelI23Flash_bwd_kernel_traitsILi32ELi128ELi128ELi8ELi4ELi4ELi4ELb0ELb0EN7cutlass10bfloat16_tE19Flash_kernel_traitsILi32ELi128ELi128ELi8ES3_EELb0ELb1ELb0ELb0ELb1ELb1ELb1EEEvNS_16Flash_bwd_paramsE,@"STO_CUDA_ENTRY STV_DEFAULT"
_ZN5flash44flash_bwd_dq_dk_dv_loop_seqk_parallel_kernelI23Flash_bwd_kernel_traitsILi32ELi128ELi128ELi8ELi4ELi4ELi4ELb0ELb0EN7cutlass10bfloat16_tE19Flash_kernel_traitsILi32ELi128ELi128ELi8ES3_EELb0ELb1ELb0ELb0ELb1ELb1ELb1EEEvNS_16Flash_bwd_paramsE:
.text._ZN5flash44flash_bwd_dq_dk_dv_loop_seqk_parallel_kernelI23Flash_bwd_kernel_traitsILi32ELi128ELi128ELi8ELi4ELi4ELi4ELb0ELb0EN7cutlass10bfloat16_tE19Flash_kernel_traitsILi32ELi128ELi128ELi8ES3_EELb0ELb1ELb0ELb0ELb1ELb1ELb1EEEvNS_16Flash_bwd_paramsE:
        /* <DEDUP_REMOVED lines=13> */
[----:B------:R-:W-:Y:S01]  /*00d0*/  ULDC UR7, c[0x0][0x214] ;  /* 0x0000850000077ab9 */ /* 0x000fe20000000800 */
[----:B------:R-:W-:Y:S01]  /*00e0*/  IMAD.MOV.U32 R148, RZ, RZ, -0x10 ;  /* 0xfffffff0ff947424 */ /* 0x000fe200078e00ff */
[----:B------:R-:W-:Y:S01]  /*00f0*/  UIADD3 UR7, UR7, 0x7f, URZ ;  /* 0x0000007f07077890 */ /* 0x000fe2000fffe03f */
[----:B------:R-:W-:Y:S01]  /*0100*/  IMAD.MOV.U32 R125, RZ, RZ, 0x20 ;  /* 0x00000020ff7d7424 */ /* 0x000fe200078e00ff */
[----:B------:R-:W-:Y:S01]  /*0110*/  ULDC.U8 UR23, c[0x0][0x328] ;  /* 0x0000ca0000177ab9 */ /* 0x000fe20000000000 */
[----:B------:R-:W-:Y:S01]  /*0120*/  IMAD.MOV.U32 R120, RZ, RZ, 0x40 ;  /* 0x00000040ff787424 */ /* 0x000fe200078e00ff */
[----:B------:R-:W-:Y:S01]  /*0130*/  UISETP.NE.AND UP4, UPT, UR23, URZ, UPT ;  /* 0x0000003f1700728c */ /* 0x000fe2000bf85270 */
[----:B------:R-:W2:Y:S01]  /*0140*/  S2UR UR16, SR_CTAID.Z ;  /* 0x00000000001079c3 */ /* 0x000ea20000002700 */
[----:B------:R-:W-:-:S02]  /*0150*/  USHF.R.S32.HI UR23, URZ, 0x1f, UR7 ;  /* 0x0000001f3f177899 */ /* 0x000fc40008011407 */
[----:B------:R-:W-:Y:S02]  /*0160*/  UMOV UR6, 0x80 ;  /* 0x0000008000067882 */ /* 0x000fe40000000000 */
[----:B------:R-:W-:Y:S02]  /*0170*/  ULEA.HI UR23, UR23, UR7, URZ, 0x7 ;  /* 0x0000000717177291 */ /* 0x000fe4000f8f383f */
[----:B------:R-:W-:Y:S02]  /*0180*/  ULDC UR18, c[0x0][0x224] ;  /* 0x0000890000127ab9 */ /* 0x000fe40000000800 */
[----:B------:R-:W-:Y:S02]  /*0190*/  ULDC UR10, c[0x0][0x1c0] ;  /* 0x00007000000a7ab9 */ /* 0x000fe40000000800 */
[----:B------:R-:W-:Y:S02]  /*01a0*/  UIADD3 UR18, UR6, UR18, URZ ;  /* 0x0000001206127290 */ /* 0x000fe4000fffe03f */
[----:B------:R-:W-:Y:S01]  /*01b0*/  ULOP3.LUT UR30, UR23, 0xffffff80, URZ, 0xc0, !UPT ;  /* 0xffffff80171e7892 */ /* 0x000fe2000f8ec03f */
[----:B-1----:R-:W-:Y:S01]  /*01c0*/  SHF.R.S32.HI R13, RZ, 0x1f, R20 ;  /* 0x0000001fff0d7819 */ /* 0x002fe20000011414 */
[----:B------:R-:W-:-:S02]  /*01d0*/  ULDC UR12, c[0x0][0x210] ;  /* 0x00008400000c7ab9 */ /* 0x000fc40000000800 */
[----:B------:R-:W-:Y:S01]  /*01e0*/  ULDC UR4, c[0x0][0x234] ;  /* 0x00008d0000047ab9 */ /* 0x000fe20000000800 */
[CC--:B------:R-:W-:Y:S01]  /*01f0*/  LEA.HI R4, R13.reuse, R20.reuse, RZ, 0x2 ;  /* 0x000000140d047211 */ /* 0x0c0fe200078f10ff */
[----:B------:R-:W-:Y:S01]  /*0200*/  ULDC UR21, c[0x0][0x22c] ;  /* 0x00008b0000157ab9 */ /* 0x000fe20000000800 */
[CC--:B------:R-:W-:Y:S01]  /*0210*/  LEA.HI R21, R13.reuse, R20.reuse, RZ, 0x3 ;  /* 0x000000140d157211 */ /* 0x0c0fe200078f18ff */
[----:B------:R-:W-:Y:S01]  /*0220*/  ULDC UR19, c[0x0][0x214] ;  /* 0x0000850000137ab9 */ /* 0x000fe20000000800 */
[--C-:B------:R-:W-:Y:S01]  /*0230*/  SHF.R.S32.HI R3, RZ, 0x2, R4.reuse ;  /* 0x00000002ff037819 */ /* 0x100fe20000011404 */
[----:B--2---:R-:W-:Y:S01]  /*0240*/  UIMAD UR10, UR9, UR10, UR16 ;  /* 0x0000000a090a72a4 */ /* 0x004fe2000f8e0210 */
[----:B------:R-:W-:Y:S01]  /*0250*/  SHF.R.S32.HI R0, RZ, 0x1f, R4 ;  /* 0x0000001fff007819 */ /* 0x000fe20000011404 */
[----:B------:R-:W-:Y:S01]  /*0260*/  ULDC UR5, c[0x0][0x1c0] ;  /* 0x0000700000057ab9 */ /* 0x000fe20000000800 */
[-C--:B------:R-:W-:Y:S01]  /*0270*/  LEA.HI R2, R4, R3.reuse, RZ, 0x1 ;  /* 0x0000000304027211 */ /* 0x080fe200078f08ff */
[----:B------:R-:W-:Y:S01]  /*0280*/  UIMAD UR4, UR6, UR12, UR4 ;  /* 0x0000000c060472a4 */ /* 0x000fe2000f8e0204 */
[----:B------:R-:W-:Y:S01]  /*0290*/  LEA.HI R0, R0, R3, RZ, 0x3 ;  /* 0x0000000300007211 */ /* 0x000fe200078f18ff */
[----:B------:R-:W-:Y:S01]  /*02a0*/  UIMAD UR21, UR16, UR21, URZ ;  /* 0x00000015101572a4 */ /* 0x000fe2000f8e023f */
[----:B------:R-:W-:Y:S01]  /*02b0*/  SHF.R.S32.HI R6, RZ, 0x3, R21 ;  /* 0x00000003ff067819 */ /* 0x000fe20000011415 */
[----:B------:R-:W-:Y:S01]  /*02c0*/  @UP4 UIMAD UR6, UR9, UR19, URZ ;  /* 0x00000013090642a4 */ /* 0x000fe2000f8e023f */
[----:B------:R-:W-:Y:S01]  /*02d0*/  LOP3.LUT R5, R4, 0xfffffffc, RZ, 0xc0, !PT ;  /* 0xfffffffc04057812 */ /* 0x000fe200078ec0ff */
[----:B------:R-:W-:Y:S01]  /*02e0*/  @!UP4 UIMAD UR5, UR9, UR5, UR16 ;  /* 0x000000050905c2a4 */ /* 0x000fe2000f8e0210 */
        /* <DEDUP_REMOVED lines=11> */
[----:B------:R-:W-:Y:S01]  /*03a0*/  UIMAD UR18, UR18, UR9, URZ ;  /* 0x00000009121272a4 */ /* 0x000fe2000f8e023f */
[----:B------:R-:W-:Y:S01]  /*03b0*/  SHF.R.S32.HI R3, RZ, 0x1f, R4 ;  /* 0x0000001fff037819 */ /* 0x000fe20000011404 */
[----:B------:R-:W-:Y:S01]  /*03c0*/  UIADD3 UR30, UR30, -0x80, URZ ;  /* 0xffffff801e1e7890 */ /* 0x000fe2000fffe03f */
[----:B------:R-:W-:Y:S01]  /*03d0*/  LOP3.LUT R6, R0, 0x18, R6, 0xf8, !PT ;  /* 0x0000001800067812 */ /* 0x000fe200078ef806 */
[----:B------:R-:W-:Y:S01]  /*03e0*/  ULDC UR17, c[0x0][0x224] ;  /* 0x0000890000117ab9 */ /* 0x000fe20000000800 */
[----:B------:R-:W-:Y:S01]  /*03f0*/  SHF.R.U32.HI R5, RZ, 0x3, R0 ;  /* 0x00000003ff057819 */ /* 0x000fe20000011600 */
[----:B------:R-:W-:Y:S01]  /*0400*/  ULDC UR22, c[0x0][0x1c8] ;  /* 0x0000720000167ab9 */ /* 0x000fe20000000800 */
[----:B------:R-:W-:Y:S01]  /*0410*/  LOP3.LUT R4, R4, 0xffffffe0, RZ, 0xc0, !PT ;  /* 0xffffffe004047812 */ /* 0x000fe200078ec0ff */
[----:B------:R-:W-:Y:S01]  /*0420*/  ULDC UR13, c[0x0][0x1c0] ;  /* 0x00007000000d7ab9 */ /* 0x000fe20000000800 */
[----:B------:R-:W-:Y:S01]  /*0430*/  LEA.HI R0, R3, R2, RZ, 0x2 ;  /* 0x0000000203007211 */ /* 0x000fe200078f10ff */
[----:B------:R-:W-:Y:S01]  /*0440*/  ULDC UR20, c[0x0][0x234] ;  /* 0x00008d0000147ab9 */ /* 0x000fe20000000800 */
[----:B------:R-:W-:Y:S01]  /*0450*/  LOP3.LUT R5, R6, R5, RZ, 0x3c, !PT ;  /* 0x0000000506057212 */ /* 0x000fe200078e3cff */
[----:B------:R-:W-:Y:S01]  /*0460*/  IMAD.IADD R3, R20, 0x1, -R4 ;  /* 0x0000000114037824 */ /* 0x000fe200078e0a04 */
[----:B------:R-:W-:Y:S01]  /*0470*/  LOP3.LUT R0, R0, 0xfffffffc, RZ, 0xc0, !PT ;  /* 0xfffffffc00007812 */ /* 0x000fe200078ec0ff */
[----:B------:R-:W-:Y:S01]  /*0480*/  UIMAD UR17, UR10, UR17, URZ ;  /* 0x000000110a1172a4 */ /* 0x000fe2000f8e023f */
[----:B------:R-:W-:Y:S01]  /*0490*/  SHF.R.S32.HI R10, RZ, 0x4, R11 ;  /* 0x00000004ff0a7819 */ /* 0x000fe2000001140b */
[----:B------:R-:W-:Y:S01]  /*04a0*/  ULDC.64 UR26, c[0x0][0x118] ;  /* 0x00004600001a7ab9 */ /* 0x000fe20000000a00 */
[----:B------:R-:W-:Y:S01]  /*04b0*/  LOP3.LUT R9, R21, 0xfffffff8, RZ, 0xc0, !PT ;  /* 0xfffffff815097812 */ /* 0x000fe200078ec0ff */
[C---:B------:R-:W-:Y:S01]  /*04c0*/  IMAD.IADD R130, R2.reuse, 0x1, -R0 ;  /* 0x0000000102827824 */ /* 0x040fe200078e0a00 */
[----:B------:R-:W-:Y:S01]  /*04d0*/  SHF.R.S32.HI R6, RZ, 0x1f, R3 ;  /* 0x0000001fff067819 */ /* 0x000fe20000011403 */
[----:B------:R-:W-:Y:S01]  /*04e0*/  IMAD R0, R2, 0x8, R8 ;  /* 0x0000000802007824 */ /* 0x000fe200078e0208 */
[C---:B------:R-:W-:Y:S01]  /*04f0*/  LEA.HI R4, R11.reuse, R10, RZ, 0x1 ;  /* 0x0000000a0b047211 */ /* 0x040fe200078f08ff */
[----:B------:R-:W-:Y:S01]  /*0500*/  ULDC.U8 UR11, c[0x0][0x3d0] ;  /* 0x0000f400000b7ab9 */ /* 0x000fe20000000000 */
        /* <DEDUP_REMOVED lines=12> */
[----:B------:R-:W-:Y:S01]  /*05d0*/  ULDC UR8, c[0x0][0x214] ;  /* 0x0000850000087ab9 */ /* 0x000fe20000000800 */
[----:B------:R-:W-:Y:S01]  /*05e0*/  SHF.R.S32.HI R10, RZ, 0x7, R3 ;  /* 0x00000007ff0a7819 */ /* 0x000fe20000011403 */
[----:B------:R-:W-:Y:S01]  /*05f0*/  USHF.R.S32.HI UR15, URZ, 0x1f, UR9 ;  /* 0x0000001f3f0f7899 */ /* 0x000fe20008011409 */
[----:B------:R-:W-:Y:S01]  /*0600*/  SHF.R.S32.HI R11, RZ, 0x1f, R0 ;  /* 0x0000001fff0b7819 */ /* 0x000fe20000011400 */
[----:B------:R-:W-:Y:S01]  /*0610*/  USHF.R.S32.HI UR14, URZ, 0x1f, UR16 ;  /* 0x0000001f3f0e7899 */ /* 0x000fe20008011410 */
[----:B------:R-:W-:Y:S01]  /*0620*/  LOP3.LUT P5, RZ, R7, 0x2, RZ, 0xc0, !PT ;  /* 0x0000000207ff7812 */ /* 0x000fe200078ac0ff */
[C---:B------:R-:W-:Y:S01]  /*0630*/  IMAD R3, R10.reuse, 0x8, R14 ;  /* 0x000000080a037824 */ /* 0x040fe200078e020e */
[----:B------:R-:W-:Y:S01]  /*0640*/  LEA.HI R11, R11, R0, RZ, 0x3 ;  /* 0x000000000b0b7211 */ /* 0x000fe200078f18ff */
[----:B------:R-:W-:Y:S01]  /*0650*/  IMAD R19, R10, 0x2000, R9 ;  /* 0x000020000a137824 */ /* 0x000fe200078e0209 */
[----:B------:R-:W-:Y:S01]  /*0660*/  LOP3.LUT P4, RZ, R7, 0x4, RZ, 0xc0, !PT ;  /* 0x0000000407ff7812 */ /* 0x000fe2000788c0ff */
[----:B------:R-:W-:Y:S01]  /*0670*/  ULOP3.LUT UR22, UR16, UR22, URZ, 0x3c, !UPT ;  /* 0x0000001610167292 */ /* 0x000fe2000f8e3c3f */
[----:B------:R-:W-:Y:S01]  /*0680*/  SEL R149, R125, 0xffffffe0, !P5 ;  /* 0xffffffe07d957807 */ /* 0x000fe20006800000 */
[----:B------:R-:W-:-:S02]  /*0690*/  USHF.R.S32.HI UR13, URZ, 0x1f, UR13 ;  /* 0x0000001f3f0d7899 */ /* 0x000fc4000801140d */
[----:B------:R-:W-:Y:S02]  /*06a0*/  UIMAD.WIDE UR28, UR9, 0x80, URZ ;  /* 0x00000080091c78a5 */ /* 0x000fe4000f8e023f */
[----:B------:R-:W-:Y:S02]  /*06b0*/  USHF.R.S32.HI UR12, URZ, 0x1f, UR21 ;  /* 0x0000001f3f0c7899 */ /* 0x000fe40008011415 */
[----:B------:R-:W-:Y:S02]  /*06c0*/  @UP4 UIMAD UR20, UR16, UR20, UR6 ;  /* 0x00000014101442a4 */ /* 0x000fe4000f8e0206 */
[----:B------:R-:W-:Y:S02]  /*06d0*/  @!UP4 UIMAD UR19, UR5, UR19, URZ ;  /* 0x000000130513c2a4 */ /* 0x000fe4000f8e023f */
[----:B------:R-:W-:Y:S01]  /*06e0*/  UIMAD UR18, UR4, UR16, UR18 ;  /* 0x00000010041272a4 */ /* 0x000fe2000f8e0212 */
[----:B-1----:R-:W-:Y:S01]  /*06f0*/  LOP3.LUT R2, R8, 0x3fffffe, RZ, 0xc0, !PT ;  /* 0x03fffffe08027812 */ /* 0x002fe200078ec0ff */
[----:B------:R-:W-:-:S02]  /*0700*/  USHF.R.S32.HI UR23, URZ, 0x7, UR23 ;  /* 0x000000073f177899 */ /* 0x000fc40008011417 */
[----:B------:R-:W-:Y:S02]  /*0710*/  USHF.R.S32.HI UR31, URZ, 0x1f, UR30 ;  /* 0x0000001f3f1f7899 */ /* 0x000fe4000801141e */
[----:B------:R-:W-:Y:S01]  /*0720*/  IMAD.IADD R4, R6, 0x1, -R2 ;  /* 0x0000000106047824 */ /* 0x000fe200078e0a02 */
[----:B------:R-:W-:Y:S01]  /*0730*/  LEA.HI R2, R0, R0, RZ, 0x1 ;  /* 0x0000000000027211 */ /* 0x000fe200078f08ff */
[----:B------:R-:W-:Y:S02]  /*0740*/  UMOV UR10, 0xffffe000 ;  /* 0xffffe000000a7882 */ /* 0x000fe40000000000 */
        /* <DEDUP_REMOVED lines=108> */
.L_x_524:
        /* <DEDUP_REMOVED lines=23> */
[----:B------:R-:W-:Y:S02]  /*0f80*/  @!UP1 USEL UR5, URZ, UR5, !UP0 ;  /* 0x000000053f059287 */ /* 0x000fe4000c000000 */
[----:B------:R-:W-:Y:S01]  /*0f90*/  USHF.L.U32 UR32, UR24, 0x7, URZ ;  /* 0x0000000718207899 */ /* 0x000fe2000800063f */
[----:B--2---:R-:W1:Y:S08]  /*0fa0*/  @P1 R2UR UR25, R6 ;  /* 0x00000000061913c2 */ /* 0x004e7000000e0000 */
[----:B---3--:R-:W1:Y:S02]  /*0fb0*/  @P0 R2UR UR33, R0 ;  /* 0x00000000002103c2 */ /* 0x008e6400000e0000 */
[----:B-1----:R-:W-:-:S02]  /*0fc0*/  @UP1 UIADD3 UR33, UR33, -UR25, URZ ;  /* 0x8000001921211290 */ /* 0x002fc4000fffe03f */
[----:B------:R-:W-:-:S04]  /*0fd0*/  @!UP1 UIADD3 UR33, UR5, UR4, -UR25 ;  /* 0x0000000405219290 */ /* 0x000fc8000fffe819 */
[----:B------:R-:W-:-:S06]  /*0fe0*/  UISETP.GE.AND UP0, UPT, UR32, UR33, UPT ;  /* 0x000000212000728c */ /* 0x000fcc000bf06270 */
[----:B------:R-:W-:-:S13]  /*0ff0*/  PLOP3.LUT P0, PT, PT, PT, UP0, 0x80, 0x0 ;  /* 0x000000000000781c */ /* 0x000fda0003f0f008 */
[----:B-----5:R-:W-:Y:S05]  /*1000*/  @P0 BRA `(.L_x_516) ;  /* 0x000072a000000947 */ /* 0x020fea0003800000 */
[----:B------:R-:W-:Y:S01]  /*1010*/  IABS R6, c[0x0][0x1c8] ;  /* 0x0000720000067a13 */ /* 0x000fe20000000000 */
[----:B------:R-:W1:Y:S01]  /*1020*/  S2R R3, SR_CTAID.Z ;  /* 0x0000000000037919 */ /* 0x000e620000002700 */
[----:B------:R-:W-:Y:S01]  /*1030*/  ISETP.LE.AND P1, PT, RZ, UR22, PT ;  /* 0x00000016ff007c0c */ /* 0x000fe2000bf23270 */
[----:B------:R-:W-:Y:S01]  /*1040*/  ULDC.64 UR4, c[0x0][0x240] ;  /* 0x0000900000047ab9 */ /* 0x000fe20000000a00 */
[----:B------:R-:W2:Y:S01]  /*1050*/  I2F.RP R4, R6 ;  /* 0x0000000600047306 */ /* 0x000ea20000209400 */
[----:B------:R-:W3:Y:S01]  /*1060*/  S2R R7, SR_CTAID.X ;  /* 0x0000000000077919 */ /* 0x000ee20000002500 */
[----:B------:R-:W-:Y:S01]  /*1070*/  UISETP.NE.U32.AND UP0, UPT, URZ, UR4, UPT ;  /* 0x000000043f00728c */ /* 0x000fe2000bf05070 */
[----:B------:R-:W-:Y:S01]  /*1080*/  ISETP.NE.AND P3, PT, RZ, UR11, PT ;  /* 0x0000000bff007c0c */ /* 0x000fe2000bf65270 */
[----:B------:R-:W-:Y:S02]  /*1090*/  @UP4 UMOV UR37, UR20 ;  /* 0x0000001400254c82 */ /* 0x000fe40008000000 */
[----:B------:R-:W-:-:S02]  /*10a0*/  UISETP.NE.AND.EX UP0, UPT, URZ, UR5, UPT, UP0 ;  /* 0x000000053f00728c */ /* 0x000fc4000bf05300 */
[----:B------:R-:W-:Y:S02]  /*10b0*/  USHF.R.S32.HI UR40, URZ, 0x1f, UR25 ;  /* 0x0000001f3f287899 */ /* 0x000fe40008011419 */
[----:B------:R-:W-:Y:S02]  /*10c0*/  USHF.R.S32.HI UR39, URZ, 0x1f, UR32 ;  /* 0x0000001f3f277899 */ /* 0x000fe40008011420 */
[----:B------:R-:W-:Y:S02]  /*10d0*/  USEL UR43, UR28, URZ, UP0 ;  /* 0x0000003f1c2b7287 */ /* 0x000fe40008000000 */
[----:B------:R-:W-:Y:S01]  /*10e0*/  USEL UR38, UR29, URZ, UP0 ;  /* 0x0000003f1d267287 */ /* 0x000fe20008000000 */
[----:B--2---:R-:W2:Y:S01]  /*10f0*/  MUFU.RCP R4, R4 ;  /* 0x0000000400047308 */ /* 0x004ea20000001000 */
[----:B------:R-:W-:Y:S01]  /*1100*/  @!UP4 UMOV UR37, UR19 ;  /* 0x000000130025cc82 */ /* 0x000fe20008000000 */
[----:B-1----:R-:W-:Y:S02]  /*1110*/  IABS R3, R3 ;  /* 0x0000000300037213 */ /* 0x002fe40000000000 */
[----:B--2---:R-:W-:-:S04]  /*1120*/  IADD3 R4, R4, 0xffffffe, RZ ;  /* 0x0ffffffe04047810 */ /* 0x004fc80007ffe0ff */
[----:B------:R-:W1:Y:S02]  /*1130*/  F2I.FTZ.U32.TRUNC.NTZ R5, R4 ;  /* 0x0000000400057305 */ /* 0x000e64000021f000 */
[----:B-1----:R-:W-:Y:S02]  /*1140*/  IMAD.MOV R0, RZ, RZ, -R5 ;  /* 0x000000ffff007224 */ /* 0x002fe400078e0a05 */
[----:B------:R-:W-:Y:S02]  /*1150*/  IMAD.MOV.U32 R4, RZ, RZ, RZ ;  /* 0x000000ffff047224 */ /* 0x000fe400078e00ff */
[----:B------:R-:W-:-:S04]  /*1160*/  IMAD R0, R0, R6, RZ ;  /* 0x0000000600007224 */ /* 0x000fc800078e02ff */
[----:B------:R-:W-:-:S04]  /*1170*/  IMAD.HI.U32 R0, R5, R0, R4 ;  /* 0x0000000005007227 */ /* 0x000fc800078e0004 */
[----:B------:R-:W-:-:S04]  /*1180*/  IMAD.MOV.U32 R4, RZ, RZ, R3 ;  /* 0x000000ffff047224 */ /* 0x000fc800078e0003 */
[----:B------:R-:W-:-:S04]  /*1190*/  IMAD.HI.U32 R0, R0, R4, RZ ;  /* 0x0000000400007227 */ /* 0x000fc800078e00ff */
[----:B------:R-:W-:-:S04]  /*11a0*/  IMAD.MOV R3, RZ, RZ, -R0 ;  /* 0x000000ffff037224 */ /* 0x000fc800078e0a00 */
[----:B------:R-:W-:Y:S02]  /*11b0*/  IMAD R3, R6, R3, R4 ;  /* 0x0000000306037224 */ /* 0x000fe400078e0204 */
[----:B---3--:R-:W-:-:S03]  /*11c0*/  IMAD.WIDE.U32 R4, R7, c[0x0][0x3d8], RZ ;  /* 0x0000f60007047a25 */ /* 0x008fc600078e00ff */
[----:B------:R-:W-:Y:S02]  /*11d0*/  ISETP.GT.U32.AND P2, PT, R6, R3, PT ;  /* 0x000000030600720c */ /* 0x000fe40003f44070 */
[----:B------:R-:W-:-:S11]  /*11e0*/  SEL R13, R4, RZ, P3 ;  /* 0x000000ff040d7207 */ /* 0x000fd60001800000 */
[----:B------:R-:W-:Y:S01]  /*11f0*/  @!P2 IMAD.IADD R3, R3, 0x1, -R6 ;  /* 0x000000010303a824 */ /* 0x000fe200078e0a06 */
[----:B------:R-:W-:Y:S02]  /*1200*/  @!P2 IADD3 R0, R0, 0x1, RZ ;  /* 0x000000010000a810 */ /* 0x000fe40007ffe0ff */
[----:B------:R-:W-:Y:S02]  /*1210*/  ISETP.NE.AND P2, PT, RZ, c[0x0][0x1c8], PT ;  /* 0x00007200ff007a0c */ /* 0x000fe40003f45270 */
[----:B------:R-:W-:Y:S01]  /*1220*/  ISETP.GE.U32.AND P0, PT, R3, R6, PT ;  /* 0x000000060300720c */ /* 0x000fe20003f06070 */
[----:B------:R-:W-:-:S05]  /*1230*/  IMAD R3, R7, c[0x0][0x3dc], R5 ;  /* 0x0000f70007037a24 */ /* 0x000fca00078e0205 */
[----:B------:R-:W-:-:S07]  /*1240*/  SEL R11, R3, RZ, P3 ;  /* 0x000000ff030b7207 */ /* 0x000fce0001800000 */
[----:B------:R-:W-:Y:S02]  /*1250*/  @P0 IADD3 R0, R0, 0x1, RZ ;  /* 0x0000000100000810 */ /* 0x000fe40007ffe0ff */
[----:B------:R-:W-:-:S03]  /*1260*/  PLOP3.LUT P0, PT, PT, PT, UP4, 0x80, 0x0 ;  /* 0x000000000000781c */ /* 0x000fc60003f0f048 */
[----:B------:R-:W-:Y:S01]  /*1270*/  @!P1 IMAD.MOV R0, RZ, RZ, -R0 ;  /* 0x000000ffff009224 */ /* 0x000fe200078e0a00 */
[----:B------:R-:W-:-:S04]  /*1280*/  @!P2 LOP3.LUT R0, RZ, c[0x0][0x1c8], RZ, 0x33, !PT ;  /* 0x00007200ff00aa12 */ /* 0x000fc800078e33ff */
[----:B------:R-:W-:-:S05]  /*1290*/  SHF.R.S32.HI R19, RZ, 0x1f, R0 ;  /* 0x0000001fff137819 */ /* 0x000fca0000011400 */
[----:B------:R-:W-:Y:S05]  /*12a0*/  @!P0 BRA `(.L_x_517) ;  /* 0x0000002000008947 */ /* 0x000fea0003800000 */
[----:B------:R-:W-:Y:S01]  /*12b0*/  UMOV UR36, UR18 ;  /* 0x0000001200247c82 */ /* 0x000fe20008000000 */
[----:B------:R-:W-:Y:S05]  /*12c0*/  BRA `(.L_x_518) ;  /* 0x0000001000007947 */ /* 0x000fea0003800000 */
.L_x_517:
[----:B------:R-:W-:Y:S02]  /*12d0*/  UMOV UR36, UR17 ;  /* 0x0000001100247c82 */ /* 0x000fe40008000000 */
.L_x_518:
[----:B------:R-:W2:Y:S04]  /*12e0*/  LDL R23, [R1+0x4] ;  /* 0x0000040001177983 */ /* 0x000ea80000100800 */
[----:B------:R-:W3:Y:S01]  /*12f0*/  LDL R22, [R1+0x28] ;  /* 0x0000280001167983 */ /* 0x000ee20000100800 */
[----:B------:R-:W-:Y:S01]  /*1300*/  ULDC UR41, c[0x0][0x22c] ;  /* 0x00008b0000297ab9 */ /* 0x000fe20000000800 */
[----:B------:R-:W-:Y:S01]  /*1310*/  IMAD.U32 R12, RZ, RZ, UR21 ;  /* 0x00000015ff0c7e24 */ /* 0x000fe2000f8e00ff */
[----:B------:R-:W-:Y:S01]  /*1320*/  ULDC UR35, c[0x0][0x1c0] ;  /* 0x0000700000237ab9 */ /* 0x000fe20000000800 */
[----:B------:R-:W1:Y:S01]  /*1330*/  S2R R7, SR_TID.X ;  /* 0x0000000000077919 */ /* 0x000e620000002100 */
[----:B------:R-:W-:Y:S01]  /*1340*/  UIMAD UR34, UR41, UR35, URZ ;  /* 0x00000023292272a4 */ /* 0x000fe2000f8e023f */
[----:B------:R-:W-:Y:S01]  /*1350*/  IMAD.U32 R6, RZ, RZ, UR12 ;  /* 0x0000000cff067e24 */ /* 0x000fe2000f8e00ff */
[----:B------:R-:W-:Y:S01]  /*1360*/  UIADD3 UR25, UP0, UR32, UR25, URZ ;  /* 0x0000001920197290 */ /* 0x000fe2000ff1e03f */
[----:B------:R-:W4:Y:S01]  /*1370*/  S2R R20, SR_CTAID.Y ;  /* 0x0000000000147919 */ /* 0x000f220000002600 */
[----:B------:R-:W-:Y:S01]  /*1380*/  USHF.L.U32 UR5, UR34, 0x7, URZ ;  /* 0x0000000722057899 */ /* 0x000fe2000800063f */
[----:B------:R-:W-:Y:S01]  /*1390*/  CS2R R94, SRZ ;  /* 0x00000000005e7805 */ /* 0x000fe2000001ff00 */
[----:B------:R-:W-:Y:S01]  /*13a0*/  ULDC UR48, c[0x0][0x224] ;  /* 0x0000890000307ab9 */ /* 0x000fe20000000800 */
[----:B------:R-:W5:Y:S01]  /*13b0*/  S2R R21, SR_CTAID.Z ;  /* 0x0000000000157919 */ /* 0x000f620000002700 */
[----:B------:R-:W-:Y:S01]  /*13c0*/  USHF.R.S32.HI UR4, URZ, 0x1f, UR5 ;  /* 0x0000001f3f047899 */ /* 0x000fe20008011405 */
[----:B------:R-:W-:Y:S01]  /*13d0*/  CS2R R92, SRZ ;  /* 0x00000000005c7805 */ /* 0x000fe2000001ff00 */
[----:B------:R-:W-:Y:S01]  /*13e0*/  UIMAD.WIDE.U32 UR46, UR41, UR35, URZ ;  /* 0x00000023292e72a5 */ /* 0x000fe2000f8e003f */
[----:B------:R-:W-:Y:S01]  /*13f0*/  CS2R R98, SRZ ;  /* 0x0000000000627805 */ /* 0x000fe2000001ff00 */
[----:B------:R-:W-:Y:S01]  /*1400*/  ULDC.64 UR6, c[0x0][0x178] ;  /* 0x00005e0000067ab9 */ /* 0x000fe20000000a00 */
[----:B------:R-:W-:Y:S01]  /*1410*/  CS2R R96, SRZ ;  /* 0x0000000000607805 */ /* 0x000fe2000001ff00 */
[----:B------:R-:W-:Y:S01]  /*1420*/  UIMAD.WIDE UR48, UR9, UR48, UR30 ;  /* 0x00000030093072a5 */ /* 0x000fe2000f8e021e */
[----:B------:R-:W-:Y:S01]  /*1430*/  CS2R R90, SRZ ;  /* 0x00000000005a7805 */ /* 0x000fe2000001ff00 */
[----:B------:R-:W-:Y:S01]  /*1440*/  UIMAD UR6, UR15, UR6, URZ ;  /* 0x000000060f0672a4 */ /* 0x000fe2000f8e023f */
[----:B------:R-:W-:Y:S01]  /*1450*/  CS2R R88, SRZ ;  /* 0x0000000000587805 */ /* 0x000fe2000001ff00 */
[----:B------:R-:W-:Y:S01]  /*1460*/  UIADD3 UR43, UP1, UR48, UR43, URZ ;  /* 0x0000002b302b7290 */ /* 0x000fe2000ff3e03f */
[----:B------:R-:W-:Y:S01]  /*1470*/  CS2R R86, SRZ ;  /* 0x0000000000567805 */ /* 0x000fe2000001ff00 */
[----:B------:R-:W-:Y:S01]  /*1480*/  UIMAD UR42, UR9, UR7, UR6 ;  /* 0x00000007092a72a4 */ /* 0x000fe2000f8e0206 */
[----:B------:R-:W-:Y:S01]  /*1490*/  CS2R R84, SRZ ;  /* 0x0000000000547805 */ /* 0x000fe2000001ff00 */
[----:B------:R-:W-:Y:S01]  /*14a0*/  USHF.R.S32.HI UR41, URZ, 0x1f, UR41 ;  /* 0x0000001f3f297899 */ /* 0x000fe20008011429 */
[----:B-1----:R-:W-:Y:S01]  /*14b0*/  SHF.R.S32.HI R5, RZ, 0x1f, R7 ;  /* 0x0000001fff057819 */ /* 0x002fe20000011407 */
[----:B------:R-:W-:Y:S01]  /*14c0*/  ULDC.64 UR6, c[0x0][0x180] ;  /* 0x0000600000067ab9 */ /* 0x000fe20000000a00 */
[----:B------:R-:W-:Y:S01]  /*14d0*/  CS2R R78, SRZ ;  /* 0x00000000004e7805 */ /* 0x000fe2000001ff00 */
[----:B------:R-:W-:Y:S01]  /*14e0*/  UIMAD UR6, UR15, UR6, URZ ;  /* 0x000000060f0672a4 */ /* 0x000fe2000f8e023f */
[CC--:B------:R-:W-:Y:S01]  /*14f0*/  LEA.HI R3, R5.reuse, R7.reuse, RZ, 0x5 ;  /* 0x0000000705037211 */ /* 0x0c0fe200078f28ff */
[----:B------:R-:W-:Y:S01]  /*1500*/  UIMAD UR41, UR41, UR35, URZ ;  /* 0x00000023292972a4 */ /* 0x000fe2000f8e023f */
[----:B------:R-:W-:Y:S01]  /*1510*/  LEA.HI R5, R5, R7, RZ, 0x2 ;  /* 0x0000000705057211 */ /* 0x000fe200078f10ff */
[----:B------:R-:W-:Y:S01]  /*1520*/  UIMAD UR7, UR9, UR7, UR6 ;  /* 0x00000007090772a4 */ /* 0x000fe2000f8e0206 */
[----:B------:R-:W-:Y:S01]  /*1530*/  LOP3.LUT R4, R3, 0xffffffe0, RZ, 0xc0, !PT ;  /* 0xffffffe003047812 */ /* 0x000fe200078ec0ff */
[----:B------:R-:W-:Y:S01]  /*1540*/  UIADD3.X UR35, UR40, UR39, URZ, UP0, !UPT ;  /* 0x0000002728237290 */ /* 0x000fe200087fe43f */
[----:B------:R-:W-:Y:S01]  /*1550*/  SHF.R.S32.HI R3, RZ, 0x5, R3 ;  /* 0x00000005ff037819 */ /* 0x000fe20000011403 */
[----:B------:R-:W-:Y:S01]  /*1560*/  UIADD3.X UR38, UR49, UR38, URZ, UP1, !UPT ;  /* 0x0000002631267290 */ /* 0x000fe20008ffe43f */
[----:B------:R-:W-:Y:S01]  /*1570*/  CS2R R76, SRZ ;  /* 0x00000000004c7805 */ /* 0x000fe2000001ff00 */
[----:B------:R-:W-:Y:S01]  /*1580*/  IMAD.IADD R4, R7, 0x1, -R4 ;  /* 0x0000000107047824 */ /* 0x000fe200078e0a04 */
[----:B------:R-:W-:Y:S01]  /*1590*/  UIADD3 UR50, UR30, UR36, URZ ;  /* 0x000000241e327290 */ /* 0x000fe2000fffe03f */
[----:B------:R-:W-:Y:S01]  /*15a0*/  CS2R R82, SRZ ;  /* 0x0000000000527805 */ /* 0x000fe2000001ff00 */
[----:B------:R-:W-:Y:S01]  /*15b0*/  UMOV UR51, 0x4 ;  /* 0x0000000400337882 */ /* 0x000fe20000000000 */
[----:B------:R-:W-:Y:S01]  /*15c0*/  IMAD R4, R3, UR34, R4 ;  /* 0x0000002203047c24 */ /* 0x000fe2000f8e0204 */
[----:B------:R-:W-:Y:S01]  /*15d0*/  SHF.R.S32.HI R3, RZ, 0x2, R5 ;  /* 0x00000002ff037819 */ /* 0x000fe20000011405 */
[----:B------:R-:W-:Y:S01]  /*15e0*/  CS2R R80, SRZ ;  /* 0x0000000000507805 */ /* 0x000fe2000001ff00 */
[----:B------:R-:W-:Y:S01]  /*15f0*/  LOP3.LUT R5, R5, 0xfffffffc, RZ, 0xc0, !PT ;  /* 0xfffffffc05057812 */ /* 0x000fe200078ec0ff */
[----:B------:R-:W-:Y:S01]  /*1600*/  CS2R R74, SRZ ;  /* 0x00000000004a7805 */ /* 0x000fe2000001ff00 */
[----:B------:R-:W-:Y:S01]  /*1610*/  SHF.R.S32.HI R10, RZ, 0x1f, R3 ;  /* 0x0000001fff0a7819 */ /* 0x000fe20000011403 */
[----:B------:R-:W-:Y:S01]  /*1620*/  IMAD.WIDE.U32 R16, R3, c[0x0][0x198], RZ ;  /* 0x0000660003107a25 */ /* 0x000fe200078e00ff */
[----:B------:R-:W-:Y:S01]  /*1630*/  @P3 BAR.SYNC.DEFER_BLOCKING 0x0 ;  /* 0x0000000000003b1d */ /* 0x000fe20000010000 */
[----:B------:R-:W-:Y:S01]  /*1640*/  IADD3 R12, P1, P0, R4, UR5, R12 ;  /* 0x00000005040c7c10 */ /* 0x000fe2000f83e00c */
[----:B------:R-:W-:Y:S01]  /*1650*/  CS2R R72, SRZ ;  /* 0x0000000000487805 */ /* 0x000fe2000001ff00 */
[----:B------:R-:W-:Y:S01]  /*1660*/  SHF.R.S32.HI R4, RZ, 0x1f, R4 ;  /* 0x0000001fff047819 */ /* 0x000fe20000011404 */
[----:B------:R-:W-:Y:S01]  /*1670*/  IMAD R8, R10, c[0x0][0x198], RZ ;  /* 0x000066000a087a24 */ /* 0x000fe200078e02ff */
[----:B------:R-:W-:Y:S01]  /*1680*/  CS2R R70, SRZ ;  /* 0x0000000000467805 */ /* 0x000fe2000001ff00 */
[----:B------:R-:W-:Y:S01]  /*1690*/  IMAD.IADD R5, R7, 0x1, -R5 ;  /* 0x0000000107057824 */ /* 0x000fe200078e0a05 */
[----:B------:R-:W-:Y:S01]  /*16a0*/  IADD3.X R4, R4, UR4, R6, P1, P0 ;  /* 0x0000000404047c10 */ /* 0x000fe20008fe0406 */
[----:B------:R-:W-:Y:S01]  /*16b0*/  IMAD R6, R10, c[0x0][0x1a0], RZ ;  /* 0x000068000a067a24 */ /* 0x000fe200078e02ff */
[----:B------:R-:W-:Y:S01]  /*16c0*/  IADD3 R12, P0, R12, R13, RZ ;  /* 0x0000000d0c0c7210 */ /* 0x000fe20007f1e0ff */
[C---:B------:R-:W-:Y:S01]  /*16d0*/  IMAD R8, R3.reuse, c[0x0][0x19c], R8 ;  /* 0x0000670003087a24 */ /* 0x040fe200078e0208 */
[----:B------:R-:W-:Y:S01]  /*16e0*/  ULDC.64 UR4, c[0x0][0x368] ;  /* 0x0000da0000047ab9 */ /* 0x000fe20000000a00 */
[C---:B------:R-:W-:Y:S01]  /*16f0*/  IMAD.WIDE.U32 R14, R3.reuse, c[0x0][0x1a0], RZ ;  /* 0x00006800030e7a25 */ /* 0x040fe200078e00ff */
[----:B------:R-:W-:Y:S01]  /*1700*/  IADD3.X R13, R4, R11, RZ, P0, !PT ;  /* 0x0000000b040d7210 */ /* 0x000fe200007fe4ff */
[----:B------:R-:W-:Y:S01]  /*1710*/  UIMAD UR4, UR15, UR4, URZ ;  /* 0x000000040f0472a4 */ /* 0x000fe2000f8e023f */
[----:B------:R-:W-:Y:S01]  /*1720*/  CS2R R68, SRZ ;  /* 0x0000000000447805 */ /* 0x000fe2000001ff00 */
[C---:B------:R-:W-:Y:S01]  /*1730*/  IMAD R6, R3.reuse, c[0x0][0x1a4], R6 ;  /* 0x0000690003067a24 */ /* 0x040fe200078e0206 */
[----:B------:R-:W-:Y:S01]  /*1740*/  IADD3 R3, P0, R3, UR30, RZ ;  /* 0x0000001e03037c10 */ /* 0x000fe2000ff1e0ff */
[----:B------:R-:W-:Y:S01]  /*1750*/  IMAD.IADD R9, R17, 0x1, R8 ;  /* 0x0000000111097824 */ /* 0x000fe200078e0208 */
[----:B------:R-:W-:Y:S01]  /*1760*/  UIMAD UR44, UR9, UR5, UR4 ;  /* 0x00000005092c72a4 */ /* 0x000fe2000f8e0204 */
[----:B------:R-:W-:Y:S01]  /*1770*/  IMAD.MOV.U32 R8, RZ, RZ, R16 ;  /* 0x000000ffff087224 */ /* 0x000fe200078e0010 */
[----:B------:R-:W-:Y:S01]  /*1780*/  IADD3.X R18, R10, UR31, RZ, P0, !PT ;  /* 0x0000001f0a127c10 */ /* 0x000fe200087fe4ff */
[----:B------:R-:W-:Y:S01]  /*1790*/  IMAD.SHL.U32 R4, R5, 0x8, RZ ;  /* 0x0000000805047824 */ /* 0x000fe200078e00ff */
[----:B------:R-:W-:Y:S01]  /*17a0*/  ULDC.64 UR4, c[0x0][0x188] ;  /* 0x0000620000047ab9 */ /* 0x000fe20000000a00 */
[----:B------:R-:W-:Y:S01]  /*17b0*/  IMAD.U32 R16, RZ, RZ, UR25 ;  /* 0x00000019ff107e24 */ /* 0x000fe2000f8e00ff */
[----:B------:R-:W-:Y:S01]  /*17c0*/  UIMAD UR4, UR15, UR4, URZ ;  /* 0x000000040f0472a4 */ /* 0x000fe2000f8e023f */
[----:B------:R-:W-:Y:S01]  /*17d0*/  IMAD.IADD R7, R15, 0x1, R6 ;  /* 0x000000010f077824 */ /* 0x000fe200078e0206 */
[----:B------:R-:W-:Y:S01]  /*17e0*/  SHF.R.S32.HI R5, RZ, 0x1f, R4 ;  /* 0x0000001fff057819 */ /* 0x000fe20000011404 */
[----:B------:R-:W-:Y:S01]  /*17f0*/  IMAD.WIDE.U32 R16, R16, c[0x0][0x198], R8 ;  /* 0x0000660010107a25 */ /* 0x000fe200078e0008 */
[----:B------:R-:W-:-:S03]  /*1800*/  UIMAD UR5, UR9, UR5, UR4 ;  /* 0x00000005090572a4 */ /* 0x000fc6000f8e0204 */
[----:B------:R-:W-:Y:S02]  /*1810*/  IMAD R8, R18, c[0x0][0x190], RZ ;  /* 0x0000640012087a24 */ /* 0x000fe400078e02ff */
[----:B------:R-:W-:Y:S02]  /*1820*/  IMAD.MOV.U32 R6, RZ, RZ, R14 ;  /* 0x000000ffff067224 */ /* 0x000fe400078e000e */
[----:B------:R-:W-:Y:S02]  /*1830*/  IMAD.U32 R14, RZ, RZ, UR25 ;  /* 0x00000019ff0e7e24 */ /* 0x000fe4000f8e00ff */
[C---:B------:R-:W-:Y:S02]  /*1840*/  IMAD R8, R3.reuse, c[0x0][0x194], R8 ;  /* 0x0000650003087a24 */ /* 0x040fe400078e0208 */
[----:B------:R-:W-:-:S04]  /*1850*/  IMAD.WIDE.U32 R10, R3, c[0x0][0x190], R4 ;  /* 0x00006400030a7a25 */ /* 0x000fc800078e0004 */
[----:B------:R-:W-:Y:S01]  /*1860*/  IMAD.WIDE.U32 R14, R14, c[0x0][0x1a0], R6 ;  /* 0x000068000e0e7a25 */ /* 0x000fe200078e0006 */
[----:B------:R-:W-:-:S03]  /*1870*/  MOV R6, UR46 ;  /* 0x0000002e00067c02 */ /* 0x000fc60008000f00 */
[----:B------:R-:W-:Y:S02]  /*1880*/  IMAD.IADD R11, R11, 0x1, R8 ;  /* 0x000000010b0b7824 */ /* 0x000fe400078e0208 */
[----:B----4-:R-:W-:-:S04]  /*1890*/  IMAD.WIDE.U32 R8, R20, c[0x0][0x368], R4 ;  /* 0x0000da0014087a25 */ /* 0x010fc800078e0004 */
[----:B------:R-:W-:Y:S01]  /*18a0*/  IMAD.U32 R7, RZ, RZ, UR47 ;  /* 0x0000002fff077e24 */ /* 0x000fe2000f8e00ff */
[----:B------:R-:W-:Y:S01]  /*18b0*/  IADD3 R9, R9, UR44, RZ ;  /* 0x0000002c09097c10 */ /* 0x000fe2000fffe0ff */
[----:B------:R-:W-:Y:S01]  /*18c0*/  IMAD.WIDE.U32 R12, R6, UR43, R12 ;  /* 0x0000002b060c7c25 */ /* 0x000fe2000f8e000c */
[----:B------:R-:W-:Y:S02]  /*18d0*/  ULDC UR44, c[0x0][0x22c] ;  /* 0x00008b00002c7ab9 */ /* 0x000fe40000000800 */
[----:B------:R-:W-:Y:S01]  /*18e0*/  UIMAD UR41, UR13, UR44, UR41 ;  /* 0x0000002c0d2972a4 */ /* 0x000fe2000f8e0229 */
[--C-:B------:R-:W-:Y:S01]  /*18f0*/  IMAD.WIDE.U32 R6, R20, c[0x0][0x180], R4.reuse ;  /* 0x0000600014067a25 */ /* 0x100fe200078e0004 */
[----:B------:R-:W-:Y:S02]  /*1900*/  LEA R132, P2, R12, c[0x0][0x350], 0x2 ;  /* 0x0000d4000c847a11 */ /* 0x000fe400078410ff */
[----:B------:R-:W-:Y:S01]  /*1910*/  UIADD3 UR41, UR47, UR41, URZ ;  /* 0x000000292f297290 */ /* 0x000fe2000fffe03f */
[----:B------:R-:W-:Y:S01]  /*1920*/  IMAD.WIDE.U32 R4, R20, c[0x0][0x188], R4 ;  /* 0x0000620014047a25 */ /* 0x000fe200078e0004 */
[----:B------:R-:W-:Y:S01]  /*1930*/  IADD3 R7, R7, UR7, RZ ;  /* 0x0000000707077c10 */ /* 0x000fe2000fffe0ff */
[----:B------:R-:W-:-:S02]  /*1940*/  ULDC.64 UR6, c[0x0][0x198] ;  /* 0x0000660000067ab9 */ /* 0x000fc40000000a00 */
[----:B------:R-:W-:Y:S01]  /*1950*/  IMAD R18, R18, c[0x0][0x370], RZ ;  /* 0x0000dc0012127a24 */ /* 0x000fe200078e02ff */
[----:B------:R-:W-:Y:S01]  /*1960*/  IADD3 R5, R5, UR5, RZ ;  /* 0x0000000505057c10 */ /* 0x000fe2000fffe0ff */
[----:B------:R-:W-:Y:S01]  /*1970*/  IMAD.WIDE.U32 R10, R20, c[0x0][0x178], R10 ;  /* 0x00005e00140a7a25 */ /* 0x000fe200078e000a */
[----:B------:R-:W-:Y:S02]  /*1980*/  ULDC.64 UR4, c[0x0][0x1a0] ;  /* 0x0000680000047ab9 */ /* 0x000fe40000000a00 */
[----:B------:R-:W-:Y:S01]  /*1990*/  UIMAD UR4, UR35, UR4, URZ ;  /* 0x00000004230472a4 */ /* 0x000fe2000f8e023f */
[C---:B------:R-:W-:Y:S01]  /*19a0*/  IMAD R20, R3.reuse, c[0x0][0x374], R18 ;  /* 0x0000dd0003147a24 */ /* 0x040fe200078e0212 */
[----:B------:R-:W-:Y:S01]  /*19b0*/  UIMAD UR41, UR41, UR43, URZ ;  /* 0x0000002b292972a4 */ /* 0x000fe2000f8e023f */
[----:B------:R-:W-:Y:S01]  /*19c0*/  IMAD.WIDE.U32 R8, R3, c[0x0][0x370], R8 ;  /* 0x0000dc0003087a25 */ /* 0x000fe200078e0008 */
[----:B------:R-:W-:Y:S02]  /*19d0*/  UIMAD UR4, UR25, UR5, UR4 ;  /* 0x00000005190472a4 */ /* 0x000fe4000f8e0204 */
[----:B------:R-:W-:Y:S01]  /*19e0*/  UIMAD UR38, UR38, UR46, UR41 ;  /* 0x0000002e262672a4 */ /* 0x000fe2000f8e0229 */
[C---:B------:R-:W-:Y:S01]  /*19f0*/  IMAD R3, R19.reuse, c[0x0][0x1b0], RZ ;  /* 0x00006c0013037a24 */ /* 0x040fe200078e02ff */
[----:B------:R-:W-:Y:S01]  /*1a00*/  UIMAD UR6, UR35, UR6, URZ ;  /* 0x00000006230672a4 */ /* 0x000fe2000f8e023f */
[----:B------:R-:W-:-:S02]  /*1a10*/  IMAD R18, R19, c[0x0][0x1b8], RZ ;  /* 0x00006e0013127a24 */ /* 0x000fc400078e02ff */
[C---:B------:R-:W-:Y:S01]  /*1a20*/  IMAD R19, R0.reuse, c[0x0][0x1b4], R3 ;  /* 0x00006d0000137a24 */ /* 0x040fe200078e0203 */
[----:B------:R-:W-:Y:S01]  /*1a30*/  UIMAD UR6, UR25, UR7, UR6 ;  /* 0x00000007190672a4 */ /* 0x000fe2000f8e0206 */
[C---:B------:R-:W-:Y:S02]  /*1a40*/  IMAD R3, R0.reuse, c[0x0][0x1bc], R18 ;  /* 0x00006f0000037a24 */ /* 0x040fe400078e0212 */
[----:B------:R-:W-:-:S04]  /*1a50*/  IMAD.WIDE.U32 R4, R0, c[0x0][0x1b8], R4 ;  /* 0x00006e0000047a25 */ /* 0x000fc800078e0004 */
[----:B------:R-:W-:Y:S01]  /*1a60*/  IMAD.WIDE.U32 R6, R0, c[0x0][0x1b0], R6 ;  /* 0x00006c0000067a25 */ /* 0x000fe200078e0006 */
[----:B------:R-:W-:-:S03]  /*1a70*/  IADD3 R0, P0, R4, R14, RZ ;  /* 0x0000000e04007210 */ /* 0x000fc60007f1e0ff */
[----:B------:R-:W-:Y:S01]  /*1a80*/  IMAD.IADD R3, R5, 0x1, R3 ;  /* 0x0000000105037824 */ /* 0x000fe200078e0203 */
[----:B------:R-:W-:Y:S01]  /*1a90*/  IADD3 R5, R9, R20, RZ ;  /* 0x0000001409057210 */ /* 0x000fe20007ffe0ff */
[----:B------:R-:W-:Y:S01]  /*1aa0*/  IMAD.IADD R19, R7, 0x1, R19 ;  /* 0x0000000107137824 */ /* 0x000fe200078e0213 */
[----:B------:R-:W-:Y:S01]  /*1ab0*/  IADD3 R7, P1, R6, R16, RZ ;  /* 0x0000001006077210 */ /* 0x000fe20007f3e0ff */
[----:B------:R-:W-:Y:S01]  /*1ac0*/  IMAD.MOV.U32 R4, RZ, RZ, R8 ;  /* 0x000000ffff047224 */ /* 0x000fe200078e0008 */
[----:B------:R-:W-:Y:S01]  /*1ad0*/  IADD3.X R3, R3, UR4, R15, P0, !PT ;  /* 0x0000000403037c10 */ /* 0x000fe200087fe40f */
[----:B------:R-:W-:Y:S01]  /*1ae0*/  ULDC.64 UR4, c[0x0][0x1a8] ;  /* 0x00006a0000047ab9 */ /* 0x000fe20000000a00 */
[----:B------:R-:W-:Y:S01]  /*1af0*/  IADD3 R6, R13, UR38, RZ ;  /* 0x000000260d067c10 */ /* 0x000fe2000fffe0ff */
[----:B------:R-:W-:Y:S01]  /*1b00*/  UIMAD UR4, UR14, UR4, URZ ;  /* 0x000000040e0472a4 */ /* 0x000fe2000f8e023f */
[----:B------:R-:W-:Y:S01]  /*1b10*/  IADD3 R9, R11, UR42, RZ ;  /* 0x0000002a0b097c10 */ /* 0x000fe2000fffe0ff */
[----:B------:R-:W-:Y:S01]  /*1b20*/  IMAD.MOV.U32 R8, RZ, RZ, R10 ;  /* 0x000000ffff087224 */ /* 0x000fe200078e000a */
[----:B------:R-:W-:Y:S01]  /*1b30*/  LEA.HI.X R133, R12, c[0x0][0x354], R6, 0x2, P2 ;  /* 0x0000d5000c857a11 */ /* 0x000fe200010f1406 */
[----:B------:R-:W-:Y:S01]  /*1b40*/  UIMAD UR7, UR16, UR5, UR4 ;  /* 0x00000005100772a4 */ /* 0x000fe2000f8e0204 */
[----:B------:R-:W-:Y:S01]  /*1b50*/  IADD3.X R16, R19, UR6, R17, P1, !PT ;  /* 0x0000000613107c10 */ /* 0x000fe20008ffe411 */
[----:B-----5:R-:W-:Y:S01]  /*1b60*/  IMAD.WIDE.U32 R10, R21, c[0x0][0x1a8], R8 ;  /* 0x00006a00150a7a25 */ /* 0x020fe200078e0008 */
[----:B------:R-:W-:Y:S01]  /*1b70*/  ULDC.64 UR4, c[0x0][0x378] ;  /* 0x0000de0000047ab9 */ /* 0x000fe20000000a00 */
[----:B------:R-:W-:Y:S01]  /*1b80*/  LEA R6, P0, R7, c[0x0][0x168], 0x1 ;  /* 0x00005a0007067a11 */ /* 0x000fe200078008ff */
[----:B------:R-:W-:Y:S01]  /*1b90*/  UIMAD UR4, UR14, UR4, URZ ;  /* 0x000000040e0472a4 */ /* 0x000fe2000f8e023f */
[----:B------:R-:W-:Y:S01]  /*1ba0*/  IMAD.WIDE.U32 R8, R21, c[0x0][0x378], R4 ;  /* 0x0000de0015087a25 */ /* 0x000fe200078e0004 */
[----:B------:R-:W-:Y:S01]  /*1bb0*/  UIADD3 UR6, UR23, -0x1, URZ ;  /* 0xffffffff17067890 */ /* 0x000fe2000fffe03f */
[----:B------:R-:W-:Y:S01]  /*1bc0*/  LEA.HI.X R7, R7, c[0x0][0x16c], R16, 0x1, P0 ;  /* 0x00005b0007077a11 */ /* 0x000fe200000f0c10 */
[----:B------:R-:W-:Y:S01]  /*1bd0*/  UIMAD UR4, UR16, UR5, UR4 ;  /* 0x00000005100472a4 */ /* 0x000fe2000f8e0204 */
[C---:B------:R-:W-:Y:S01]  /*1be0*/  LEA R4, P0, R0.reuse, c[0x0][0x170], 0x1 ;  /* 0x00005c0000047a11 */ /* 0x040fe200078008ff */
[----:B------:R-:W-:Y:S01]  /*1bf0*/  IMAD.MOV.U32 R12, RZ, RZ, c[0x0][0x198] ;  /* 0x00006600ff0c7624 */ /* 0x000fe200078e00ff */
[----:B------:R-:W-:Y:S01]  /*1c00*/  ULDC UR5, c[0x0][0x214] ;  /* 0x0000850000057ab9 */ /* 0x000fe20000000800 */
[----:B------:R-:W-:Y:S01]  /*1c10*/  IMAD.MOV.U32 R13, RZ, RZ, c[0x0][0x19c] ;  /* 0x00006700ff0d7624 */ /* 0x000fe200078e00ff */
[----:B------:R-:W-:Y:S01]  /*1c20*/  LEA.HI.X R5, R0, c[0x0][0x174], R3, 0x1, P0 ;  /* 0x00005d0000057a11 */ /* 0x000fe200000f0c03 */
[----:B------:R-:W-:Y:S01]  /*1c30*/  ULEA.HI UR38, UR6, UR6, URZ, 0x1 ;  /* 0x0000000606267291 */ /* 0x000fe2000f8f083f */
[----:B------:R-:W-:Y:S01]  /*1c40*/  IADD3 R3, R9, UR4, RZ ;  /* 0x0000000409037c10 */ /* 0x000fe2000fffe0ff */
[----:B------:R-:W-:Y:S01]  /*1c50*/  UIADD3 UR5, -UR33, UR5, UR32 ;  /* 0x0000000521057290 */ /* 0x000fe2000fffe120 */
[C---:B------:R-:W-:Y:S01]  /*1c60*/  LEA R14, P1, R12.reuse, R6, 0x7 ;  /* 0x000000060c0e7211 */ /* 0x040fe200078238ff */
[----:B------:R-:W-:Y:S01]  /*1c70*/  ULDC UR4, c[0x0][0x2e8] ;  /* 0x0000ba0000047ab9 */ /* 0x000fe20000000800 */
[----:B------:R-:W-:Y:S01]  /*1c80*/  IADD3 R0, R11, UR7, RZ ;  /* 0x000000070b007c10 */ /* 0x000fe2000fffe0ff */
[----:B------:R-:W-:Y:S01]  /*1c90*/  ULOP3.LUT UR38, UR38, 0xfffffffe, URZ, 0xc0, !UPT ;  /* 0xfffffffe26267892 */ /* 0x000fe2000f8ec03f */
[----:B------:R-:W-:Y:S01]  /*1ca0*/  LEA.HI.X R15, R12, R7, R13, 0x7, P1 ;  /* 0x000000070c0f7211 */ /* 0x000fe200008f3c0d */
[----:B------:R-:W-:Y:S01]  /*1cb0*/  UIADD3 UR5, UR5, -UR4, URZ ;  /* 0x8000000405057290 */ /* 0x000fe2000fffe03f */
[----:B------:R-:W-:Y:S01]  /*1cc0*/  MOV R13, c[0x0][0x1a0] ;  /* 0x00006800000d7a02 */ /* 0x000fe20000000f00 */
[----:B------:R-:W-:Y:S01]  /*1cd0*/  UIADD3 UR38, UR6, -UR38, URZ ;  /* 0x8000002606267290 */ /* 0x000fe2000fffe03f */
[----:B------:R-:W-:Y:S01]  /*1ce0*/  LEA R158, P2, R10, c[0x0][0x160], 0x1 ;  /* 0x000058000a9e7a11 */ /* 0x000fe200078408ff */
[----:B------:R-:W-:Y:S01]  /*1cf0*/  USHF.R.S32.HI UR4, URZ, 0x1f, UR5 ;  /* 0x0000001f3f047899 */ /* 0x000fe20008011405 */
[----:B------:R-:W-:Y:S01]  /*1d00*/  IMAD.MOV.U32 R16, RZ, RZ, c[0x0][0x1a4] ;  /* 0x00006900ff107624 */ /* 0x000fe200078e00ff */
[----:B------:R-:W-:Y:S01]  /*1d10*/  UISETP.NE.AND UP0, UPT, UR38, 0x1, UPT ;  /* 0x000000012600788c */ /* 0x000fe2000bf05270 */
[C---:B------:R-:W-:Y:S01]  /*1d20*/  LEA R12, P0, R13.reuse, R4, 0x7 ;  /* 0x000000040d0c7211 */ /* 0x040fe200078038ff */
[----:B------:R-:W-:Y:S01]  /*1d30*/  ULEA.HI UR4, UR4, UR5, URZ, 0x7 ;  /* 0x0000000504047291 */ /* 0x000fe2000f8f383f */
[----:B------:R-:W-:Y:S01]  /*1d40*/  LEA R156, P1, R8, c[0x0][0x330], 0x1 ;  /* 0x0000cc00089c7a11 */ /* 0x000fe200078208ff */
[----:B------:R-:W-:Y:S01]  /*1d50*/  IMAD.MOV.U32 R11, RZ, RZ, c[0x0][0x374] ;  /* 0x0000dd00ff0b7624 */ /* 0x000fe200078e00ff */
[----:B------:R-:W-:Y:S01]  /*1d60*/  LEA.HI.X R159, R10, c[0x0][0x164], R0, 0x1, P2 ;  /* 0x000059000a9f7a11 */ /* 0x000fe200010f0c00 */
[----:B------:R-:W-:Y:S01]  /*1d70*/  IMAD.MOV.U32 R0, RZ, RZ, c[0x0][0x370] ;  /* 0x0000dc00ff007624 */ /* 0x000fe200078e00ff */
[----:B------:R-:W-:Y:S01]  /*1d80*/  USHF.R.S32.HI UR4, URZ, 0x7, UR4 ;  /* 0x000000073f047899 */ /* 0x000fe20008011404 */
[----:B------:R-:W-:Y:S01]  /*1d90*/  LEA.HI.X R13, R13, R5, R16, 0x7, P0 ;  /* 0x000000050d0d7211 */ /* 0x000fe200000f3c10 */
[----:B------:R-:W-:Y:S01]  /*1da0*/  IMAD.MOV.U32 R9, RZ, RZ, c[0x0][0x190] ;  /* 0x00006400ff097624 */ /* 0x000fe200078e00ff */
[----:B------:R-:W-:Y:S01]  /*1db0*/  LEA.HI.X R157, R8, c[0x0][0x334], R3, 0x1, P1 ;  /* 0x0000cd00089d7a11 */ /* 0x000fe200008f0c03 */
[----:B------:R-:W-:Y:S01]  /*1dc0*/  UIADD3 UR7, UR30, UR37, URZ ;  /* 0x000000251e077290 */ /* 0x000fe2000fffe03f */
[----:B------:R-:W-:Y:S01]  /*1dd0*/  PLOP3.LUT P0, PT, PT, PT, UP0, 0x80, 0x0 ;  /* 0x000000000000781c */ /* 0x000fe20003f0f008 */
[----:B------:R-:W-:Y:S01]  /*1de0*/  UISETP.LT.AND UP0, UPT, URZ, UR4, UPT ;  /* 0x000000043f00728c */ /* 0x000fe2000bf01270 */
[C---:B------:R-:W-:Y:S01]  /*1df0*/  LEA R10, P2, R0.reuse, R156, 0x7 ;  /* 0x0000009c000a7211 */ /* 0x040fe200078438ff */
[----:B------:R-:W-:Y:S01]  /*1e00*/  ULDC.64 UR36, c[0x0][0x200] ;  /* 0x0000800000247ab9 */ /* 0x000fe20000000a00 */
[----:B------:R-:W-:Y:S01]  /*1e10*/  MOV R16, c[0x0][0x194] ;  /* 0x0000650000107a02 */ /* 0x000fe20000000f00 */
[----:B------:R-:W-:Y:S01]  /*1e20*/  USEL UR4, URZ, UR4, !UP0 ;  /* 0x000000043f047287 */ /* 0x000fe2000c000000 */
[C---:B------:R-:W-:Y:S01]  /*1e30*/  LEA R8, P1, R9.reuse, R158, 0x7 ;  /* 0x0000009e09087211 */ /* 0x040fe200078238ff */
[----:B------:R-:W-:Y:S01]  /*1e40*/  UIMAD.WIDE UR36, UR7, UR51, UR36 ;  /* 0x00000033072472a5 */ /* 0x000fe2000f8e0224 */
[----:B------:R-:W-:Y:S01]  /*1e50*/  LEA.HI.X R11, R0, R157, R11, 0x7, P2 ;  /* 0x0000009d000b7211 */ /* 0x000fe200010f3c0b */
[----:B------:R-:W-:Y:S01]  /*1e60*/  UISETP.GT.AND UP0, UPT, UR23, UR4, UPT ;  /* 0x000000041700728c */ /* 0x000fe2000bf04270 */
[----:B------:R-:W-:Y:S01]  /*1e70*/  LEA.HI.X R9, R9, R159, R16, 0x7, P1 ;  /* 0x0000009f09097211 */ /* 0x000fe200008f3c10 */
[----:B------:R-:W-:-:S02]  /*1e80*/  ULDC.64 UR38, c[0x0][0x3c8] ;  /* 0x0000f20000267ab9 */ /* 0x000fc40000000a00 */
[----:B------:R-:W-:Y:S02]  /*1e90*/  UIMAD.WIDE UR50, UR50, UR51, UR38 ;  /* 0x00000033323272a5 */ /* 0x000fe4000f8e0226 */
[----:B------:R-:W-:Y:S01]  /*1ea0*/  PLOP3.LUT P1, PT, PT, PT, UP0, 0x80, 0x0 ;  /* 0x000000000000781c */ /* 0x000fe20003f2f008 */
[----:B------:R-:W-:Y:S01]  /*1eb0*/  UMOV UR5, UR37 ;  /* 0x0000002500057c82 */ /* 0x000fe20008000000 */
[C---:B--2---:R-:W-:Y:S01]  /*1ec0*/  IADD3 R3, R23.reuse, 0x1000, RZ ;  /* 0x0000100017037810 */ /* 0x044fe20007ffe0ff */
[----:B------:R-:W-:-:S03]  /*1ed0*/  IMAD.SHL.U32 R0, R23, 0x2, RZ ;  /* 0x0000000217007824 */ /* 0x000fc600078e00ff */
[----:B------:R-:W-:Y:S02]  /*1ee0*/  SEL R3, R3, R23, !P0 ;  /* 0x0000001703037207 */ /* 0x000fe40004000000 */
[----:B------:R-:W-:Y:S01]  /*1ef0*/  @!PT LDS RZ, [RZ] ;  /* 0x00000000fffff984 */ /* 0x000fe20000000800 */
[----:B------:R-:W-:Y:S01]  /*1f00*/  @!PT LDS RZ, [RZ] ;  /* 0x00000000fffff984 */ /* 0x000fe20000000800 */
[----:B------:R-:W-:Y:S01]  /*1f10*/  @!PT LDS RZ, [RZ] ;  /* 0x00000000fffff984 */ /* 0x000fe20000000800 */
[----:B------:R1:W-:Y:S03]  /*1f20*/  LDGSTS.E.BYPASS.LTC128B.128 [R0+0x4000], [R156.64] ;  /* 0x040000009c007fae */ /* 0x0003e6000b901d5a */
[----:B------:R-:W-:Y:S01]  /*1f30*/  IMAD.SHL.U32 R3, R3, 0x2, RZ ;  /* 0x0000000203037824 */ /* 0x000fe200078e00ff */
[----:B------:R1:W-:Y:S04]  /*1f40*/  LDGSTS.E.BYPASS.LTC128B.128 [R0+0x5000], [R10.64] ;  /* 0x050000000a007fae */ /* 0x0003e8000b901d5a */
[----:B------:R2:W-:Y:S04]  /*1f50*/  LDGSTS.E.BYPASS.LTC128B.128 [R3], [R158.64] ;  /* 0x000000009e037fae */ /* 0x0005e8000b901d5a */
[----:B------:R2:W-:Y:S04]  /*1f60*/  LDGSTS.E.BYPASS.LTC128B.128 [R3+0x1000], [R8.64] ;  /* 0x0100000008037fae */ /* 0x0005e8000b901d5a */
[----:B------:R1:W-:Y:S04]  /*1f70*/  LDGSTS.E.BYPASS.LTC128B.128 [R0+0x6000], [R6.64] ;  /* 0x0600000006007fae */ /* 0x0003e8000b901d5a */
[----:B------:R1:W-:Y:S04]  /*1f80*/  LDGSTS.E.BYPASS.LTC128B.128 [R0+0x7000], [R14.64] ;  /* 0x070000000e007fae */ /* 0x0003e8000b901d5a */
[----:B------:R3:W-:Y:S04]  /*1f90*/  LDGSTS.E.BYPASS.LTC128B.128 [R0+0x8000], [R4.64] ;  /* 0x0800000004007fae */ /* 0x0007e8000b901d5a */
[----:B------:R1:W-:Y:S04]  /*1fa0*/  LDGSTS.E.BYPASS.LTC128B.128 [R0+0x9000], [R12.64] ;  /* 0x090000000c007fae */ /* 0x0003e8000b901d5a */
[----:B------:R-:W0:Y:S01]  /*1fb0*/  LDGDEPBAR ;  /* 0x00000000000079af */ /* 0x000e220000000000 */
[----:B---3--:R-:W-:Y:S01]  /*1fc0*/  IMAD.SHL.U32 R4, R22, 0x4, RZ ;  /* 0x0000000416047824 */ /* 0x008fe200078e00ff */
[----:B-1----:R-:W-:-:S04]  /*1fd0*/  SHF.R.S32.HI R0, RZ, 0x1f, R22 ;  /* 0x0000001fff007819 */ /* 0x002fc80000011416 */
[----:B------:R-:W-:Y:S02]  /*1fe0*/  IADD3 R4, P2, R4, UR36, RZ ;  /* 0x0000002404047c10 */ /* 0x000fe4000ff5e0ff */
[----:B------:R-:W-:-:S04]  /*1ff0*/  SHF.L.U64.HI R5, R22, 0x2, R0 ;  /* 0x0000000216057819 */ /* 0x000fc80000010200 */
[----:B------:R-:W-:Y:S01]  /*2000*/  IADD3.X R5, R5, UR5, RZ, P2, !PT ;  /* 0x0000000505057c10 */ /* 0x000fe200097fe4ff */
[----:B------:R-:W-:Y:S05]  /*2010*/  @!P1 BRA `(.L_x_519) ;  /* 0x00005ac000009947 */ /* 0x000fea0003800000 */
[----:B--2---:R1:W2:Y:S04]  /*2020*/  LDG.E R6, [R4.64] ;  /* 0x0000001a04067981 */ /* 0x0042a8000c1e1900 */
[----:B------:R1:W5:Y:S04]  /*2030*/  LDG.E R252, [R4.64+0x20] ;  /* 0x0000201a04fc7981 */ /* 0x000368000c1e1900 */
[----:B------:R1:W5:Y:S04]  /*2040*/  LDG.E R251, [R4.64+0x100] ;  /* 0x0001001a04fb7981 */ /* 0x000368000c1e1900 */
[----:B------:R1:W5:Y:S01]  /*2050*/  LDG.E R250, [R4.64+0x120] ;  /* 0x0001201a04fa7981 */ /* 0x000362000c1e1900 */
[----:B------:R-:W-:Y:S01]  /*2060*/  UMOV UR38, UR50 ;  /* 0x0000003200267c82 */ /* 0x000fe20008000000 */
[----:B------:R-:W-:Y:S01]  /*2070*/  IMAD.MOV.U32 R193, RZ, RZ, R3 ;  /* 0x000000ffffc17224 */ /* 0x000fe200078e0003 */
[----:B------:R-:W-:Y:S01]  /*2080*/  UIADD3 UR50, UR32, UR8, URZ ;  /* 0x0000000820327290 */ /* 0x000fe2000fffe03f */
[----:B------:R-:W-:Y:S01]  /*2090*/  IMAD.MOV.U32 R95, RZ, RZ, RZ ;  /* 0x000000ffff5f7224 */ /* 0x000fe200078e00ff */
[----:B------:R-:W-:-:S02]  /*20a0*/  USHF.L.U32 UR49, UR34, 0x3, URZ ;  /* 0x0000000322317899 */ /* 0x000fc4000800063f */
[----:B------:R-:W-:Y:S02]  /*20b0*/  USHF.L.U32 UR48, UR34, 0x4, URZ ;  /* 0x0000000422307899 */ /* 0x000fe4000800063f */
[----:B------:R-:W-:Y:S02]  /*20c0*/  UIMAD UR47, UR34, 0x18, URZ ;  /* 0x00000018222f78a4 */ /* 0x000fe4000f8e023f */
[----:B------:R-:W-:Y:S02]  /*20d0*/  USHF.L.U32 UR46, UR34, 0x5, URZ ;  /* 0x00000005222e7899 */ /* 0x000fe4000800063f */
[----:B------:R-:W-:Y:S02]  /*20e0*/  UIMAD UR45, UR34, 0x28, URZ ;  /* 0x00000028222d78a4 */ /* 0x000fe4000f8e023f */
[----:B------:R-:W-:Y:S02]  /*20f0*/  UIMAD UR44, UR34, 0x30, URZ ;  /* 0x00000030222c78a4 */ /* 0x000fe4000f8e023f */
[----:B------:R-:W-:-:S02]  /*2100*/  UIMAD UR43, UR34, 0x38, URZ ;  /* 0x00000038222b78a4 */ /* 0x000fc4000f8e023f */
[----:B------:R-:W-:Y:S02]  /*2110*/  USHF.L.U32 UR42, UR34, 0x6, URZ ;  /* 0x00000006222a7899 */ /* 0x000fe4000800063f */
[----:B------:R-:W-:Y:S02]  /*2120*/  UIMAD UR41, UR34, 0x48, URZ ;  /* 0x00000048222978a4 */ /* 0x000fe4000f8e023f */
[----:B------:R-:W-:Y:S01]  /*2130*/  UIMAD UR40, UR34, 0x50, URZ ;  /* 0x00000050222878a4 */ /* 0x000fe2000f8e023f */
[----:B-1----:R-:W-:Y:S01]  /*2140*/  IADD3 R5, R124, 0x1000, RZ ;  /* 0x000010007c057810 */ /* 0x002fe20007ffe0ff */
[----:B------:R-:W-:Y:S01]  /*2150*/  UIMAD UR39, UR34, 0x58, URZ ;  /* 0x00000058222778a4 */ /* 0x000fe2000f8e023f */
[----:B------:R-:W-:Y:S01]  /*2160*/  IADD3 R4, R130, 0x1000, RZ ;  /* 0x0000100082047810 */ /* 0x000fe20007ffe0ff */
[----:B------:R-:W-:Y:S01]  /*2170*/  UIMAD UR37, UR34, 0x60, URZ ;  /* 0x00000060222578a4 */ /* 0x000fe2000f8e023f */
[----:B------:R-:W-:Y:S01]  /*2180*/  SEL R5, R5, R124, !P0 ;  /* 0x0000007c05057207 */ /* 0x000fe20004000000 */
[----:B------:R-:W-:Y:S01]  /*2190*/  UIMAD UR32, UR34, 0x68, URZ ;  /* 0x00000068222078a4 */ /* 0x000fe2000f8e023f */
[----:B------:R-:W-:Y:S01]  /*21a0*/  SEL R4, R4, R130, !P0 ;  /* 0x0000008204047207 */ /* 0x000fe20004000000 */
[----:B------:R-:W-:-:S02]  /*21b0*/  UIMAD UR7, UR34, 0x70, URZ ;  /* 0x00000070220778a4 */ /* 0x000fc4000f8e023f */
[----:B------:R-:W-:Y:S01]  /*21c0*/  IMAD.SHL.U32 R3, R5, 0x2, RZ ;  /* 0x0000000205037824 */ /* 0x000fe200078e00ff */
[----:B------:R-:W-:Y:S01]  /*21d0*/  UIMAD UR52, UR34, 0x78, URZ ;  /* 0x00000078223478a4 */ /* 0x000fe2000f8e023f */
[----:B------:R-:W-:Y:S01]  /*21e0*/  IMAD.SHL.U32 R118, R4, 0x2, RZ ;  /* 0x0000000204767824 */ /* 0x000fe200078e00ff */
[----:B------:R-:W-:Y:S01]  /*21f0*/  UIADD3 UR50, -UR33, 0x80, UR50 ;  /* 0x0000008021327890 */ /* 0x000fe2000fffe132 */
[----:B--2---:R1:W-:Y:S04]  /*2200*/  STL [R1], R6 ;  /* 0x0000000601007387 */ /* 0x0043e80000100800 */
[C---:B------:R-:W-:Y:S01]  /*2210*/  SHF.L.U64.HI R4, R22.reuse, 0x2, R0 ;  /* 0x0000000216047819 */ /* 0x040fe20000010200 */
[----:B------:R-:W-:Y:S01]  /*2220*/  IMAD.MOV.U32 R5, RZ, RZ, 0x1 ;  /* 0x00000001ff057424 */ /* 0x000fe200078e00ff */
[----:B------:R-:W-:Y:S01]  /*2230*/  IADD3 R0, R22, -0x80, RZ ;  /* 0xffffff8016007810 */ /* 0x000fe20007ffe0ff */
[----:B------:R-:W-:Y:S01]  /*2240*/  IMAD.SHL.U32 R122, R130, 0x2, RZ ;  /* 0x00000002827a7824 */ /* 0x000fe200078e00ff */
[----:B-1----:R-:W-:Y:S01]  /*2250*/  SHF.L.U32 R6, R22, 0x2, RZ ;  /* 0x0000000216067819 */ /* 0x002fe200000006ff */
[----:B------:R1:W-:Y:S02]  /*2260*/  STL [R1+0xc], R4 ;  /* 0x00000c0401007387 */ /* 0x0003e40000100800 */
[----:B------:R-:W-:Y:S01]  /*2270*/  IMAD.SHL.U32 R0, R0, 0x4, RZ ;  /* 0x0000000400007824 */ /* 0x000fe200078e00ff */
[----:B------:R-:W-:Y:S01]  /*2280*/  IADD3 R123, R122, R125, RZ ;  /* 0x0000007d7a7b7210 */ /* 0x000fe20007ffe0ff */
[----:B------:R2:W-:Y:S01]  /*2290*/  STL [R1+0x14], R6 ;  /* 0x0000140601007387 */ /* 0x0005e20000100800 */
[----:B-1----:R-:W-:-:S05]  /*22a0*/  IADD3 R4, R22, -c[0x0][0x214], R5 ;  /* 0x8000850016047a10 */ /* 0x002fca0007ffe005 */
[----:B------:R2:W-:Y:S04]  /*22b0*/  STL [R1+0x10], R4 ;  /* 0x0000100401007387 */ /* 0x0005e80000100800 */
[----:B------:R2:W-:Y:S02]  /*22c0*/  STL [R1+0x8], R0 ;  /* 0x0000080001007387 */ /* 0x0005e40000100800 */
.L_x_522:
[----:B------:R-:W3:Y:S01]  /*22d0*/  LDL R135, [R1+0x10] ;  /* 0x0000100001877983 */ /* 0x000ee20000100800 */
[----:B------:R-:W-:Y:S01]  /*22e0*/  IADD3 R112, R125, R118, RZ ;  /* 0x000000767d707210 */ /* 0x000fe20007ffe0ff */
[----:B------:R-:W-:Y:S01]  /*22f0*/  USHF.L.U32 UR34, UR6, 0x7, URZ ;  /* 0x0000000706227899 */ /* 0x000fe2000800063f */
[----:B--2---:R-:W-:Y:S01]  /*2300*/  MOV R0, UR24 ;  /* 0x0000001800007c02 */ /* 0x004fe20008000f00 */
[----:B------:R-:W0:Y:S01]  /*2310*/  LDGDEPBAR ;  /* 0x00000000000079af */ /* 0x000e220000000000 */
[----:B------:R-:W-:Y:S02]  /*2320*/  UISETP.GT.AND UP3, UPT, UR6, UR4, UPT ;  /* 0x000000040600728c */ /* 0x000fe4000bf64270 */
[----:B------:R-:W-:Y:S05]  /*2330*/  UISETP.GE.AND UP0, UPT, UR34, UR50, UPT ;  /* 0x000000322200728c */ /* 0x000fea000bf06270 */
[----:B------:R-:W2:Y:S01]  /*2340*/  LDL R134, [R1+0x18] ;  /* 0x0000180001867983 */ /* 0x000ea20000100800 */
[----:B------:R-:W-:Y:S03]  /*2350*/  PLOP3.LUT P0, PT, PT, PT, UP0, 0x80, 0x0 ;  /* 0x000000000000781c */ /* 0x000fe60003f0f008 */
[----:B------:R-:W4:Y:S04]  /*2360*/  LDL R131, [R1] ;  /* 0x0000000001837983 */ /* 0x000f280000100800 */
        /* <DEDUP_REMOVED lines=24> */
[----:B------:R-:W-:Y:S01]  /*24f0*/  STL [R1+0x2c], R2 ;  /* 0x00002c0201007387 */ /* 0x000fe20000100800 */
[----:B----4-:R-:W-:Y:S01]  /*2500*/  FSETP.NEU.FTZ.AND P1, PT, R131, -INF , PT ;  /* 0xff8000008300780b */ /* 0x010fe20003f3d000 */
[----:B------:R-:W-:Y:S04]  /*2510*/  DEPBAR.LE SB0, 0x0 ;  /* 0x000080000000791a */ /* 0x000fe80000000000 */
[----:B------:R-:W-:Y:S01]  /*2520*/  BAR.SYNC.DEFER_BLOCKING 0x0 ;  /* 0x0000000000007b1d */ /* 0x000fe20000010000 */
[----:B--2---:R-:W-:Y:S07]  /*2530*/  @!P0 LEA R0, R0, R134, 0x7 ;  /* 0x0000008600008211 */ /* 0x004fee00078e38ff */
[----:B------:R-:W-:Y:S08]  /*2540*/  LDSM.16.M88.4 R64, [R118] ;  /* 0x000000007640783b */ /* 0x000ff00000000200 */
[----:B------:R-:W1:Y:S08]  /*2550*/  LDSM.16.M88.4 R16, [R117+0x6000] ;  /* 0x006000007510783b */ /* 0x000e700000000200 */
[----:B------:R-:W2:Y:S08]  /*2560*/  LDSM.16.M88.4 R60, [R118+0x1000] ;  /* 0x00100000763c783b */ /* 0x000eb00000000200 */
[----:B------:R-:W4:Y:S08]  /*2570*/  LDSM.16.M88.4 R32, [R117+0x6400] ;  /* 0x006400007520783b */ /* 0x000f300000000200 */
[----:B------:R-:W3:Y:S08]  /*2580*/  LDSM.16.M88.4 R48, [R117+0x6800] ;  /* 0x006800007530783b */ /* 0x000ef00000000200 */
[----:B------:R-:W3:Y:S01]  /*2590*/  LDSM.16.M88.4 R100, [R117+0x6c00] ;  /* 0x006c00007564783b */ /* 0x000ee20000000200 */
[-C--:B-1----:R-:W-:Y:S07]  /*25a0*/  HMMA.16816.F32.BF16 R4, R64, R16.reuse, RZ ;  /* 0x000000104004723c */ /* 0x082fee00000418ff */
[----:B------:R-:W-:Y:S01]  /*25b0*/  LDSM.16.M88.4 R104, [R112] ;  /* 0x000000007068783b */ /* 0x000fe20000000200 */
[C---:B--2---:R-:W-:Y:S07]  /*25c0*/  HMMA.16816.F32.BF16 R8, R60.reuse, R16, RZ ;  /* 0x000000103c08723c */ /* 0x044fee00000418ff */
[----:B------:R-:W1:Y:S01]  /*25d0*/  LDSM.16.M88.4 R108, [R116+0x6000] ;  /* 0x00600000746c783b */ /* 0x000e620000000200 */
[-C--:B------:R-:W-:Y:S07]  /*25e0*/  HMMA.16816.F32.BF16 R12, R60, R18.reuse, RZ ;  /* 0x000000123c0c723c */ /* 0x080fee00000418ff */
[----:B------:R-:W2:Y:S01]  /*25f0*/  LDSM.16.M88.4 R112, [R112+0x1000] ;  /* 0x001000007070783b */ /* 0x000ea20000000200 */
[C---:B------:R-:W-:Y:S08]  /*2600*/  HMMA.16816.F32.BF16 R16, R64.reuse, R18, RZ ;  /* 0x000000124010723c */ /* 0x040ff000000418ff */
[-C--:B----4-:R-:W-:Y:S08]  /*2610*/  HMMA.16816.F32.BF16 R20, R64, R32.reuse, RZ ;  /* 0x000000204014723c */ /* 0x090ff000000418ff */
[C---:B------:R-:W-:Y:S08]  /*2620*/  HMMA.16816.F32.BF16 R24, R60.reuse, R32, RZ ;  /* 0x000000203c18723c */ /* 0x040ff000000418ff */
[-C--:B------:R-:W-:Y:S08]  /*2630*/  HMMA.16816.F32.BF16 R28, R60, R34.reuse, RZ ;  /* 0x000000223c1c723c */ /* 0x080ff000000418ff */
[C---:B------:R-:W-:Y:S08]  /*2640*/  HMMA.16816.F32.BF16 R32, R64.reuse, R34, RZ ;  /* 0x000000224020723c */ /* 0x040ff000000418ff */
[-C--:B---3--:R-:W-:Y:S08]  /*2650*/  HMMA.16816.F32.BF16 R36, R64, R48.reuse, RZ ;  /* 0x000000304024723c */ /* 0x088ff000000418ff */
        /* <DEDUP_REMOVED lines=23> */
[----:B------:R-:W3:Y:S01]  /*27d0*/  MUFU.TANH R219, R6 ;  /* 0x0000000600db7308 */ /* 0x000ee20000002400 */
[----:B------:R-:W-:Y:S02]  /*27e0*/  FMUL.FTZ R16, R16, c[0x0][0x2ec] ;  /* 0x0000bb0010107a20 */ /* 0x000fe40000410000 */
[----:B------:R-:W-:Y:S02]  /*27f0*/  FMUL.FTZ R17, R17, c[0x0][0x2ec] ;  /* 0x0000bb0011117a20 */ /* 0x000fe40000410000 */
[----:B------:R-:W-:Y:S02]  /*2800*/  FMUL.FTZ R19, R19, c[0x0][0x2ec] ;  /* 0x0000bb0013137a20 */ /* 0x000fe40000410000 */
[----:B------:R-:W-:Y:S02]  /*2810*/  FMUL.FTZ R9, R9, c[0x0][0x2ec] ;  /* 0x0000bb0009097a20 */ /* 0x000fe40000410000 */
[----:B------:R-:W-:Y:S01]  /*2820*/  FMUL.FTZ R12, R12, c[0x0][0x2ec] ;  /* 0x0000bb000c0c7a20 */ /* 0x000fe20000410000 */
[----:B------:R4:W-:Y:S01]  /*2830*/  MUFU.TANH R244, R8 ;  /* 0x0000000800f47308 */ /* 0x0009e20000002400 */
[----:B------:R-:W-:Y:S09]  /*2840*/  FMUL.FTZ R18, R18, c[0x0][0x2ec] ;  /* 0x0000bb0012127a20 */ /* 0x000ff20000410000 */
[----:B------:R1:W1:Y:S10]  /*2850*/  MUFU.TANH R218, R7 ;  /* 0x0000000700da7308 */ /* 0x0002740000002400 */
[----:B------:R2:W-:Y:S01]  /*2860*/  MUFU.TANH R74, R15 ;  /* 0x0000000f004a7308 */ /* 0x0005e20000002400 */
[----:B----4-:R-:W-:Y:S04]  /*2870*/  MOV R8, UR34 ;  /* 0x0000002200087c02 */ /* 0x010fe80008000f00 */
[----:B------:R-:W-:Y:S05]  /*2880*/  @!P0 IADD3 R8, R8, UR33, R135 ;  /* 0x0000002108088c10 */ /* 0x000fea000fffe087 */
[----:B------:R4:W-:Y:S01]  /*2890*/  MUFU.TANH R239, R13 ;  /* 0x0000000d00ef7308 */ /* 0x0009e20000002400 */
[----:B-1----:R-:W1:Y:S09]  /*28a0*/  LDSM.16.M88.4 R4, [R116+0x6400] ;  /* 0x006400007404783b */ /* 0x002e720000000200 */
[----:B------:R3:W-:Y:S01]  /*28b0*/  MUFU.TANH R144, R16 ;  /* 0x0000001000907308 */ /* 0x0007e20000002400 */
[----:B--2---:R-:W-:Y:S04]  /*28c0*/  @!P0 IMNMX R15, R8, UR33, PT ;  /* 0x00000021080f8c17 */ /* 0x004fe8000b800200 */
[CC--:B------:R-:W-:Y:S05]  /*28d0*/  @!P0 ISETP.GE.AND P2, PT, R0.reuse, R15.reuse, PT ;  /* 0x0000000f0000820c */ /* 0x0c0fea0003f46270 */
[----:B------:R2:W1:Y:S01]  /*28e0*/  MUFU.TANH R243, R9 ;  /* 0x0000000900f37308 */ /* 0x0004620000002400 */
[----:B----4-:R-:W-:Y:S05]  /*28f0*/  FMUL.FTZ R13, R131, 1.4426950216293334961 ;  /* 0x3fb8aa3b830d7820 */ /* 0x010fea0000410000 */
[----:B------:R-:W-:Y:S04]  /*2900*/  FSEL R13, R13, RZ, P1 ;  /* 0x000000ff0d0d7208 */ /* 0x000fe80000800000 */
[----:B------:R4:W4:Y:S01]  /*2910*/  MUFU.TANH R77, R10 ;  /* 0x0000000a004d7308 */ /* 0x0009220000002400 */
[----:B---3--:R-:W-:Y:S04]  /*2920*/  @!P0 IADD3 R16, R0, 0x1, RZ ;  /* 0x0000000100108810 */ /* 0x008fe80007ffe0ff */
[----:B------:R-:W-:Y:S05]  /*2930*/  @!P0 ISETP.GE.AND P1, PT, R16, R15, PT ;  /* 0x0000000f1000820c */ /* 0x000fea0003f26270 */
[----:B------:R3:W-:Y:S01]  /*2940*/  MUFU.TANH R75, R14 ;  /* 0x0000000e004b7308 */ /* 0x0007e20000002400 */
[-C--:B-1----:R-:W-:Y:S03]  /*2950*/  HMMA.16816.F32.BF16 R20, R104, R4.reuse, R20 ;  /* 0x000000046814723c */ /* 0x082fe60000041814 */
[----:B--2---:R-:W-:Y:S02]  /*2960*/  MOV R9, R146 ;  /* 0x0000009200097202 */ /* 0x004fe40000000f00 */
[----:B------:R-:W-:Y:S04]  /*2970*/  @!P0 FSEL R9, R146, -INF , !P2 ;  /* 0xff80000092098808 */ /* 0x000fe80005000000 */
[----:B------:R1:W-:Y:S01]  /*2980*/  MUFU.TANH R240, R12 ;  /* 0x0000000c00f07308 */ /* 0x0003e20000002400 */
[C---:B------:R-:W-:Y:S04]  /*2990*/  HMMA.16816.F32.BF16 R24, R112.reuse, R4, R24 ;  /* 0x000000047018723c */ /* 0x040fe80000041818 */
[--C-:B----4-:R-:W-:Y:S01]  /*29a0*/  FFMA.FTZ R10, R9, c[0x0][0x23c], -R13.reuse ;  /* 0x00008f00090a7a23 */ /* 0x110fe2000001080d */
[----:B------:R-:W-:Y:S02]  /*29b0*/  MOV R9, R145 ;  /* 0x0000009100097202 */ /* 0x000fe40000000f00 */
[----:B------:R-:W-:Y:S02]  /*29c0*/  @!P0 FSEL R9, R145, -INF , !P1 ;  /* 0xff80000091098808 */ /* 0x000fe40004800000 */
[----:B------:R2:W2:Y:S01]  /*29d0*/  MUFU.TANH R76, R11 ;  /* 0x0000000b004c7308 */ /* 0x0004a20000002400 */
[----:B-----5:R-:W-:Y:S01]  /*29e0*/  FSETP.NEU.FTZ.AND P1, PT, R252, -INF , PT ;  /* 0xff800000fc00780b */ /* 0x020fe20003f3d000 */
[-C--:B------:R-:W-:Y:S03]  /*29f0*/  HMMA.16816.F32.BF16 R28, R112, R6.reuse, R28 ;  /* 0x00000006701c723c */ /* 0x080fe6000004181c */
[----:B------:R-:W-:Y:S01]  /*2a00*/  FFMA.FTZ R5, R9, c[0x0][0x23c], -R13 ;  /* 0x00008f0009057a23 */ /* 0x000fe2000001080d */
[----:B---3--:R-:W-:Y:S01]  /*2a10*/  @!P0 IADD3 R14, R8, 0x8, RZ ;  /* 0x00000008080e8810 */ /* 0x008fe20007ffe0ff */
[----:B------:R-:W-:Y:S01]  /*2a20*/  FMUL.FTZ R9, R251, 1.4426950216293334961 ;  /* 0x3fb8aa3bfb097820 */ /* 0x000fe20000410000 */
[----:B------:R-:W-:Y:S01]  /*2a30*/  MOV R4, R219 ;  /* 0x000000db00047202 */ /* 0x000fe20000000f00 */
[----:B------:R-:W-:Y:S01]  /*2a40*/  FMUL.FTZ R20, R20, c[0x0][0x2ec] ;  /* 0x0000bb0014147a20 */ /* 0x000fe20000410000 */
[----:B------:R3:W-:Y:S01]  /*2a50*/  MUFU.EX2 R229, R5 ;  /* 0x0000000500e57308 */ /* 0x0007e20000000800 */
[----:B------:R-:W-:Y:S01]  /*2a60*/  @!P0 IMNMX R14, R14, UR33, PT ;  /* 0x000000210e0e8c17 */ /* 0x000fe2000b800200 */
[C---:B------:R-:W-:Y:S04]  /*2a70*/  HMMA.16816.F32.BF16 R32, R104.reuse, R6, R32 ;  /* 0x000000066820723c */ /* 0x040fe80000041820 */
[----:B-1----:R-:W-:Y:S01]  /*2a80*/  FMUL.FTZ R12, R252, 1.4426950216293334961 ;  /* 0x3fb8aa3bfc0c7820 */ /* 0x002fe20000410000 */
[-C--:B------:R-:W-:Y:S01]  /*2a90*/  @!P0 ISETP.GE.AND P2, PT, R0, R14.reuse, PT ;  /* 0x0000000e0000820c */ /* 0x080fe20003f46270 */
[----:B------:R-:W-:Y:S02]  /*2aa0*/  FMUL.FTZ R21, R21, c[0x0][0x2ec] ;  /* 0x0000bb0015157a20 */ /* 0x000fe40000410000 */
[----:B------:R1:W-:Y:S01]  /*2ab0*/  MUFU.TANH R142, R20 ;  /* 0x00000014008e7308 */ /* 0x0003e20000002400 */
[----:B------:R-:W-:Y:S02]  /*2ac0*/  FSEL R12, R12, RZ, P1 ;  /* 0x000000ff0c0c7208 */ /* 0x000fe40000800000 */
[----:B------:R-:W-:Y:S01]  /*2ad0*/  @!P0 ISETP.GE.AND P1, PT, R16, R14, PT ;  /* 0x0000000e1000820c */ /* 0x000fe20003f26270 */
[----:B------:R-:W-:Y:S01]  /*2ae0*/  FMUL.FTZ R26, R26, c[0x0][0x2ec] ;  /* 0x0000bb001a1a7a20 */ /* 0x000fe20000410000 */
[----:B------:R-:W-:Y:S01]  /*2af0*/  @!P0 FSEL R4, R219, -INF , !P2 ;  /* 0xff800000db048808 */ /* 0x000fe20005000000 */
[----:B------:R-:W-:Y:S01]  /*2b00*/  FMUL.FTZ R27, R27, c[0x0][0x2ec] ;  /* 0x0000bb001b1b7a20 */ /* 0x000fe20000410000 */
[----:B--2---:R-:W-:Y:S01]  /*2b10*/  @!P0 IADD3 R11, R8, 0x40, RZ ;  /* 0x00000040080b8810 */ /* 0x004fe20007ffe0ff */
[----:B------:R-:W-:Y:S02]  /*2b20*/  FMUL.FTZ R22, R22, c[0x0][0x2ec] ;  /* 0x0000bb0016167a20 */ /* 0x000fe40000410000 */
[----:B------:R2:W-:Y:S01]  /*2b30*/  MUFU.EX2 R235, R10 ;  /* 0x0000000a00eb7308 */ /* 0x0005e20000000800 */
[----:B------:R-:W-:Y:S01]  /*2b40*/  @!P0 IMNMX R11, R11, UR33, PT ;  /* 0x000000210b0b8c17 */ /* 0x000fe2000b800200 */
[----:B------:R-:W-:Y:S02]  /*2b50*/  FMUL.FTZ R23, R23, c[0x0][0x2ec] ;  /* 0x0000bb0017177a20 */ /* 0x000fe40000410000 */
[--C-:B---3--:R-:W-:Y:S01]  /*2b60*/  FFMA.FTZ R5, R4, c[0x0][0x23c], -R12.reuse ;  /* 0x00008f0004057a23 */ /* 0x108fe2000001080c */
[----:B------:R-:W-:Y:S01]  /*2b70*/  MOV R4, R218 ;  /* 0x000000da00047202 */ /* 0x000fe20000000f00 */
[----:B------:R-:W-:Y:S01]  /*2b80*/  FMUL.FTZ R32, R32, c[0x0][0x2ec] ;  /* 0x0000bb0020207a20 */ /* 0x000fe20000410000 */
[----:B------:R-:W-:Y:S01]  /*2b90*/  @!P0 FSEL R4, R218, -INF , !P1 ;  /* 0xff800000da048808 */ /* 0x000fe20004800000 */
[----:B------:R-:W-:Y:S01]  /*2ba0*/  FMUL.FTZ R33, R33, c[0x0][0x2ec] ;  /* 0x0000bb0021217a20 */ /* 0x000fe20000410000 */
[----:B------:R-:W-:Y:S01]  /*2bb0*/  FSETP.NEU.FTZ.AND P1, PT, R251, -INF , PT ;  /* 0xff800000fb00780b */ /* 0x000fe20003f3d000 */
[----:B------:R3:W-:Y:S01]  /*2bc0*/  MUFU.TANH R141, R21 ;  /* 0x00000015008d7308 */ /* 0x0007e20000002400 */
[----:B------:R-:W-:Y:S01]  /*2bd0*/  FMUL.FTZ R34, R34, c[0x0][0x2ec] ;  /* 0x0000bb0022227a20 */ /* 0x000fe20000410000 */
[-C--:B------:R-:W-:Y:S01]  /*2be0*/  @!P0 ISETP.GE.AND P2, PT, R0, R11.reuse, PT ;  /* 0x0000000b0000820c */ /* 0x080fe20003f46270 */
[----:B------:R-:W-:Y:S01]  /*2bf0*/  FFMA.FTZ R4, R4, c[0x0][0x23c], -R12 ;  /* 0x00008f0004047a23 */ /* 0x000fe2000001080c */
[----:B-1----:R-:W4:Y:S01]  /*2c00*/  LDL R20, [R1+0xc] ;  /* 0x00000c0001147983 */ /* 0x002f220000100800 */
[----:B------:R-:W-:Y:S01]  /*2c10*/  FMUL.FTZ R35, R35, c[0x0][0x2ec] ;  /* 0x0000bb0023237a20 */ /* 0x000fe20000410000 */
[----:B------:R-:W-:Y:S01]  /*2c20*/  FSEL R9, R9, RZ, P1 ;  /* 0x000000ff09097208 */ /* 0x000fe20000800000 */
[----:B------:R-:W-:Y:S01]  /*2c30*/  FMUL.FTZ R24, R24, c[0x0][0x2ec] ;  /* 0x0000bb0018187a20 */ /* 0x000fe20000410000 */
[----:B------:R-:W-:Y:S01]  /*2c40*/  @!P0 ISETP.GE.AND P1, PT, R16, R11, PT ;  /* 0x0000000b1000820c */ /* 0x000fe20003f26270 */
[----:B------:R-:W-:Y:S01]  /*2c50*/  FMUL.FTZ R25, R25, c[0x0][0x2ec] ;  /* 0x0000bb0019197a20 */ /* 0x000fe20000410000 */
[----:B------:R1:W-:Y:S01]  /*2c60*/  MUFU.EX2 R89, R4 ;  /* 0x0000000400597308 */ /* 0x0003e20000000800 */
[----:B------:R-:W-:Y:S02]  /*2c70*/  FMUL.FTZ R28, R28, c[0x0][0x2ec] ;  /* 0x0000bb001c1c7a20 */ /* 0x000fe40000410000 */
[----:B------:R-:W-:Y:S01]  /*2c80*/  FMUL.FTZ R29, R29, c[0x0][0x2ec] ;  /* 0x0000bb001d1d7a20 */ /* 0x000fe20000410000 */
[----:B--2---:R-:W-:Y:S01]  /*2c90*/  @!P0 IADD3 R10, R8, 0x48, RZ ;  /* 0x00000048080a8810 */ /* 0x004fe20007ffe0ff */
[----:B------:R-:W-:Y:S02]  /*2ca0*/  FMUL.FTZ R8, R250, 1.4426950216293334961 ;  /* 0x3fb8aa3bfa087820 */ /* 0x000fe40000410000 */
[----:B------:R-:W-:Y:S01]  /*2cb0*/  FMUL.FTZ R30, R30, c[0x0][0x2ec] ;  /* 0x0000bb001e1e7a20 */ /* 0x000fe20000410000 */
[----:B------:R-:W-:Y:S01]  /*2cc0*/  @!P0 IMNMX R10, R10, UR33, PT ;  /* 0x000000210a0a8c17 */ /* 0x000fe2000b800200 */
[----:B------:R-:W-:Y:S01]  /*2cd0*/  FMUL.FTZ R31, R31, c[0x0][0x2ec] ;  /* 0x0000bb001f1f7a20 */ /* 0x000fe20000410000 */
[----:B------:R2:W-:Y:S01]  /*2ce0*/  MUFU.EX2 R90, R5 ;  /* 0x00000005005a7308 */ /* 0x0005e20000000800 */
[----:B---3--:R-:W3:Y:S09]  /*2cf0*/  LDL R21, [R1+0x14] ;  /* 0x0000140001157983 */ /* 0x008ef20000100800 */
[----:B------:R2:W2:Y:S01]  /*2d00*/  MUFU.TANH R143, R17 ;  /* 0x00000011008f7308 */ /* 0x0004a20000002400 */
[----:B-1----:R-:W-:Y:S02]  /*2d10*/  MOV R4, R244 ;  /* 0x000000f400047202 */ /* 0x002fe40000000f00 */
[----:B------:R-:W-:Y:S02]  /*2d20*/  @!P0 FSEL R4, R244, -INF , !P2 ;  /* 0xff800000f4048808 */ /* 0x000fe40005000000 */
[-C--:B------:R-:W-:Y:S05]  /*2d30*/  @!P0 ISETP.GE.AND P2, PT, R0, R10.reuse, PT ;  /* 0x0000000a0000820c */ /* 0x080fea0003f46270 */
[----:B------:R1:W1:Y:S01]  /*2d40*/  MUFU.TANH R216, R18 ;  /* 0x0000001200d87308 */ /* 0x0002620000002400 */
[--C-:B--2---:R-:W-:Y:S01]  /*2d50*/  FFMA.FTZ R5, R4, c[0x0][0x23c], -R9.reuse ;  /* 0x00008f0004057a23 */ /* 0x104fe20000010809 */
[----:B------:R-:W-:Y:S02]  /*2d60*/  MOV R4, R243 ;  /* 0x000000f300047202 */ /* 0x000fe40000000f00 */
[----:B------:R-:W-:Y:S02]  /*2d70*/  @!P0 FSEL R4, R243, -INF , !P1 ;  /* 0xff800000f3048808 */ /* 0x000fe40004800000 */
[----:B------:R-:W-:Y:S04]  /*2d80*/  FSETP.NEU.FTZ.AND P1, PT, R250, -INF , PT ;  /* 0xff800000fa00780b */ /* 0x000fe80003f3d000 */
[----:B------:R2:W-:Y:S01]  /*2d90*/  MUFU.EX2 R88, R5 ;  /* 0x0000000500587308 */ /* 0x0005e20000000800 */
[--C-:B------:R-:W-:Y:S01]  /*2da0*/  FFMA.FTZ R4, R4, c[0x0][0x23c], -R9.reuse ;  /* 0x00008f0004047a23 */ /* 0x100fe20000010809 */
[----:B------:R-:W-:Y:S02]  /*2db0*/  FSEL R8, R8, RZ, P1 ;  /* 0x000000ff08087208 */ /* 0x000fe40000800000 */
[----:B------:R-:W-:Y:S02]  /*2dc0*/  @!P0 ISETP.GE.AND P1, PT, R16, R10, PT ;  /* 0x0000000a1000820c */ /* 0x000fe40003f26270 */
[C---:B------:R-:W-:Y:S02]  /*2dd0*/  @!P0 IADD3 R16, R0.reuse, 0x8, RZ ;  /* 0x0000000800108810 */ /* 0x040fe40007ffe0ff */
[----:B------:R-:W-:Y:S02]  /*2de0*/  @!P0 IADD3 R17, R0, 0x9, RZ ;  /* 0x0000000900118810 */ /* 0x000fe40007ffe0ff */
[----:B------:R2:W-:Y:S01]  /*2df0*/  MUFU.EX2 R87, R4 ;  /* 0x0000000400577308 */ /* 0x0005e20000000800 */
[----:B-1----:R-:W-:Y:S09]  /*2e00*/  MOV R18, R144 ;  /* 0x0000009000127202 */ /* 0x002ff20000000f00 */
[----:B------:R-:W1:Y:S01]  /*2e10*/  MUFU.TANH R214, R19 ;  /* 0x0000001300d67308 */ /* 0x000e620000002400 */
[----:B--2---:R-:W-:Y:S02]  /*2e20*/  MOV R5, R77 ;  /* 0x0000004d00057202 */ /* 0x004fe40000000f00 */
[----:B------:R-:W-:Y:S07]  /*2e30*/  @!P0 FSEL R5, R77, -INF , !P2 ;  /* 0xff8000004d058808 */ /* 0x000fee0005000000 */
[----:B------:R-:W2:Y:S01]  /*2e40*/  MUFU.TANH R213, R22 ;  /* 0x0000001600d57308 */ /* 0x000ea20000002400 */
[--C-:B------:R-:W-:Y:S01]  /*2e50*/  FFMA.FTZ R5, R5, c[0x0][0x23c], -R8.reuse ;  /* 0x00008f0005057a23 */ /* 0x100fe20000010808 */
[----:B------:R-:W-:Y:S02]  /*2e60*/  MOV R4, R76 ;  /* 0x0000004c00047202 */ /* 0x000fe40000000f00 */
[----:B------:R-:W-:Y:S02]  /*2e70*/  @!P0 FSEL R4, R76, -INF , !P1 ;  /* 0xff8000004c048808 */ /* 0x000fe40004800000 */
[-C--:B------:R-:W-:Y:S04]  /*2e80*/  @!P0 ISETP.GE.AND P1, PT, R16, R11.reuse, PT ;  /* 0x0000000b1000820c */ /* 0x080fe80003f26270 */
        /* <DEDUP_REMOVED lines=19> */
[C---:B------:R-:W-:Y:S04]  /*2fc0*/  @!P0 ISETP.GE.AND P1, PT, R17.reuse, R10, PT ;  /* 0x0000000a1100820c */ /* 0x040fe80003f26270 */
        /* <DEDUP_REMOVED lines=26> */
[----:B-1----:R-:W1:Y:S08]  /*3170*/  LDSM.16.M88.4 R4, [R116+0x6800] ;  /* 0x006800007404783b */ /* 0x002e700000000200 */
[----:B------:R1:W-:Y:S01]  /*3180*/  MUFU.EX2 R237, R16 ;  /* 0x0000001000ed7308 */ /* 0x0003e20000000800 */
[----:B--2---:R-:W-:Y:S09]  /*3190*/  MOV R18, R142 ;  /* 0x0000008e00127202 */ /* 0x004ff20000000f00 */
[----:B------:R2:W-:Y:S01]  /*31a0*/  MUFU.EX2 R204, R19 ;  /* 0x0000001300cc7308 */ /* 0x0005e20000000800 */
[C---:B------:R-:W-:Y:S09]  /*31b0*/  @!P0 IADD3 R17, R0.reuse, 0x11, RZ ;  /* 0x0000001100118810 */ /* 0x040ff20007ffe0ff */
[----:B------:R-:W-:Y:S01]  /*31c0*/  MUFU.TANH R246, R30 ;  /* 0x0000001e00f67308 */ /* 0x000fe20000002400 */
[----:B-1----:R-:W-:Y:S04]  /*31d0*/  @!P0 IADD3 R16, R0, 0x10, RZ ;  /* 0x0000001000108810 */ /* 0x002fe80007ffe0ff */
[-C--:B------:R-:W-:Y:S05]  /*31e0*/  @!P0 ISETP.GE.AND P1, PT, R16, R15.reuse, PT ;  /* 0x0000000f1000820c */ /* 0x080fea0003f26270 */
[----:B------:R-:W-:Y:S01]  /*31f0*/  MUFU.TANH R245, R31 ;  /* 0x0000001f00f57308 */ /* 0x000fe20000002400 */
[----:B------:R-:W-:Y:S01]  /*3200*/  @!P0 FSEL R18, R142, -INF , !P1 ;  /* 0xff8000008e128808 */ /* 0x000fe20004800000 */
[-C--:B------:R-:W-:Y:S03]  /*3210*/  HMMA.16816.F32.BF16 R36, R104, R4.reuse, R36 ;  /* 0x000000046824723c */ /* 0x080fe60000041824 */
[----:B------:R-:W-:Y:S01]  /*3220*/  @!P0 ISETP.GE.AND P1, PT, R17, R15, PT ;  /* 0x0000000f1100820c */ /* 0x000fe20003f26270 */
[--C-:B--2---:R-:W-:Y:S01]  /*3230*/  FFMA.FTZ R19, R18, c[0x0][0x23c], -R13.reuse ;  /* 0x00008f0012137a23 */ /* 0x104fe2000001080d */
[----:B------:R-:W-:Y:S03]  /*3240*/  MOV R18, R141 ;  /* 0x0000008d00127202 */ /* 0x000fe60000000f00 */
[----:B------:R-:W1:Y:S01]  /*3250*/  MUFU.TANH R174, R32 ;  /* 0x0000002000ae7308 */ /* 0x000e620000002400 */
[----:B------:R-:W-:Y:S01]  /*3260*/  @!P0 FSEL R18, R141, -INF , !P1 ;  /* 0xff8000008d128808 */ /* 0x000fe20004800000 */
[C---:B------:R-:W-:Y:S04]  /*3270*/  HMMA.16816.F32.BF16 R40, R112.reuse, R4, R40 ;  /* 0x000000047028723c */ /* 0x040fe80000041828 */
[-C--:B------:R-:W-:Y:S03]  /*3280*/  @!P0 ISETP.GE.AND P1, PT, R16, R14.reuse, PT ;  /* 0x0000000e1000820c */ /* 0x080fe60003f26270 */
[----:B------:R-:W-:Y:S01]  /*3290*/  FFMA.FTZ R5, R18, c[0x0][0x23c], -R13 ;  /* 0x00008f0012057a23 */ /* 0x000fe2000001080d */
[----:B------:R-:W2:Y:S01]  /*32a0*/  MUFU.TANH R140, R33 ;  /* 0x00000021008c7308 */ /* 0x000ea20000002400 */
[-C--:B------:R-:W-:Y:S03]  /*32b0*/  HMMA.16816.F32.BF16 R44, R112, R6.reuse, R44 ;  /* 0x00000006702c723c */ /* 0x080fe6000004182c */
[----:B------:R-:W-:Y:S02]  /*32c0*/  MOV R4, R213 ;  /* 0x000000d500047202 */ /* 0x000fe40000000f00 */
[----:B------:R-:W-:Y:S02]  /*32d0*/  @!P0 FSEL R4, R213, -INF , !P1 ;  /* 0xff800000d5048808 */ /* 0x000fe40004800000 */
[----:B------:R-:W-:Y:S01]  /*32e0*/  @!P0 ISETP.GE.AND P1, PT, R17, R14, PT ;  /* 0x0000000e1100820c */ /* 0x000fe20003f26270 */
[C---:B------:R-:W-:Y:S01]  /*32f0*/  HMMA.16816.F32.BF16 R48, R104.reuse, R6, R48 ;  /* 0x000000066830723c */ /* 0x040fe20000041830 */
[----:B------:R2:W-:Y:S03]  /*3300*/  MUFU.EX2 R192, R5 ;  /* 0x0000000500c07308 */ /* 0x0005e60000000800 */
[----:B------:R-:W-:Y:S01]  /*3310*/  FMUL.FTZ R36, R36, c[0x0][0x2ec] ;  /* 0x0000bb0024247a20 */ /* 0x000fe20000410000 */
[----:B-1----:R-:W-:Y:S01]  /*3320*/  MOV R18, R174 ;  /* 0x000000ae00127202 */ /* 0x002fe20000000f00 */
[----:B------:R-:W-:Y:S02]  /*3330*/  FMUL.FTZ R37, R37, c[0x0][0x2ec] ;  /* 0x0000bb0025257a20 */ /* 0x000fe40000410000 */
[----:B------:R-:W-:Y:S03]  /*3340*/  FMUL.FTZ R38, R38, c[0x0][0x2ec] ;  /* 0x0000bb0026267a20 */ /* 0x000fe60000410000 */
[----:B------:R-:W-:Y:S01]  /*3350*/  MUFU.EX2 R194, R19 ;  /* 0x0000001300c27308 */ /* 0x000fe20000000800 */
        /* <DEDUP_REMOVED lines=8> */
[--C-:B--2---:R-:W-:Y:S01]  /*33e0*/  FFMA.FTZ R5, R4, c[0x0][0x23c], -R12.reuse ;  /* 0x00008f0004057a23 */ /* 0x104fe2000001080c */
[----:B------:R-:W-:Y:S01]  /*33f0*/  MOV R4, R209 ;  /* 0x000000d100047202 */ /* 0x000fe20000000f00 */
[----:B------:R-:W-:Y:S01]  /*3400*/  FMUL.FTZ R49, R49, c[0x0][0x2ec] ;  /* 0x0000bb0031317a20 */ /* 0x000fe20000410000 */
[----:B------:R-:W-:Y:S01]  /*3410*/  @!P0 FSEL R4, R209, -INF , !P1 ;  /* 0xff800000d1048808 */ /* 0x000fe20004800000 */
[----:B------:R-:W-:Y:S01]  /*3420*/  FMUL.FTZ R50, R50, c[0x0][0x2ec] ;  /* 0x0000bb0032327a20 */ /* 0x000fe20000410000 */
[----:B------:R-:W-:Y:S01]  /*3430*/  MUFU.EX2 R228, R5 ;  /* 0x0000000500e47308 */ /* 0x000fe20000000800 */
[----:B------:R-:W-:Y:S01]  /*3440*/  @!P0 ISETP.GE.AND P1, PT, R16, R11, PT ;  /* 0x0000000b1000820c */ /* 0x000fe20003f26270 */
[----:B------:R-:W-:Y:S02]  /*3450*/  FMUL.FTZ R51, R51, c[0x0][0x2ec] ;  /* 0x0000bb0033337a20 */ /* 0x000fe40000410000 */
[----:B------:R-:W-:Y:S02]  /*3460*/  FFMA.FTZ R4, R4, c[0x0][0x23c], -R12 ;  /* 0x00008f0004047a23 */ /* 0x000fe4000001080c */
[----:B------:R-:W-:Y:S02]  /*3470*/  FMUL.FTZ R45, R45, c[0x0][0x2ec] ;  /* 0x0000bb002d2d7a20 */ /* 0x000fe40000410000 */
[----:B------:R-:W-:Y:S02]  /*3480*/  FMUL.FTZ R46, R46, c[0x0][0x2ec] ;  /* 0x0000bb002e2e7a20 */ /* 0x000fe40000410000 */
[----:B------:R2:W-:Y:S01]  /*3490*/  MUFU.EX2 R227, R4 ;  /* 0x0000000400e37308 */ /* 0x0005e20000000800 */
[----:B------:R-:W-:Y:S09]  /*34a0*/  FMUL.FTZ R47, R47, c[0x0][0x2ec] ;  /* 0x0000bb002f2f7a20 */ /* 0x000ff20000410000 */
[----:B------:R-:W1:Y:S10]  /*34b0*/  MUFU.TANH R190, R35 ;  /* 0x0000002300be7308 */ /* 0x000e740000002400 */
[----:B------:R-:W1:Y:S01]  /*34c0*/  MUFU.TANH R138, R36 ;  /* 0x00000024008a7308 */ /* 0x000e620000002400 */
[----:B--2---:R-:W-:Y:S02]  /*34d0*/  MOV R4, R231 ;  /* 0x000000e700047202 */ /* 0x004fe40000000f00 */
        /* <DEDUP_REMOVED lines=72> */
[----:B------:R-:W-:Y:S01]  /*3960*/  MUFU.TANH R233, R42 ;  /* 0x0000002a00e97308 */ /* 0x000fe20000002400 */
[----:B----4-:R-:W-:Y:S04]  /*3970*/  @!P0 IADD3 R16, R0, 0x20, RZ ;  /* 0x0000002000108810 */ /* 0x010fe80007ffe0ff */
[-C--:B------:R-:W-:Y:S05]  /*3980*/  @!P0 ISETP.GE.AND P1, PT, R16, R15.reuse, PT ;  /* 0x0000000f1000820c */ /* 0x080fea0003f26270 */
[----:B------:R-:W-:Y:S01]  /*3990*/  MUFU.TANH R232, R43 ;  /* 0x0000002b00e87308 */ /* 0x000fe20000002400 */
[----:B------:R-:W-:Y:S01]  /*39a0*/  @!P0 FSEL R18, R138, -INF , !P1 ;  /* 0xff8000008a128808 */ /* 0x000fe20004800000 */
[-C--:B-1----:R-:W-:Y:S03]  /*39b0*/  HMMA.16816.F32.BF16 R52, R104, R4.reuse, R52 ;  /* 0x000000046834723c */ /* 0x082fe60000041834 */
[----:B------:R-:W-:Y:S01]  /*39c0*/  @!P0 ISETP.GE.AND P1, PT, R17, R15, PT ;  /* 0x0000000f1100820c */ /* 0x000fe20003f26270 */
[--C-:B--2---:R-:W-:Y:S01]  /*39d0*/  FFMA.FTZ R19, R18, c[0x0][0x23c], -R13.reuse ;  /* 0x00008f0012137a23 */ /* 0x104fe2000001080d */
[----:B------:R-:W-:Y:S02]  /*39e0*/  MOV R18, R137 ;  /* 0x0000008900127202 */ /* 0x000fe40000000f00 */
[----:B------:R-:W-:Y:S01]  /*39f0*/  @!P0 FSEL R18, R137, -INF , !P1 ;  /* 0xff80000089128808 */ /* 0x000fe20004800000 */
[C---:B------:R-:W-:Y:S01]  /*3a00*/  HMMA.16816.F32.BF16 R56, R112.reuse, R4, R56 ;  /* 0x000000047038723c */ /* 0x040fe20000041838 */
[----:B------:R-:W-:Y:S03]  /*3a10*/  MUFU.EX2 R176, R19 ;  /* 0x0000001300b07308 */ /* 0x000fe60000000800 */
[-C--:B------:R-:W-:Y:S03]  /*3a20*/  @!P0 ISETP.GE.AND P1, PT, R16, R14.reuse, PT ;  /* 0x0000000e1000820c */ /* 0x080fe60003f26270 */
        /* <DEDUP_REMOVED lines=9> */
[----:B------:R-:W-:Y:S01]  /*3ac0*/  MUFU.TANH R162, R52 ;  /* 0x0000003400a27308 */ /* 0x000fe20000002400 */
[----:B------:R-:W-:Y:S02]  /*3ad0*/  FMUL.FTZ R54, R54, c[0x0][0x2ec] ;  /* 0x0000bb0036367a20 */ /* 0x000fe40000410000 */
        /* <DEDUP_REMOVED lines=22> */
[----:B------:R-:W3:Y:S01]  /*3c40*/  MUFU.TANH R225, R46 ;  /* 0x0000002e00e17308 */ /* 0x000ee20000002400 */
        /* <DEDUP_REMOVED lines=8> */
[----:B--2---:R-:W-:Y:S02]  /*3cd0*/  MOV R16, R198 ;  /* 0x000000c600107202 */ /* 0x004fe40000000f00 */
[----:B------:R1:W-:Y:S01]  /*3ce0*/  MUFU.EX2 R234, R5 ;  /* 0x0000000500ea7308 */ /* 0x0003e20000000800 */
[----:B---3--:R-:W-:Y:S09]  /*3cf0*/  MOV R6, R225 ;  /* 0x000000e100067202 */ /* 0x008ff20000000f00 */
        /* <DEDUP_REMOVED lines=16> */
[----:B-1----:R-:W-:Y:S04]  /*3e00*/  @!P0 IADD3 R5, R0, 0x28, RZ ;  /* 0x0000002800058810 */ /* 0x002fe80007ffe0ff */
        /* <DEDUP_REMOVED lines=16> */
[--C-:B----4-:R-:W-:Y:S01]  /*3f10*/  FFMA.FTZ R7, R6, c[0x0][0x23c], -R8.reuse ;  /* 0x00008f0006077a23 */ /* 0x110fe20000010808 */
[----:B---3--:R-:W-:Y:S02]  /*3f20*/  MOV R6, R224 ;  /* 0x000000e000067202 */ /* 0x008fe40000000f00 */
[----:B------:R-:W-:Y:S02]  /*3f30*/  @!P0 FSEL R6, R224, -INF , !P1 ;  /* 0xff800000e0068808 */ /* 0x000fe40004800000 */
[----:B------:R-:W-:Y:S04]  /*3f40*/  @!P0 ISETP.GE.AND P1, PT, R5, R15, PT ;  /* 0x0000000f0500820c */ /* 0x000fe80003f26270 */
[----:B------:R-:W-:Y:S01]  /*3f50*/  MUFU.TANH R199, R63 ;  /* 0x0000003f00c77308 */ /* 0x000fe20000002400 */
[----:B------:R-:W-:Y:S09]  /*3f60*/  FFMA.FTZ R6, R6, c[0x0][0x23c], -R8 ;  /* 0x00008f0006067a23 */ /* 0x000ff20000010808 */
[----:B------:R3:W-:Y:S10]  /*3f70*/  MUFU.EX2 R247, R6 ;  /* 0x0000000600f77308 */ /* 0x0007f40000000800 */
[----:B------:R4:W-:Y:S10]  /*3f80*/  MUFU.EX2 R249, R7 ;  /* 0x0000000700f97308 */ /* 0x0009f40000000800 */
[----:B------:R-:W1:Y:S01]  /*3f90*/  MUFU.TANH R188, R56 ;  /* 0x0000003800bc7308 */ /* 0x000e620000002400 */
[----:B---3--:R-:W-:Y:S02]  /*3fa0*/  MOV R6, R169 ;  /* 0x000000a900067202 */ /* 0x008fe40000000f00 */
[----:B------:R-:W-:Y:S02]  /*3fb0*/  @!P0 FSEL R6, R169, -INF , !P1 ;  /* 0xff800000a9068808 */ /* 0x000fe40004800000 */
[----:B------:R-:W-:Y:S05]  /*3fc0*/  @!P0 ISETP.GE.AND P1, PT, R4, R15, PT ;  /* 0x0000000f0400820c */ /* 0x000fea0003f26270 */
[----:B------:R-:W-:Y:S01]  /*3fd0*/  MUFU.EX2 R220, R17 ;  /* 0x0000001100dc7308 */ /* 0x000fe20000000800 */
[--C-:B----4-:R-:W-:Y:S01]  /*3fe0*/  FFMA.FTZ R7, R6, c[0x0][0x23c], -R13.reuse ;  /* 0x00008f0006077a23 */ /* 0x110fe2000001080d */
[----:B------:R-:W-:Y:S02]  /*3ff0*/  MOV R6, R168 ;  /* 0x000000a800067202 */ /* 0x000fe40000000f00 */
[----:B------:R-:W-:Y:S02]  /*4000*/  @!P0 FSEL R6, R168, -INF , !P1 ;  /* 0xff800000a8068808 */ /* 0x000fe40004800000 */
[-C--:B------:R-:W-:Y:S04]  /*4010*/  @!P0 ISETP.GE.AND P1, PT, R5, R14.reuse, PT ;  /* 0x0000000e0500820c */ /* 0x080fe80003f26270 */
[----:B------:R3:W-:Y:S01]  /*4020*/  MUFU.EX2 R167, R7 ;  /* 0x0000000700a77308 */ /* 0x0007e20000000800 */
[----:B------:R-:W-:Y:S01]  /*4030*/  MOV R5, R177 ;  /* 0x000000b100057202 */ /* 0x000fe20000000f00 */
[--C-:B------:R-:W-:Y:S01]  /*4040*/  FFMA.FTZ R6, R6, c[0x0][0x23c], -R13.reuse ;  /* 0x00008f0006067a23 */ /* 0x100fe2000001080d */
[----:B------:R-:W-:Y:S02]  /*4050*/  @!P0 FSEL R5, R177, -INF , !P1 ;  /* 0xff800000b1058808 */ /* 0x000fe40004800000 */
[----:B------:R-:W-:Y:S02]  /*4060*/  @!P0 ISETP.GE.AND P1, PT, R4, R14, PT ;  /* 0x0000000e0400820c */ /* 0x000fe40003f26270 */
[----:B------:R-:W-:Y:S02]  /*4070*/  MOV R4, R175 ;  /* 0x000000af00047202 */ /* 0x000fe40000000f00 */
[----:B------:R-:W-:Y:S01]  /*4080*/  @!P0 FSEL R4, R175, -INF , !P1 ;  /* 0xff800000af048808 */ /* 0x000fe20004800000 */
[----:B------:R4:W-:Y:S10]  /*4090*/  MUFU.EX2 R165, R6 ;  /* 0x0000000600a57308 */ /* 0x0009f40000000800 */
[----:B------:R-:W1:Y:S01]  /*40a0*/  MUFU.TANH R186, R57 ;  /* 0x0000003900ba7308 */ /* 0x000e620000002400 */
[--C-:B---3--:R-:W-:Y:S01]  /*40b0*/  FFMA.FTZ R7, R4, c[0x0][0x23c], -R12.reuse ;  /* 0x00008f0004077a23 */ /* 0x108fe2000001080c */
[C---:B------:R-:W-:Y:S08]  /*40c0*/  @!P0 IADD3 R4, R0.reuse, 0x31, RZ ;  /* 0x0000003100048810 */ /* 0x040ff00007ffe0ff */
[----:B------:R-:W-:Y:S01]  /*40d0*/  MUFU.EX2 R181, R7 ;  /* 0x0000000700b57308 */ /* 0x000fe20000000800 */
[--C-:B----4-:R-:W-:Y:S01]  /*40e0*/  FFMA.FTZ R6, R5, c[0x0][0x23c], -R12.reuse ;  /* 0x00008f0005067a23 */ /* 0x110fe2000001080c */
[----:B------:R-:W-:Y:S04]  /*40f0*/  @!P0 IADD3 R5, R0, 0x30, RZ ;  /* 0x0000003000058810 */ /* 0x000fe80007ffe0ff */
[-C--:B------:R-:W-:Y:S04]  /*4100*/  @!P0 ISETP.GE.AND P1, PT, R5, R15.reuse, PT ;  /* 0x0000000f0500820c */ /* 0x080fe80003f26270 */
[----:B------:R3:W-:Y:S10]  /*4110*/  MUFU.EX2 R182, R6 ;  /* 0x0000000600b67308 */ /* 0x0007f40000000800 */
[----:B------:R-:W4:Y:S10]  /*4120*/  MUFU.TANH R212, R58 ;  /* 0x0000003a00d47308 */ /* 0x000f340000002400 */
[----:B------:R-:W1:Y:S01]  /*4130*/  MUFU.TANH R211, R59 ;  /* 0x0000003b00d37308 */ /* 0x000e620000002400 */
[----:B---3--:R-:W-:Y:S02]  /*4140*/  MOV R6, R162 ;  /* 0x000000a200067202 */ /* 0x008fe40000000f00 */
[----:B------:R-:W-:Y:S02]  /*4150*/  @!P0 FSEL R6, R162, -INF , !P1 ;  /* 0xff800000a2068808 */ /* 0x000fe40004800000 */
[----:B------:R-:W-:Y:S03]  /*4160*/  @!P0 ISETP.GE.AND P1, PT, R4, R15, PT ;  /* 0x0000000f0400820c */ /* 0x000fe60003f26270 */
[--C-:B------:R-:W-:Y:S01]  /*4170*/  FFMA.FTZ R7, R6, c[0x0][0x23c], -R13.reuse ;  /* 0x00008f0006077a23 */ /* 0x100fe2000001080d */
[----:B------:R-:W-:Y:S02]  /*4180*/  MOV R6, R161 ;  /* 0x000000a100067202 */ /* 0x000fe40000000f00 */
[----:B------:R-:W-:Y:S01]  /*4190*/  @!P0 FSEL R6, R161, -INF , !P1 ;  /* 0xff800000a1068808 */ /* 0x000fe20004800000 */
[----:B------:R3:W-:Y:S01]  /*41a0*/  MUFU.EX2 R163, R7 ;  /* 0x0000000700a37308 */ /* 0x0007e20000000800 */
[-C--:B------:R-:W-:Y:S03]  /*41b0*/  @!P0 ISETP.GE.AND P1, PT, R5, R14.reuse, PT ;  /* 0x0000000e0500820c */ /* 0x080fe60003f26270 */
[----:B---3--:R-:W-:Y:S01]  /*41c0*/  FFMA.FTZ R7, R6, c[0x0][0x23c], -R13 ;  /* 0x00008f0006077a23 */ /* 0x008fe2000001080d */
[----:B-1----:R-:W-:Y:S02]  /*41d0*/  MOV R6, R173 ;  /* 0x000000ad00067202 */ /* 0x002fe40000000f00 */
[----:B------:R-:W-:Y:S03]  /*41e0*/  @!P0 FSEL R6, R173, -INF , !P1 ;  /* 0xff800000ad068808 */ /* 0x000fe60004800000 */
[----:B------:R1:W-:Y:S01]  /*41f0*/  MUFU.EX2 R136, R7 ;  /* 0x0000000700887308 */ /* 0x0003e20000000800 */
[----:B------:R-:W-:Y:S01]  /*4200*/  @!P0 ISETP.GE.AND P1, PT, R4, R14, PT ;  /* 0x0000000e0400820c */ /* 0x000fe20003f26270 */
[--C-:B-1----:R-:W-:Y:S01]  /*4210*/  FFMA.FTZ R7, R6, c[0x0][0x23c], -R12.reuse ;  /* 0x00008f0006077a23 */ /* 0x102fe2000001080c */
[----:B--2---:R-:W-:Y:S02]  /*4220*/  MOV R6, R172 ;  /* 0x000000ac00067202 */ /* 0x004fe40000000f00 */
[----:B------:R-:W-:Y:S05]  /*4230*/  @!P0 FSEL R6, R172, -INF , !P1 ;  /* 0xff800000ac068808 */ /* 0x000fea0004800000 */
[----:B------:R1:W-:Y:S01]  /*4240*/  MUFU.EX2 R180, R7 ;  /* 0x0000000700b47308 */ /* 0x0003e20000000800 */
[CC--:B------:R-:W-:Y:S01]  /*4250*/  @!P0 ISETP.GE.AND P1, PT, R5.reuse, R11.reuse, PT ;  /* 0x0000000b0500820c */ /* 0x0c0fe20003f26270 */
[----:B-1----:R-:W-:Y:S01]  /*4260*/  FFMA.FTZ R7, R6, c[0x0][0x23c], -R12 ;  /* 0x00008f0006077a23 */ /* 0x002fe2000001080c */
[----:B------:R-:W-:Y:S02]  /*4270*/  MOV R6, R188 ;  /* 0x000000bc00067202 */ /* 0x000fe40000000f00 */
[----:B------:R-:W-:Y:S05]  /*4280*/  @!P0 FSEL R6, R188, -INF , !P1 ;  /* 0xff800000bc068808 */ /* 0x000fea0004800000 */
[----:B------:R1:W2:Y:S01]  /*4290*/  MUFU.EX2 R179, R7 ;  /* 0x0000000700b37308 */ /* 0x0002a20000000800 */
[----:B------:R-:W-:Y:S01]  /*42a0*/  @!P0 ISETP.GE.AND P1, PT, R4, R11, PT ;  /* 0x0000000b0400820c */ /* 0x000fe20003f26270 */
[--C-:B-1----:R-:W-:Y:S01]  /*42b0*/  FFMA.FTZ R7, R6, c[0x0][0x23c], -R9.reuse ;  /* 0x00008f0006077a23 */ /* 0x102fe20000010809 */
[----:B------:R-:W-:Y:S02]  /*42c0*/  MOV R6, R186 ;  /* 0x000000ba00067202 */ /* 0x000fe40000000f00 */
[----:B------:R-:W-:Y:S05]  /*42d0*/  @!P0 FSEL R6, R186, -INF , !P1 ;  /* 0xff800000ba068808 */ /* 0x000fea0004800000 */
[----:B------:R1:W-:Y:S01]  /*42e0*/  MUFU.EX2 R215, R7 ;  /* 0x0000000700d77308 */ /* 0x0003e20000000800 */
[----:B------:R-:W-:Y:S02]  /*42f0*/  @!P0 ISETP.GE.AND P1, PT, R5, R10, PT ;  /* 0x0000000a0500820c */ /* 0x000fe40003f26270 */
[----:B----4-:R-:W-:Y:S01]  /*4300*/  MOV R5, R212 ;  /* 0x000000d400057202 */ /* 0x010fe20000000f00 */
        /* <DEDUP_REMOVED lines=13> */
[--C-:B---3--:R-:W-:Y:S01]  /*43e0*/  FFMA.FTZ R6, R5, c[0x0][0x23c], -R8.reuse ;  /* 0x00008f0005067a23 */ /* 0x108fe20000010808 */
[----:B------:R-:W-:Y:S02]  /*43f0*/  MOV R5, R211 ;  /* 0x000000d300057202 */ /* 0x000fe40000000f00 */
[----:B------:R-:W-:Y:S01]  /*4400*/  @!P0 FSEL R5, R211, -INF , !P1 ;  /* 0xff800000d3058808 */ /* 0x000fe20004800000 */
[----:B------:R1:W-:Y:S01]  /*4410*/  MUFU.EX2 R242, R6 ;  /* 0x0000000600f27308 */ /* 0x0003e20000000800 */
[----:B------:R-:W-:Y:S03]  /*4420*/  @!P0 ISETP.GE.AND P1, PT, R4, R11, PT ;  /* 0x0000000b0400820c */ /* 0x000fe60003f26270 */
[--C-:B------:R-:W-:Y:S06]  /*4430*/  FFMA.FTZ R5, R5, c[0x0][0x23c], -R8.reuse ;  /* 0x00008f0005057a23 */ /* 0x100fec0000010808 */
[----:B------:R3:W-:Y:S01]  /*4440*/  MUFU.EX2 R241, R5 ;  /* 0x0000000500f17308 */ /* 0x0007e20000000800 */
[----:B-1----:R-:W-:Y:S02]  /*4450*/  MOV R6, R185 ;  /* 0x000000b900067202 */ /* 0x002fe40000000f00 */
[----:B------:R-:W-:Y:S02]  /*4460*/  @!P0 FSEL R6, R185, -INF , !P1 ;  /* 0xff800000b9068808 */ /* 0x000fe40004800000 */
[----:B------:R-:W-:Y:S02]  /*4470*/  @!P0 ISETP.GE.AND P1, PT, R0, R11, PT ;  /* 0x0000000b0000820c */ /* 0x000fe40003f26270 */
[----:B------:R-:W-:Y:S01]  /*4480*/  F2FP.BF16.PACK_AB R0, R89, R90 ;  /* 0x0000005a5900723e */ /* 0x000fe200000010ff */
[--C-:B------:R-:W-:Y:S01]  /*4490*/  FFMA.FTZ R6, R6, c[0x0][0x23c], -R9.reuse ;  /* 0x00008f0006067a23 */ /* 0x100fe20000010809 */
[----:B---3--:R-:W-:Y:S03]  /*44a0*/  MOV R5, R184 ;  /* 0x000000b800057202 */ /* 0x008fe60000000f00 */
        /* <DEDUP_REMOVED lines=12> */
[----:B------:R-:W-:Y:S05]  /*4570*/  IADD3.X R135, R20, UR51, RZ, P1, !PT ;  /* 0x0000003314877c10 */ /* 0x000fea0008ffe4ff */
[----:B------:R2:W2:Y:S02]  /*4580*/  LDG.E R114, [R134.64] ;  /* 0x0000001a86727981 */ /* 0x0004a4000c1e1900 */
[----:B------:R4:W-:Y:S02]  /*4590*/  MUFU.EX2 R236, R5 ;  /* 0x0000000500ec7308 */ /* 0x0009e40000000800 */
[----:B------:R2:W2:Y:S01]  /*45a0*/  LDG.E R113, [R134.64+0x20] ;  /* 0x0000201a86717981 */ /* 0x0004a2000c1e1900 */
[----:B-1----:R-:W-:Y:S02]  /*45b0*/  F2FP.BF16.PACK_AB R0, R237, R238 ;  /* 0x000000eeed00723e */ /* 0x002fe400000010ff */
[----:B---3--:R-:W-:Y:S01]  /*45c0*/  MOV R6, R131 ;  /* 0x0000008300067202 */ /* 0x008fe20000000f00 */
[----:B------:R1:W3:Y:S01]  /*45d0*/  LDG.E R112, [R134.64+0x100] ;  /* 0x0001001a86707981 */ /* 0x0002e2000c1e1900 */
[----:B------:R-:W-:Y:S03]  /*45e0*/  @!P0 FSEL R6, R131, -INF , !P6 ;  /* 0xff80000083068808 */ /* 0x000fe60007000000 */
[----:B------:R1:W-:Y:S02]  /*45f0*/  STS [R152+0x12400], R0 ;  /* 0x0124000098007388 */ /* 0x0003e40000000800 */
[--C-:B------:R-:W-:Y:S01]  /*4600*/  FFMA.FTZ R6, R6, c[0x0][0x23c], -R13.reuse ;  /* 0x00008f0006067a23 */ /* 0x100fe2000001080d */
[----:B----4-:R-:W-:Y:S01]  /*4610*/  F2FP.BF16.PACK_AB R4, R202, R204 ;  /* 0x000000ccca04723e */ /* 0x010fe200000010ff */
[----:B------:R-:W-:Y:S01]  /*4620*/  FFMA.FTZ R13, R7, c[0x0][0x23c], -R13 ;  /* 0x00008f00070d7a23 */ /* 0x000fe2000001080d */
[----:B------:R-:W-:Y:S01]  /*4630*/  F2FP.BF16.PACK_AB R7, R227, R228 ;  /* 0x000000e4e307723e */ /* 0x000fe200000010ff */
[----:B------:R4:W-:Y:S02]  /*4640*/  MUFU.EX2 R160, R6 ;  /* 0x0000000600a07308 */ /* 0x0009e40000000800 */
[----:B------:R4:W-:Y:S01]  /*4650*/  STS [R152+0x12000], R4 ;  /* 0x0120000498007388 */ /* 0x0009e20000000800 */
[----:B------:R-:W-:Y:S07]  /*4660*/  F2FP.BF16.PACK_AB R5, R87, R88 ;  /* 0x000000585705723e */ /* 0x000fee00000010ff */
[----:B------:R-:W2:Y:S01]  /*4670*/  MUFU.EX2 R155, R13 ;  /* 0x0000000d009b7308 */ /* 0x000ea20000000800 */
[----:B------:R4:W-:Y:S01]  /*4680*/  STS [R154+0x14000], R5 ;  /* 0x014000059a007388 */ /* 0x0009e20000000800 */
[----:B-1----:R-:W-:Y:S02]  /*4690*/  F2FP.BF16.PACK_AB R0, R85, R86 ;  /* 0x000000565500723e */ /* 0x002fe400000010ff */
[----:B----4-:R-:W-:Y:S02]  /*46a0*/  F2FP.BF16.PACK_AB R6, R83, R84 ;  /* 0x000000545306723e */ /* 0x010fe400000010ff */
        /* <DEDUP_REMOVED lines=13> */
[----:B----4-:R-:W-:Y:S01]  /*4780*/  F2FP.BF16.PACK_AB R0, R192, R194 ;  /* 0x000000c2c000723e */ /* 0x010fe200000010ff */
[----:B------:R4:W-:Y:S04]  /*4790*/  STS [R152+0x14400], R4 ;  /* 0x0144000498007388 */ /* 0x0009e80000000800 */
[----:B------:R1:W-:Y:S04]  /*47a0*/  STS [R153+0x12000], R0 ;  /* 0x0120000099007388 */ /* 0x0003e80000000800 */
[----:B------:R1:W-:Y:S01]  /*47b0*/  STS [R153+0x12400], R7 ;  /* 0x0124000799007388 */ /* 0x0003e20000000800 */
[----:B----4-:R-:W-:Y:S02]  /*47c0*/  F2FP.BF16.PACK_AB R4, R178, R183 ;  /* 0x000000b7b204723e */ /* 0x010fe400000010ff */
[----:B-1----:R-:W-:Y:S03]  /*47d0*/  F2FP.BF16.PACK_AB R0, R205, R206 ;  /* 0x000000cecd00723e */ /* 0x002fe600000010ff */
[----:B------:R1:W-:Y:S01]  /*47e0*/  STS [R151+0x12000], R4 ;  /* 0x0120000497007388 */ /* 0x0003e20000000800 */
[----:B------:R-:W-:Y:S03]  /*47f0*/  MOV R7, R199 ;  /* 0x000000c700077202 */ /* 0x000fe60000000f00 */
[----:B------:R4:W-:Y:S01]  /*4800*/  STS [R151+0x12400], R0 ;  /* 0x0124000097007388 */ /* 0x0009e20000000800 */
[----:B------:R-:W-:Y:S02]  /*4810*/  @!P0 FSEL R7, R199, -INF , !P2 ;  /* 0xff800000c7078808 */ /* 0x000fe40005000000 */
[----:B------:R-:W-:Y:S01]  /*4820*/  PLOP3.LUT P2, PT, PT, PT, UP3, 0x80, 0x0 ;  /* 0x000000000000781c */ /* 0x000fe20003f4f038 */
[----:B------:R4:W-:Y:S02]  /*4830*/  STS [R153+0x14000], R6 ;  /* 0x0140000699007388 */ /* 0x0009e40000000800 */
[----:B------:R-:W-:Y:S01]  /*4840*/  FFMA.FTZ R8, R7, c[0x0][0x23c], -R8 ;  /* 0x00008f0007087a23 */ /* 0x000fe20000010808 */
[----:B------:R-:W-:Y:S03]  /*4850*/  F2FP.BF16.PACK_AB R7, R195, R196 ;  /* 0x000000c4c307723e */ /* 0x000fe600000010ff */
[----:B------:R-:W2:Y:S01]  /*4860*/  MUFU.EX2 R223, R8 ;  /* 0x0000000800df7308 */ /* 0x000ea20000000800 */
[----:B-1----:R-:W-:Y:S02]  /*4870*/  F2FP.BF16.PACK_AB R4, R70, R71 ;  /* 0x000000474604723e */ /* 0x002fe400000010ff */
[----:B----4-:R-:W-:Y:S02]  /*4880*/  F2FP.BF16.PACK_AB R0, R139, R176 ;  /* 0x000000b08b00723e */ /* 0x010fe400000010ff */
[----:B------:R-:W-:Y:S05]  /*4890*/  F2FP.BF16.PACK_AB R6, R72, R73 ;  /* 0x000000494806723e */ /* 0x000fea00000010ff */
[----:B------:R1:W-:Y:S04]  /*48a0*/  STS [R153+0x14400], R6 ;  /* 0x0144000699007388 */ /* 0x0003e80000000800 */
[----:B------:R4:W-:Y:S04]  /*48b0*/  STS [R151+0x14000], R5 ;  /* 0x0140000597007388 */ /* 0x0009e80000000800 */
[----:B------:R4:W-:Y:S04]  /*48c0*/  STS [R151+0x14400], R4 ;  /* 0x0144000497007388 */ /* 0x0009e80000000800 */
[----:B------:R4:W-:Y:S04]  /*48d0*/  STS [R147+0x12000], R0 ;  /* 0x0120000093007388 */ /* 0x0009e80000000800 */
[----:B------:R4:W-:Y:S01]  /*48e0*/  STS [R147+0x12400], R7 ;  /* 0x0124000793007388 */ /* 0x0009e20000000800 */
[----:B-1----:R-:W-:Y:S02]  /*48f0*/  F2FP.BF16.PACK_AB R6, R226, R234 ;  /* 0x000000eae206723e */ /* 0x002fe400000010ff */
[----:B----4-:R-:W-:Y:S02]  /*4900*/  F2FP.BF16.PACK_AB R5, R2, R3 ;  /* 0x000000030205723e */ /* 0x010fe400000010ff */
[----:B------:R-:W-:Y:S02]  /*4910*/  F2FP.BF16.PACK_AB R4, R165, R167 ;  /* 0x000000a7a504723e */ /* 0x000fe400000010ff */
[----:B------:R-:W-:Y:S03]  /*4920*/  F2FP.BF16.PACK_AB R0, R181, R182 ;  /* 0x000000b6b500723e */ /* 0x000fe600000010ff */
[----:B------:R2:W-:Y:S01]  /*4930*/  STS [R148+0x12000], R4 ;  /* 0x0120000494007388 */ /* 0x0005e20000000800 */
[----:B------:R-:W-:Y:S03]  /*4940*/  F2FP.BF16.PACK_AB R7, R217, R220 ;  /* 0x000000dcd907723e */ /* 0x000fe600000010ff */
[----:B------:R1:W-:Y:S04]  /*4950*/  STS [R148+0x12400], R0 ;  /* 0x0124000094007388 */ /* 0x0003e80000000800 */
[----:B------:R4:W-:Y:S04]  /*4960*/  STS [R147+0x14000], R6 ;  /* 0x0140000693007388 */ /* 0x0009e80000000800 */
[----:B------:R2:W-:Y:S04]  /*4970*/  STS [R147+0x14400], R5 ;  /* 0x0144000593007388 */ /* 0x0005e80000000800 */
[----:B------:R2:W-:Y:S02]  /*4980*/  STS [R148+0x14000], R7 ;  /* 0x0140000794007388 */ /* 0x0005e40000000800 */
[----:B--2---:R-:W-:Y:S02]  /*4990*/  F2FP.BF16.PACK_AB R4, R179, R180 ;  /* 0x000000b4b304723e */ /* 0x004fe400000010ff */
[----:B-1----:R-:W-:Y:S02]  /*49a0*/  F2FP.BF16.PACK_AB R0, R155, R160 ;  /* 0x000000a09b00723e */ /* 0x002fe400000010ff */
[----:B----4-:R-:W-:Y:S02]  /*49b0*/  F2FP.BF16.PACK_AB R6, R247, R249 ;  /* 0x000000f9f706723e */ /* 0x010fe400000010ff */
[----:B------:R-:W-:Y:S03]  /*49c0*/  F2FP.BF16.PACK_AB R5, R136, R163 ;  /* 0x000000a38805723e */ /* 0x000fe600000010ff */
[----:B------:R1:W-:Y:S01]  /*49d0*/  STS [R148+0x14400], R6 ;  /* 0x0144000694007388 */ /* 0x0003e20000000800 */
[----:B------:R-:W-:Y:S03]  /*49e0*/  F2FP.BF16.PACK_AB R7, R210, R215 ;  /* 0x000000d7d207723e */ /* 0x000fe600000010ff */
[----:B------:R2:W-:Y:S04]  /*49f0*/  STS [R150+0x12000], R5 ;  /* 0x0120000596007388 */ /* 0x0005e80000000800 */
[----:B------:R4:W-:Y:S04]  /*4a00*/  STS [R150+0x12400], R4 ;  /* 0x0124000496007388 */ /* 0x0009e80000000800 */
[----:B------:R2:W-:Y:S01]  /*4a10*/  STS [R149+0x12000], R0 ;  /* 0x0120000095007388 */ /* 0x0005e20000000800 */
[----:B-1----:R-:W-:Y:S02]  /*4a20*/  F2FP.BF16.PACK_AB R6, R241, R242 ;  /* 0x000000f2f106723e */ /* 0x002fe400000010ff */
[----:B--2---:R-:W-:Y:S02]  /*4a30*/  F2FP.BF16.PACK_AB R5, R170, R171 ;  /* 0x000000abaa05723e */ /* 0x004fe400000010ff */
[----:B----4-:R-:W-:Y:S03]  /*4a40*/  F2FP.BF16.PACK_AB R4, R201, R203 ;  /* 0x000000cbc904723e */ /* 0x010fe600000010ff */
        /* <DEDUP_REMOVED lines=8> */
[----:B------:R-:W2:Y:S08]  /*4ad0*/  LDSM.16.M88.4 R60, [R122+0x5000] ;  /* 0x005000007a3c783b */ /* 0x000eb00000000200 */
[----:B------:R-:W4:Y:S08]  /*4ae0*/  LDSM.16.M88.4 R32, [R117+0x8400] ;  /* 0x008400007520783b */ /* 0x000f300000000200 */
[----:B------:R-:W3:Y:S08]  /*4af0*/  LDSM.16.M88.4 R48, [R117+0x8800] ;  /* 0x008800007530783b */ /* 0x000ef00000000200 */
[----:B------:R-:W3:Y:S01]  /*4b00*/  LDSM.16.M88.4 R100, [R117+0x8c00] ;  /* 0x008c00007564783b */ /* 0x000ee20000000200 */
[-C--:B-1----:R-:W-:Y:S07]  /*4b10*/  HMMA.16816.F32.BF16 R4, R64, R16.reuse, RZ ;  /* 0x000000104004723c */ /* 0x082fee00000418ff */
[----:B------:R-:W-:Y:S01]  /*4b20*/  LDSM.16.M88.4 R104, [R116+0x8000] ;  /* 0x008000007468783b */ /* 0x000fe20000000200 */
[C---:B--2---:R-:W-:Y:S07]  /*4b30*/  HMMA.16816.F32.BF16 R8, R60.reuse, R16, RZ ;  /* 0x000000103c08723c */ /* 0x044fee00000418ff */
[----:B------:R-:W-:Y:S01]  /*4b40*/  LDSM.16.M88.4 R108, [R123+0x5000] ;  /* 0x005000007b6c783b */ /* 0x000fe20000000200 */
[-C--:B------:R-:W-:Y:S07]  /*4b50*/  HMMA.16816.F32.BF16 R12, R60, R18.reuse, RZ ;  /* 0x000000123c0c723c */ /* 0x080fee00000418ff */
[----:B------:R1:W2:Y:S01]  /*4b60*/  LDG.E R0, [R134.64+0x120] ;  /* 0x0001201a86007981 */ /* 0x0002a2000c1e1900 */
[C---:B------:R-:W-:Y:S08]  /*4b70*/  HMMA.16816.F32.BF16 R16, R64.reuse, R18, RZ ;  /* 0x000000124010723c */ /* 0x040ff000000418ff */
[-C--:B----4-:R-:W-:Y:S08]  /*4b80*/  HMMA.16816.F32.BF16 R20, R64, R32.reuse, RZ ;  /* 0x000000204014723c */ /* 0x090ff000000418ff */
[C---:B------:R-:W-:Y:S01]  /*4b90*/  HMMA.16816.F32.BF16 R24, R60.reuse, R32, RZ ;  /* 0x000000203c18723c */ /* 0x040fe200000418ff */
[----:B-1----:R-:W-:Y:S07]  /*4ba0*/  MOV R135, c[0x0][0x22c] ;  /* 0x00008b0000877a02 */ /* 0x002fee0000000f00 */
[-C--:B------:R-:W-:Y:S01]  /*4bb0*/  HMMA.16816.F32.BF16 R28, R60, R34.reuse, RZ ;  /* 0x000000223c1c723c */ /* 0x080fe200000418ff */
[----:B------:R-:W-:Y:S05]  /*4bc0*/  IMAD R135, R135, c[0x0][0x1c0], RZ ;  /* 0x0000700087877a24 */ /* 0x000fea00078e02ff */
[----:B------:R-:W-:Y:S02]  /*4bd0*/  LEA R135, -R135, RZ, 0x7 ;  /* 0x000000ff87877211 */ /* 0x000fe400078e39ff */
[C---:B------:R-:W-:Y:S04]  /*4be0*/  HMMA.16816.F32.BF16 R32, R64.reuse, R34, RZ ;  /* 0x000000224020723c */ /* 0x040fe800000418ff */
[C---:B------:R-:W-:Y:S04]  /*4bf0*/  LEA R132, P0, R135.reuse, R132, 0x2 ;  /* 0x0000008487847211 */ /* 0x040fe800078010ff */
[-C--:B---3--:R-:W-:Y:S01]  /*4c00*/  HMMA.16816.F32.BF16 R36, R64, R48.reuse, RZ ;  /* 0x000000304024723c */ /* 0x088fe200000418ff */
[----:B------:R-:W-:Y:S07]  /*4c10*/  LEA.HI.X.SX32 R133, R135, R133, 0x2, P0 ;  /* 0x0000008587857211 */ /* 0x000fee00000f16ff */
        /* <DEDUP_REMOVED lines=15> */
[C---:B------:R-:W-:Y:S02]  /*4d10*/  FADD.FTZ R16, -R114.reuse, R16 ;  /* 0x0000001072107221 */ /* 0x040fe40000010100 */
        /* <DEDUP_REMOVED lines=11> */
[----:B--2---:R-:W-:Y:S04]  /*4dd0*/  FADD.FTZ R11, -R0, R11 ;  /* 0x0000000b000b7221 */ /* 0x004fe80000010100 */
        /* <DEDUP_REMOVED lines=187> */
[C---:B------:R-:W-:Y:S02]  /*5990*/  FADD.FTZ R12, -R112.reuse, R41 ;  /* 0x00000029700c7221 */ /* 0x040fe40000010100 */
        /* <DEDUP_REMOVED lines=18> */
[----:B------:R-:W-:Y:S02]  /*5ac0*/  FADD.FTZ R12, -R112, R57 ;  /* 0x00000039700c7221 */ /* 0x000fe40000010100 */
[----:B------:R-:W-:Y:S01]  /*5ad0*/  FFMA.FTZ R6, -R186, R186, 1 ;  /* 0x3f800000ba067423 */ /* 0x000fe200000101ba */
[----:B------:R1:W5:Y:S01]  /*5ae0*/  LDL.LU R82, [R1+0x6c] ;  /* 0x00006c0001527983 */ /* 0x0003620000300800 */
[----:B------:R-:W-:Y:S02]  /*5af0*/  FMUL.FTZ R19, R8, R4 ;  /* 0x0000000408137220 */ /* 0x000fe40000410000 */
[C---:B------:R-:W-:Y:S02]  /*5b00*/  FADD.FTZ R8, -R112.reuse, R29 ;  /* 0x0000001d70087221 */ /* 0x040fe40000010100 */
        /* <DEDUP_REMOVED lines=14> */
[C---:B------:R-:W-:Y:S02]  /*5bf0*/  FADD.FTZ R8, -R112.reuse, R45 ;  /* 0x0000002d70087221 */ /* 0x040fe40000010100 */
        /* <DEDUP_REMOVED lines=141> */
.L_x_520:
        /* <DEDUP_REMOVED lines=141> */
.L_x_521:
[----:B------:R-:W2:Y:S01]  /*6da0*/  LDL R54, [R1+0x8] ;  /* 0x0000080001367983 */ /* 0x000ea20000100800 */
[----:B------:R-:W-:Y:S02]  /*6db0*/  ULOP3.LUT UR34, UR6, 0x1, URZ, 0xc0, !UPT ;  /* 0x0000000106227892 */ /* 0x000fe4000f8ec03f */
[----:B------:R-:W-:Y:S01]  /*6dc0*/  UISETP.GT.AND UP2, UPT, UR6, UR4, UPT ;  /* 0x000000040600728c */ /* 0x000fe2000bf44270 */
[----:B------:R-:W3:Y:S01]  /*6dd0*/  LDL R53, [R1+0x1c] ;  /* 0x00001c0001357983 */ /* 0x000ee20000100800 */
[----:B------:R-:W-:Y:S02]  /*6de0*/  UISETP.NE.U32.AND UP0, UPT, UR34, 0x1, UPT ;  /* 0x000000012200788c */ /* 0x000fe4000bf05070 */
[----:B------:R-:W-:Y:S01]  /*6df0*/  UIADD3 UR6, UR6, -0x1, URZ ;  /* 0xffffffff06067890 */ /* 0x000fe2000fffe03f */
[----:B------:R4:W3:Y:S04]  /*6e00*/  LDL R52, [R1] ;  /* 0x0000000001347983 */ /* 0x0008e80000100800 */
[----:B------:R-:W-:Y:S04]  /*6e10*/  LDSM.16.M88.4 R16, [R119] ;  /* 0x000000007710783b */ /* 0x000fe80000000200 */
[----:B------:R-:W1:Y:S04]  /*6e20*/  LDSM.16.MT88.4 R20, [R0+0x6000] ;  /* 0x006000000014783b */ /* 0x000e680000004200 */
[----:B------:R-:W4:Y:S04]  /*6e30*/  LDSM.16.M88.4 R12, [R119+0x2000] ;  /* 0x00200000770c783b */ /* 0x000f280000000200 */
[----:B------:R-:W-:Y:S04]  /*6e40*/  LDSM.16.M88.4 R24, [R126] ;  /* 0x000000007e18783b */ /* 0x000fe80000000200 */
[----:B------:R-:W4:Y:S04]  /*6e50*/  LDSM.16.MT88.4 R28, [R0+0x6400] ;  /* 0x00640000001c783b */ /* 0x000f280000004200 */
[----:B------:R-:W4:Y:S04]  /*6e60*/  LDSM.16.M88.4 R32, [R129] ;  /* 0x000000008120783b */ /* 0x000f280000000200 */
[----:B------:R-:W-:Y:S04]  /*6e70*/  LDSM.16.M88.4 R36, [R121] ;  /* 0x000000007924783b */ /* 0x000fe80000000200 */
[----:B------:R-:W4:Y:S04]  /*6e80*/  LDSM.16.MT88.4 R40, [R0+0x6800] ;  /* 0x006800000028783b */ /* 0x000f280000004200 */
[----:B------:R-:W4:Y:S04]  /*6e90*/  LDSM.16.M88.4 R44, [R121+0x2000] ;  /* 0x00200000792c783b */ /* 0x000f280000000200 */
[----:B------:R-:W-:Y:S01]  /*6ea0*/  LDSM.16.MT88.4 R48, [R0+0x6c00] ;  /* 0x006c00000030783b */ /* 0x000fe20000004200 */
[-C--:B-1----:R-:W-:Y:S08]  /*6eb0*/  HMMA.16816.F32.BF16 R4, R16, R20.reuse, RZ ;  /* 0x000000141004723c */ /* 0x082ff000000418ff */
[C---:B----4-:R-:W-:Y:S08]  /*6ec0*/  HMMA.16816.F32.BF16 R8, R12.reuse, R20, RZ ;  /* 0x000000140c08723c */ /* 0x050ff000000418ff */
        /* <DEDUP_REMOVED lines=32> */
[C---:B-1----:R-:W-:Y:S08]  /*70d0*/  HMMA.16816.F32.BF16 R8, R32.reuse, R40, R8 ;  /* 0x000000282008723c */ /* 0x042ff00000041808 */
[-C--:B------:R-:W-:Y:S01]  /*70e0*/  HMMA.16816.F32.BF16 R12, R32, R42.reuse, R12 ;  /* 0x0000002a200c723c */ /* 0x080fe2000004180c */
[----:B------:R-:W1:Y:S03]  /*70f0*/  LDSM.16.M88.4 R32, [R120+0x6000] ;  /* 0x006000007820783b */ /* 0x000e660000000200 */
[----:B----4-:R-:W-:Y:S04]  /*7100*/  IMAD.U32 R0, RZ, RZ, UR48 ;  /* 0x00000030ff007e24 */ /* 0x010fe8000f8e00ff */
[----:B------:R-:W-:Y:S08]  /*7110*/  HMMA.16816.F32.BF16 R16, R36, R42, R16 ;  /* 0x0000002a2410723c */ /* 0x000ff00000041810 */
[-C--:B------:R-:W-:Y:S08]  /*7120*/  HMMA.16816.F32.BF16 R4, R20, R48.reuse, R4 ;  /* 0x000000301404723c */ /* 0x080ff00000041804 */
[C---:B------:R-:W-:Y:S08]  /*7130*/  HMMA.16816.F32.BF16 R8, R44.reuse, R48, R8 ;  /* 0x000000302c08723c */ /* 0x040ff00000041808 */
[-C--:B------:R-:W-:Y:S08]  /*7140*/  HMMA.16816.F32.BF16 R12, R44, R50.reuse, R12 ;  /* 0x000000322c0c723c */ /* 0x080ff0000004180c */
[----:B------:R-:W-:Y:S07]  /*7150*/  HMMA.16816.F32.BF16 R16, R20, R50, R16 ;  /* 0x000000321410723c */ /* 0x000fee0000041810 */
[----:B------:R-:W-:Y:S01]  /*7160*/  IMAD.U32 R22, RZ, RZ, UR49 ;  /* 0x00000031ff167e24 */ /* 0x000fe2000f8e00ff */
[-C--:B------:R-:W-:Y:S01]  /*7170*/  HMMA.16816.F32.BF16 R4, R24, R28.reuse, R4 ;  /* 0x0000001c1804723c */ /* 0x080fe20000041804 */
[----:B------:R-:W-:Y:S04]  /*7180*/  IMAD.U32 R23, RZ, RZ, UR49 ;  /* 0x00000031ff177e24 */ /* 0x000fe8000f8e00ff */
[-C--:B------:R-:W-:Y:S03]  /*7190*/  LEA R22, P1, R22, R132.reuse, 0x2 ;  /* 0x0000008416167211 */ /* 0x080fe600078210ff */
[C---:B-1----:R-:W-:Y:S04]  /*71a0*/  HMMA.16816.F32.BF16 R8, R32.reuse, R28, R8 ;  /* 0x0000001c2008723c */ /* 0x042fe80000041808 */
[-C--:B------:R-:W-:Y:S03]  /*71b0*/  LEA.HI.X.SX32 R23, R23, R133.reuse, 0x2, P1 ;  /* 0x0000008517177211 */ /* 0x080fe600008f16ff */
[----:B------:R-:W-:Y:S01]  /*71c0*/  IMAD.U32 R28, RZ, RZ, UR48 ;  /* 0x00000030ff1c7e24 */ /* 0x000fe2000f8e00ff */
[-C--:B------:R-:W-:Y:S01]  /*71d0*/  HMMA.16816.F32.BF16 R12, R32, R30.reuse, R12 ;  /* 0x0000001e200c723c */ /* 0x080fe2000004180c */
[----:B------:R-:W-:Y:S03]  /*71e0*/  LDSM.16.MT88.4 R32, [R2+0xf000] ;  /* 0x00f000000220783b */ /* 0x000fe60000004200 */
[----:B--2---:R-:W-:Y:S01]  /*71f0*/  @P2 IADD3 R20, P0, R54, UR36, RZ ;  /* 0x0000002436142c10 */ /* 0x004fe2000ff1e0ff */
[----:B------:R-:W-:Y:S03]  /*7200*/  @UP3 UIADD3 UR36, UP1, UR36, -0x200, URZ ;  /* 0xfffffe0024243890 */ /* 0x000fe6000ff3e03f */
[----:B------:R-:W-:Y:S04]  /*7210*/  HMMA.16816.F32.BF16 R16, R24, R30, R16 ;  /* 0x0000001e1810723c */ /* 0x000fe80000041810 */
[----:B---3--:R-:W-:Y:S01]  /*7220*/  @P2 IADD3.X R21, R53, UR5, RZ, P0, !PT ;  /* 0x0000000535152c10 */ /* 0x008fe200087fe4ff */
[----:B------:R-:W-:Y:S01]  /*7230*/  @UP3 UIADD3.X UR5, UR5, -0x1, URZ, UP1, !UPT ;  /* 0xffffffff05053890 */ /* 0x000fe20008ffe43f */
[-C--:B------:R-:W-:Y:S01]  /*7240*/  LEA R28, P0, R28, R132.reuse, 0x2 ;  /* 0x000000841c1c7211 */ /* 0x080fe200078010ff */
[----:B------:R-:W-:Y:S02]  /*7250*/  IMAD.U32 R24, RZ, RZ, UR47 ;  /* 0x0000002fff187e24 */ /* 0x000fe4000f8e00ff */
[----:B------:R1:W2:Y:S03]  /*7260*/  @P2 LDG.E R52, [R20.64] ;  /* 0x0000001a14342981 */ /* 0x0002a6000c1e1900 */
[-C--:B------:R-:W-:Y:S01]  /*7270*/  LEA.HI.X.SX32 R29, R0, R133.reuse, 0x2, P0 ;  /* 0x00000085001d7211 */ /* 0x080fe200000f16ff */
[----:B------:R1:W5:Y:S01]  /*7280*/  @P2 LDG.E R252, [R20.64+0x20] ;  /* 0x0000201a14fc2981 */ /* 0x000362000c1e1900 */
[----:B------:R-:W-:Y:S01]  /*7290*/  IMAD.U32 R0, RZ, RZ, UR47 ;  /* 0x0000002fff007e24 */ /* 0x000fe2000f8e00ff */
[-C--:B------:R-:W-:Y:S02]  /*72a0*/  LEA R24, P0, R24, R132.reuse, 0x2 ;  /* 0x0000008418187211 */ /* 0x080fe400078010ff */
[----:B------:R1:W5:Y:S02]  /*72b0*/  @P2 LDG.E R251, [R20.64+0x100] ;  /* 0x0001001a14fb2981 */ /* 0x000364000c1e1900 */
[-C--:B------:R-:W-:Y:S01]  /*72c0*/  LEA.HI.X.SX32 R25, R0, R133.reuse, 0x2, P0 ;  /* 0x0000008500197211 */ /* 0x080fe200000f16ff */
[----:B------:R-:W-:Y:S01]  /*72d0*/  IMAD.U32 R0, RZ, RZ, UR44 ;  /* 0x0000002cff007e24 */ /* 0x000fe2000f8e00ff */
[----:B------:R1:W5:Y:S04]  /*72e0*/  @P2 LDG.E R250, [R20.64+0x120] ;  /* 0x0001201a14fa2981 */ /* 0x000368000c1e1900 */
[----:B------:R3:W-:Y:S04]  /*72f0*/  RED.E.ADD.F32.FTZ.RN.STRONG.GPU [R132.64], R4 ;  /* 0x000000048400798e */ /* 0x0007e8000c10e79a */
[----:B------:R4:W-:Y:S04]  /*7300*/  RED.E.ADD.F32.FTZ.RN.STRONG.GPU [R22.64], R5 ;  /* 0x000000051600798e */ /* 0x0009e8000c10e79a */
[----:B------:R4:W-:Y:S04]  /*7310*/  RED.E.ADD.F32.FTZ.RN.STRONG.GPU [R28.64], R6 ;  /* 0x000000061c00798e */ /* 0x0009e8000c10e79a */
[----:B------:R4:W-:Y:S04]  /*7320*/  RED.E.ADD.F32.FTZ.RN.STRONG.GPU [R24.64], R7 ;  /* 0x000000071800798e */ /* 0x0009e8000c10e79a */
[----:B------:R-:W-:Y:S04]  /*7330*/  LDSM.16.MT88.4 R24, [R2+0xe800] ;  /* 0x00e800000218783b */ /* 0x000fe80000004200 */
[----:B------:R-:W-:Y:S01]  /*7340*/  LDSM.16.MT88.4 R28, [R3+0x800] ;  /* 0x00080000031c783b */ /* 0x000fe20000004200 */
[----:B-1----:R-:W-:Y:S05]  /*7350*/  IMAD.U32 R20, RZ, RZ, UR45 ;  /* 0x0000002dff147e24 */ /* 0x002fea000f8e00ff */
[-C--:B------:R-:W-:Y:S01]  /*7360*/  LEA R20, P1, R20, R132.reuse, 0x2 ;  /* 0x0000008414147211 */ /* 0x080fe200078210ff */
[----:B---3--:R-:W-:Y:S02]  /*7370*/  IMAD.U32 R4, RZ, RZ, UR44 ;  /* 0x0000002cff047e24 */ /* 0x008fe4000f8e00ff */
[----:B----4-:R-:W-:Y:S03]  /*7380*/  IMAD.U32 R22, RZ, RZ, UR46 ;  /* 0x0000002eff167e24 */ /* 0x010fe6000f8e00ff */
[-C--:B------:R-:W-:Y:S01]  /*7390*/  LEA R4, P0, R4, R132.reuse, 0x2 ;  /* 0x0000008404047211 */ /* 0x080fe200078010ff */
[----:B------:R-:W-:Y:S02]  /*73a0*/  IMAD.U32 R5, RZ, RZ, UR45 ;  /* 0x0000002dff057e24 */ /* 0x000fe4000f8e00ff */
[----:B------:R-:W-:Y:S03]  /*73b0*/  IMAD.U32 R6, RZ, RZ, UR46 ;  /* 0x0000002eff067e24 */ /* 0x000fe6000f8e00ff */
[-C--:B------:R-:W-:Y:S01]  /*73c0*/  LEA.HI.X.SX32 R21, R5, R133.reuse, 0x2, P1 ;  /* 0x0000008505157211 */ /* 0x080fe200008f16ff */
[----:B------:R-:W-:Y:S01]  /*73d0*/  IMAD.U32 R7, RZ, RZ, UR42 ;  /* 0x0000002aff077e24 */ /* 0x000fe2000f8e00ff */
[-C--:B------:R-:W-:Y:S01]  /*73e0*/  LEA.HI.X.SX32 R5, R0, R133.reuse, 0x2, P0 ;  /* 0x0000008500057211 */ /* 0x080fe200000f16ff */
[----:B------:R-:W-:Y:S01]  /*73f0*/  IMAD.U32 R0, RZ, RZ, UR43 ;  /* 0x0000002bff007e24 */ /* 0x000fe2000f8e00ff */
[----:B--2---:R-:W-:Y:S01]  /*7400*/  @P2 STL [R1], R52 ;  /* 0x0000003401002387 */ /* 0x004fe20000100800 */
        /* <DEDUP_REMOVED lines=93> */
[----:B------:R4:W1:Y:S03]  /*79e0*/  LDSM.16.MT88.4 R20, [R3+0x1c00] ;  /* 0x001c00000314783b */ /* 0x0008660000004200 */
        /* <DEDUP_REMOVED lines=10> */
[-C--:B------:R-:W-:Y:S08]  /*7a90*/  HMMA.16816.F32.BF16 R84, R16, R20.reuse, R84 ;  /* 0x000000141054723c */ /* 0x080ff00000041854 */
[C---:B--2---:R-:W-:Y:S08]  /*7aa0*/  HMMA.16816.F32.BF16 R88, R28.reuse, R20, R88 ;  /* 0x000000141c58723c */ /* 0x044ff00000041858 */
[-C--:B------:R-:W-:Y:S08]  /*7ab0*/  HMMA.16816.F32.BF16 R92, R28, R22.reuse, R92 ;  /* 0x000000161c5c723c */ /* 0x080ff0000004185c */
[----:B------:R-:W-:Y:S01]  /*7ac0*/  HMMA.16816.F32.BF16 R96, R16, R22, R96 ;  /* 0x000000161060723c */ /* 0x000fe20000041860 */
[----:B------:R-:W-:-:S07]  /*7ad0*/  @P0 BRA `(.L_x_522) ;  /* 0xffffa7f000000947 */ /* 0x000fce000383ffff */
.L_x_519:
[----:B--2---:R-:W2:Y:S04]  /*7ae0*/  LDL R13, [R1+0x20] ;  /* 0x00002000010d7983 */ /* 0x004ea80000100800 */
[----:B------:R-:W3:Y:S04]  /*7af0*/  LDL R16, [R1+0x24] ;  /* 0x0000240001107983 */ /* 0x000ee80000100800 */
[----:B------:R-:W4:Y:S04]  /*7b00*/  LDL R15, [R1+0x4] ;  /* 0x00000400010f7983 */ /* 0x000f280000100800 */
[----:B------:R-:W1:Y:S01]  /*7b10*/  S2R R11, SR_TID.X ;  /* 0x00000000000b7919 */ /* 0x000e620000002100 */
        /* <DEDUP_REMOVED lines=41> */
[----:B------:R-:W-:Y:S02]  /*7db0*/  UIMAD UR6, UR25, UR7, UR6 ;  /* 0x00000007190672a4 */ /* 0x000fe4000f8e0206 */
        /* <DEDUP_REMOVED lines=53> */
[----:B------:R4:W1:Y:S02]  /*8110*/  LDS.128 R16, [R0+0x9000] ;  /* 0x0090000000107984 */ /* 0x0008640000000c00 */
        /* <DEDUP_REMOVED lines=25> */
.L_x_516:
        /* <DEDUP_REMOVED lines=11> */
.L_x_523:
[----:B------:R-:W-:Y:S05]  /*8360*/  EXIT ;  /* 0x000000000000794d */ /* 0x000fea0003800000 */
.L_x_525:
        /* <DEDUP_REMOVED lines=9> */
.L_x_703:


//--------------------- .text._ZN5flash44flash_bwd_dq_dk_dv_loop_seqk_parallel_kernelI23Flash_bwd_kernel_traitsILi32ELi128ELi128ELi8ELi4ELi4ELi4ELb0ELb0EN7cutlass10bfloat16_tE19Flash_kernel_traitsILi32ELi128ELi128ELi8ES3_EELb1ELb1ELb0ELb0ELb0ELb1ELb0EEEvNS_16Flash_bwd_paramsE --------------------------
	.section	.text._ZN5flash44flash_bwd_dq_dk_dv_loop_seqk_parallel_kernelI23Flash_bwd_kernel_traitsILi32ELi128ELi128ELi8ELi4ELi4ELi4ELb0ELb0EN7cutlass10bfloat16_tE19Flash_kernel_traitsILi32ELi128ELi128ELi8ES3_EELb1ELb1ELb0ELb0ELb0ELb1ELb0EEEvNS_16Flash_bwd_paramsE,"ax",@progbits
	.sectioninfo	@"SHI_REGISTERS=255"
	.align	128
        .global         _ZN5flash44flash_bwd_dq_dk_dv_loop_seqk_parallel_kernelI23Flash_bwd_kernel_traitsILi32ELi128ELi128ELi8ELi4ELi4ELi4ELb0ELb0EN7cutlass10bfloat16_tE19Flash_kernel_traitsILi32ELi128ELi128ELi8ES3_EELb1ELb1ELb0ELb0ELb0ELb1ELb0EEEvNS_16Flash_bwd_paramsE
        .type           _ZN5flash44flash_bwd_dq_dk_dv_loop_seqk_parallel_kernelI23Flash_bwd_kernel_traitsILi32ELi128ELi128ELi8ELi4ELi4ELi4ELb0ELb0EN7cutlass10bfloat16_tE19Flash_kernel_traitsILi32ELi128ELi128ELi8ES3_EELb1ELb1ELb0ELb0ELb0ELb1ELb0EEEvNS_16Flash_bwd_paramsE,@function
        .size           _ZN5flash44flash_bwd_dq_dk_dv_loop_seqk_parallel_kernelI23Flash_bwd_kernel_traitsILi32ELi128ELi128ELi8ELi4ELi4ELi4ELb0ELb0EN7cutlass10bfloat16_tE19Flash_kernel_traitsILi32ELi128ELi128ELi8ES3_EELb1ELb1ELb0ELb0ELb0ELb1ELb0EEEvNS_16Flash_bwd_paramsE,(.L_x_704 - _ZN5flash44flash_bwd_dq_dk_dv_loop_seqk_parallel_kernelI23Flash_bwd_kernel_traitsILi32ELi128ELi128ELi8ELi4ELi4ELi4ELb0ELb0EN7cutlass10bfloat16_tE19Flash_kernel_traitsILi32ELi128ELi128ELi8ES3_EELb1ELb1ELb0ELb0ELb0ELb1ELb0EEEvNS_16Flash_bwd_paramsE)
        .other          _ZN5flash44flash_bwd_dq_dk_dv_loop_seqk_parallel_kernelI23Flash_bwd_kernel_traitsILi32ELi128ELi128ELi8ELi4ELi4ELi4ELb0ELb0EN7cutlass10bfloat16_tE19Flash_kernel_traitsILi32ELi128ELi128ELi8ES3_EELb1ELb1ELb0ELb0ELb0ELb1ELb0EEEvNS_16Flash_bwd_paramsE,@"STO_CUDA_ENTRY STV_DEFAULT"
_ZN5flash44flash_bwd_dq_dk_dv_loop_seqk_parallel_kernelI23Flash_bwd_kernel_traitsILi32ELi128ELi128ELi8ELi4ELi4ELi4ELb0ELb0EN7cutlass10bfloat16_tE19Flash_kernel_traitsILi32ELi128ELi128ELi8ES3_EELb1ELb1ELb0ELb0ELb0ELb1ELb0EEEvNS_16Flash_bwd_paramsE:
.text._ZN5flash44flash_bwd_dq_dk_dv_loop_seqk_parallel_kernelI23Flash_bwd_kernel_traitsILi32ELi128ELi128ELi8ELi4ELi4ELi4ELb0ELb0EN7cutlass10bfloat16_tE19Flash_kernel_traitsILi32ELi128ELi128ELi8ES3_EELb1ELb1ELb0ELb0ELb0ELb1ELb0EEEvNS_16Flash_bwd_paramsE:
        /* <DEDUP_REMOVED lines=12> */
[----:B------:R-:W-:Y:S01]  /*00c0*/  ULDC.U8 UR8, c[0x0][0x328] ;  /* 0x0000ca0000087ab9 */ /* 0x000fe20000000000 */
[----:B------:R-:W-:Y:S01]  /*00d0*/  IMAD.MOV.U32 R210, RZ, RZ, -0x10 ;  /* 0xfffffff0ffd27424 */ /* 0x000fe200078e00ff */
[----:B------:R-:W-:Y:S01]  /*00e0*/  UISETP.NE.AND UP5, UPT, UR8, URZ, UPT ;  /* 0x0000003f0800728c */ /* 0x000fe2000bfa5270 */
[----:B------:R-:W-:Y:S01]  /*00f0*/  IMAD.MOV.U32 R137, RZ, RZ, 0x20 ;  /* 0x00000020ff897424 */ /* 0x000fe200078e00ff */
[----:B------:R-:W-:Y:S01]  /*0100*/  UMOV UR6, 0x80 ;  /* 0x0000008000067882 */ /* 0x000fe20000000000 */
[----:B------:R-:W-:Y:S01]  /*0110*/  IMAD.MOV.U32 R132, RZ, RZ, 0x40 ;  /* 0x00000040ff847424 */ /* 0x000fe200078e00ff */
[----:B------:R-:W-:Y:S01]  /*0120*/  ULDC UR5, c[0x0][0x210] ;  /* 0x0000840000057ab9 */ /* 0x000fe20000000800 */
[----:B------:R-:W3:Y:S01]  /*0130*/  S2UR UR52, SR_CTAID.Z ;  /* 0x00000000003479c3 */ /* 0x000ee20000002700 */
[----:B------:R-:W-:-:S02]  /*0140*/  ULDC UR4, c[0x0][0x234] ;  /* 0x00008d0000047ab9 */ /* 0x000fc40000000800 */
[----:B------:R-:W-:Y:S02]  /*0150*/  ULDC UR7, c[0x0][0x1c0] ;  /* 0x0000700000077ab9 */ /* 0x000fe40000000800 */
[----:B------:R-:W-:Y:S02]  /*0160*/  UIMAD UR4, UR6, UR5, UR4 ;  /* 0x00000005060472a4 */ /* 0x000fe4000f8e0204 */
[----:B------:R-:W-:Y:S02]  /*0170*/  ULDC UR20, c[0x0][0x224] ;  /* 0x0000890000147ab9 */ /* 0x000fe40000000800 */
[----:B------:R-:W-:Y:S02]  /*0180*/  USHF.R.S32.HI UR6, URZ, 0x1f, UR20 ;  /* 0x0000001f3f067899 */ /* 0x000fe40008011414 */
[----:B------:R-:W-:Y:S01]  /*0190*/  ULDC UR18, c[0x0][0x224] ;  /* 0x0000890000127ab9 */ /* 0x000fe20000000800 */
[----:B------:R-:W-:Y:S01]  /*01a0*/  IMAD.U32 R247, RZ, RZ, UR4 ;  /* 0x00000004fff77e24 */ /* 0x000fe2000f8e00ff */
[----:B------:R-:W-:Y:S01]  /*01b0*/  ULDC UR58, c[0x0][0x22c] ;  /* 0x00008b00003a7ab9 */ /* 0x000fe20000000800 */
[----:B-1----:R-:W-:Y:S01]  /*01c0*/  SHF.R.S32.HI R5, RZ, 0x1f, R6 ;  /* 0x0000001fff057819 */ /* 0x002fe20000011406 */
[----:B--2---:R-:W-:-:S02]  /*01d0*/  USHF.L.U32 UR8, UR44, 0x7, URZ ;  /* 0x000000072c087899 */ /* 0x004fc4000800063f */
[----:B------:R-:W-:Y:S01]  /*01e0*/  ULDC UR50, c[0x0][0x1c0] ;  /* 0x0000700000327ab9 */ /* 0x000fe20000000800 */
[CC--:B------:R-:W-:Y:S01]  /*01f0*/  LEA.HI R3, R5.reuse, R6.reuse, RZ, 0x2 ;  /* 0x0000000605037211 */ /* 0x0c0fe200078f10ff */
[----:B------:R-:W-:Y:S01]  /*0200*/  ULDC UR14, c[0x0][0x1c8] ;  /* 0x00007200000e7ab9 */ /* 0x000fe20000000800 */
[-C--:B------:R-:W-:Y:S01]  /*0210*/  LEA.HI R9, R5, R6.reuse, RZ, 0x5 ;  /* 0x0000000605097211 */ /* 0x080fe200078f28ff */
[----:B------:R-:W-:Y:S01]  /*0220*/  UIMAD.WIDE UR50, UR58, UR50, URZ ;  /* 0x000000323a3272a5 */ /* 0x000fe2000f8e023f */
[----:B------:R-:W-:Y:S01]  /*0230*/  LOP3.LUT R4, R3, 0xfffffffc, RZ, 0xc0, !PT ;  /* 0xfffffffc03047812 */ /* 0x000fe200078ec0ff */
[----:B---3--:R-:W-:Y:S01]  /*0240*/  UIMAD UR5, UR44, UR7, UR52 ;  /* 0x000000072c0572a4 */ /* 0x008fe2000f8e0234 */
[--C-:B------:R-:W-:Y:S01]  /*0250*/  SHF.R.S32.HI R0, RZ, 0x2, R3.reuse ;  /* 0x00000002ff007819 */ /* 0x100fe20000011403 */
[----:B------:R-:W-:Y:S01]  /*0260*/  USHF.R.S32.HI UR7, URZ, 0x1f, UR52 ;  /* 0x0000001f3f077899 */ /* 0x000fe20008011434 */
[CC--:B------:R-:W-:Y:S01]  /*0270*/  LEA.HI R128, R5.reuse, R6.reuse, RZ, 0x3 ;  /* 0x0000000605807211 */ /* 0x0c0fe200078f18ff */
[----:B------:R-:W-:Y:S01]  /*0280*/  IMAD.IADD R12, R6, 0x1, -R4 ;  /* 0x00000001060c7824 */ /* 0x000fe200078e0a04 */
[CC--:B------:R-:W-:Y:S01]  /*0290*/  LEA.HI R232, R5.reuse, R6.reuse, RZ, 0x7 ;  /* 0x0000000605e87211 */ /* 0x0c0fe200078f38ff */
[----:B------:R-:W-:Y:S01]  /*02a0*/  ULOP3.LUT UR4, UR52, UR14, URZ, 0x3c, !UPT ;  /* 0x0000000e34047292 */ /* 0x000fe2000f8e3c3f */
[----:B------:R-:W-:Y:S01]  /*02b0*/  SHF.R.S32.HI R2, RZ, 0x1f, R3 ;  /* 0x0000001fff027819 */ /* 0x000fe20000011403 */
[----:B------:R-:W-:Y:S01]  /*02c0*/  UIMAD.WIDE.U32 UR60, UR44, UR20, URZ ;  /* 0x000000142c3c72a5 */ /* 0x000fe2000f8e003f */
[----:B------:R-:W-:Y:S01]  /*02d0*/  LEA.HI R5, R5, R6, RZ, 0x4 ;  /* 0x0000000605057211 */ /* 0x000fe200078f20ff */
[----:B------:R-:W-:Y:S01]  /*02e0*/  ULDC UR16, c[0x0][0x1c0] ;  /* 0x0000700000107ab9 */ /* 0x000fe20000000800 */
[----:B------:R-:W-:Y:S01]  /*02f0*/  LOP3.LUT R7, R9, 0xffffffe0, RZ, 0xc0, !PT ;  /* 0xffffffe009077812 */ /* 0x000fe200078ec0ff */
[----:B------:R-:W-:Y:S01]  /*0300*/  IMAD.U32 R245, RZ, RZ, UR4 ;  /* 0x00000004fff57e24 */ /* 0x000fe2000f8e00ff */
[-C--:B------:R-:W-:Y:S01]  /*0310*/  LEA.HI R4, R3, R0.reuse, RZ, 0x1 ;  /* 0x0000000003047211 */ /* 0x080fe200078f08ff */
[----:B------:R-:W-:Y:S01]  /*0320*/  UIMAD UR19, UR52, UR58, URZ ;  /* 0x0000003a341372a4 */ /* 0x000fe2000f8e023f */
[----:B------:R-:W-:Y:S01]  /*0330*/  LEA.HI R3, R2, R0, RZ, 0x3 ;  /* 0x0000000002037211 */ /* 0x000fe200078f18ff */
[----:B------:R-:W-:Y:S01]  /*0340*/  IMAD.IADD R2, R6, 0x1, -R7 ;  /* 0x0000000106027824 */ /* 0x000fe200078e0a07 */
[----:B------:R-:W-:Y:S01]  /*0350*/  LOP3.LUT R8, R5, 0xfffffff0, RZ, 0xc0, !PT ;  /* 0xfffffff005087812 */ /* 0x000fe200078ec0ff */
[----:B------:R-:W-:Y:S01]  /*0360*/  UIMAD UR4, UR44, UR16, UR52 ;  /* 0x000000102c0472a4 */ /* 0x000fe2000f8e0234 */
[----:B------:R-:W-:Y:S01]  /*0370*/  LOP3.LUT R10, R128, 0xfffffff8, RZ, 0xc0, !PT ;  /* 0xfffffff8800a7812 */ /* 0x000fe200078ec0ff */
[----:B------:R-:W-:Y:S01]  /*0380*/  ULDC UR10, c[0x0][0x1c0] ;  /* 0x00007000000a7ab9 */ /* 0x000fe20000000800 */
        /* <DEDUP_REMOVED lines=9> */
[----:B------:R-:W-:Y:S01]  /*0420*/  UIMAD UR58, UR58, UR10, URZ ;  /* 0x0000000a3a3a72a4 */ /* 0x000fe2000f8e023f */
[----:B------:R-:W-:Y:S01]  /*0430*/  LEA.HI R225, R6, R2, RZ, 0x2 ;  /* 0x0000000206e17211 */ /* 0x000fe200078f10ff */
[----:B------:R-:W-:Y:S01]  /*0440*/  USHF.L.U32 UR4, UR4, 0x5, URZ ;  /* 0x0000000504047899 */ /* 0x000fe2000800063f */
[----:B------:R-:W-:Y:S01]  /*0450*/  SHF.R.S32.HI R6, RZ, 0x3, R128 ;  /* 0x00000003ff067819 */ /* 0x000fe20000011480 */
[----:B------:R-:W-:Y:S01]  /*0460*/  ULDC UR17, c[0x0][0x1c0] ;  /* 0x0000700000117ab9 */ /* 0x000fe20000000800 */
[----:B------:R-:W-:Y:S01]  /*0470*/  LEA.HI R2, R5, R0, RZ, 0x1 ;  /* 0x0000000005027211 */ /* 0x000fe200078f08ff */
[----:B------:R-:W-:Y:S01]  /*0480*/  USHF.L.U32 UR59, UR58, 0x7, URZ ;  /* 0x000000073a3b7899 */ /* 0x000fe2000800063f */
[----:B------:R-:W-:Y:S01]  /*0490*/  SHF.R.S32.HI R5, RZ, 0x5, R9 ;  /* 0x00000005ff057819 */ /* 0x000fe20000011409 */
[----:B------:R-:W-:Y:S01]  /*04a0*/  IMAD.SHL.U32 R6, R6, 0x40, RZ ;  /* 0x0000004006067824 */ /* 0x000fe200078e00ff */
[----:B------:R-:W-:Y:S01]  /*04b0*/  LOP3.LUT R3, R2, 0xfffffffe, RZ, 0xc0, !PT ;  /* 0xfffffffe02037812 */ /* 0x000fe200078ec0ff */
[----:B------:R-:W-:Y:S01]  /*04c0*/  ULDC.U8 UR9, c[0x0][0x3d0] ;  /* 0x0000f40000097ab9 */ /* 0x000fe20000000000 */
[----:B------:R-:W-:Y:S01]  /*04d0*/  SHF.R.S32.HI R232, RZ, 0x7, R232 ;  /* 0x00000007ffe87819 */ /* 0x000fe200000114e8 */
[----:B------:R-:W-:Y:S01]  /*04e0*/  ULDC UR15, c[0x0][0x214] ;  /* 0x00008500000f7ab9 */ /* 0x000fe20000000800 */
[----:B------:R-:W-:Y:S01]  /*04f0*/  LOP3.LUT R2, R6, 0xc0, RZ, 0xc0, !PT ;  /* 0x000000c006027812 */ /* 0x000fe200078ec0ff */
[----:B------:R-:W-:Y:S01]  /*0500*/  IMAD.SHL.U32 R6, R12, 0x8, RZ ;  /* 0x000000080c067824 */ /* 0x000fe200078e00ff */
[C---:B------:R-:W-:Y:S01]  /*0510*/  LOP3.LUT P5, RZ, R7.reuse, 0x2, RZ, 0xc0, !PT ;  /* 0x0000000207ff7812 */ /* 0x040fe200078ac0ff */
[----:B------:R-:W-:Y:S01]  /*0520*/  IMAD.IADD R13, R0, 0x1, -R3 ;  /* 0x00000001000d7824 */ /* 0x000fe200078e0a03 */
[----:B------:R-:W-:Y:S01]  /*0530*/  LEA.HI R0, R4, R5, RZ, 0x2 ;  /* 0x0000000504007211 */ /* 0x000fe200078f10ff */
[----:B------:R-:W-:Y:S01]  /*0540*/  UISETP.NE.AND UP6, UPT, UR9, URZ, UPT ;  /* 0x0000003f0900728c */ /* 0x000fe2000bfc5270 */
[----:B------:R-:W-:Y:S01]  /*0550*/  LOP3.LUT R3, R2, 0x18, R6, 0xf8, !PT ;  /* 0x0000001802037812 */ /* 0x000fe200078ef806 */
[----:B------:R-:W-:Y:S01]  /*0560*/  IMAD.SHL.U32 R6, R12, 0x2, RZ ;  /* 0x000000020c067824 */ /* 0x000fe200078e00ff */
[----:B------:R-:W-:Y:S01]  /*0570*/  LOP3.LUT R0, R0, 0xfffffffc, RZ, 0xc0, !PT ;  /* 0xfffffffc00007812 */ /* 0x000fe200078ec0ff */
[----:B------:R-:W-:Y:S01]  /*0580*/  IMAD.U32 R241, RZ, RZ, UR4 ;  /* 0x00000004fff17e24 */ /* 0x000fe2000f8e00ff */
[----:B------:R-:W-:Y:S01]  /*0590*/  SHF.R.U32.HI R2, RZ, 0x3, R2 ;  /* 0x00000003ff027819 */ /* 0x000fe20000011602 */
[----:B------:R-:W-:Y:S01]  /*05a0*/  IMAD R216, R232, 0x2000, R6 ;  /* 0x00002000e8d87824 */ /* 0x000fe200078e0206 */
[----:B------:R-:W-:Y:S01]  /*05b0*/  LOP3.LUT P4, RZ, R7, 0x4, RZ, 0xc0, !PT ;  /* 0x0000000407ff7812 */ /* 0x000fe2000788c0ff */
[----:B------:R-:W-:Y:S01]  /*05c0*/  IMAD.IADD R235, R5, 0x1, -R0 ;  /* 0x0000000105eb7824 */ /* 0x000fe200078e0a00 */
[----:B------:R-:W-:Y:S01]  /*05d0*/  LOP3.LUT R2, R3, R2, RZ, 0x3c, !PT ;  /* 0x0000000203027212 */ /* 0x000fe200078e3cff */
[----:B------:R-:W-:Y:S01]  /*05e0*/  IMAD R0, R5, 0x8, R11 ;  /* 0x0000000805007824 */ /* 0x000fe200078e020b */
[----:B------:R-:W-:Y:S01]  /*05f0*/  LEA.HI R5, R10, R10, RZ, 0x1 ;  /* 0x0000000a0a057211 */ /* 0x000fe200078f08ff */
[----:B------:R-:W-:Y:S01]  /*0600*/  @UP5 UIMAD UR9, UR44, UR15, URZ ;  /* 0x0000000f2c0952a4 */ /* 0x000fe2000f8e023f */
[----:B------:R-:W-:Y:S01]  /*0610*/  SHF.R.S32.HI R11, RZ, 0x1f, R8 ;  /* 0x0000001fff0b7819 */ /* 0x000fe20000011408 */
[----:B------:R-:W-:Y:S01]  /*0620*/  IMAD.U32 R234, R0, 0x20, R2 ;  /* 0x0000002000ea7824 */ /* 0x000fe200078e0002 */
[----:B------:R-:W-:Y:S01]  /*0630*/  LOP3.LUT R0, R5, 0x7fffffe, RZ, 0xc0, !PT ;  /* 0x07fffffe05007812 */ /* 0x000fe200078ec0ff */
[----:B------:R-:W-:Y:S01]  /*0640*/  IMAD R2, R232, 0x8, R13 ;  /* 0x00000008e8027824 */ /* 0x000fe200078e020d */
[-C--:B------:R-:W-:Y:S01]  /*0650*/  LEA.HI R11, R11, R8.reuse, RZ, 0x3 ;  /* 0x000000080b0b7211 */ /* 0x080fe200078f18ff */
[----:B------:R-:W-:Y:S01]  /*0660*/  USHF.R.S32.HI UR4, URZ, 0x1f, UR4 ;  /* 0x0000001f3f047899 */ /* 0x000fe20008011404 */
[----:B------:R-:W-:Y:S01]  /*0670*/  SEL R212, R137, 0xffffffe0, !P5 ;  /* 0xffffffe089d47807 */ /* 0x000fe20006800000 */
[----:B------:R-:W-:Y:S01]  /*0680*/  IMAD.IADD R3, R10, 0x1, -R0 ;  /* 0x000000010a037824 */ /* 0x000fe200078e0a00 */
[----:B------:R-:W-:Y:S01]  /*0690*/  LEA.HI R0, R8, R8, RZ, 0x1 ;  /* 0x0000000808007211 */ /* 0x000fe200078f08ff */
[----:B------:R-:W-:Y:S01]  /*06a0*/  IMAD.U32 R246, RZ, RZ, UR19 ;  /* 0x00000013fff67e24 */ /* 0x000fe2000f8e00ff */
[----:B------:R-:W-:Y:S01]  /*06b0*/  ULDC.64 UR12, c[0x0][0x118] ;  /* 0x00004600000c7ab9 */ /* 0x000fe20000000a00 */
[----:B------:R-:W-:Y:S01]  /*06c0*/  IMAD R17, R2, 0x8, R3 ;  /* 0x0000000802117824 */ /* 0x000fe200078e0203 */
[----:B------:R-:W-:Y:S01]  /*06d0*/  LOP3.LUT R3, R0, 0x7fffffe, RZ, 0xc0, !PT ;  /* 0x07fffffe00037812 */ /* 0x000fe200078ec0ff */
[----:B------:R-:W-:Y:S01]  /*06e0*/  IMAD.U32 R244, RZ, RZ, UR9 ;  /* 0x00000009fff47e24 */ /* 0x000fe2000f8e00ff */
[--C-:B------:R-:W-:Y:S01]  /*06f0*/  SHF.R.S32.HI R4, RZ, 0x1, R0.reuse ;  /* 0x00000001ff047819 */ /* 0x100fe20000011400 */
[----:B------:R-:W-:Y:S01]  /*0700*/  IMAD.U32 R238, RZ, RZ, UR4 ;  /* 0x00000004ffee7e24 */ /* 0x000fe2000f8e00ff */
[----:B------:R-:W-:Y:S01]  /*0710*/  SHF.R.S32.HI R0, RZ, 0x1f, R0 ;  /* 0x0000001fff007819 */ /* 0x000fe20000011400 */
[----:B------:R-:W-:Y:S01]  /*0720*/  IMAD.IADD R16, R8, 0x1, -R3 ;  /* 0x0000000108107824 */ /* 0x000fe200078e0a03 */
[----:B------:R-:W-:Y:S01]  /*0730*/  LOP3.LUT R2, R11, 0xfffffff8, RZ, 0xc0, !PT ;  /* 0xfffffff80b027812 */ /* 0x000fe200078ec0ff */
[----:B------:R-:W-:Y:S01]  /*0740*/  IMAD.U32 R3, RZ, RZ, UR7 ;  /* 0x00000007ff037e24 */ /* 0x000fe2000f8e00ff */
[----:B------:R-:W-:Y:S01]  /*0750*/  LEA.HI R0, R0, R4, RZ, 0x2 ;  /* 0x0000000400007211 */ /* 0x000fe200078f10ff */
[----:B------:R-:W-:-:S02]  /*0760*/  USHF.R.S32.HI UR7, URZ, 0x1f, UR44 ;  /* 0x0000001f3f077899 */ /* 0x000fc4000801142c */
[----:B------:R-:W-:Y:S01]  /*0770*/  IMAD.IADD R15, R8, 0x1, -R2 ;  /* 0x00000001080f7824 */ /* 0x000fe200078e0a02 */
[----:B------:R-:W-:Y:S01]  /*0780*/  LOP3.LUT R0, R0, 0xfffffffc, RZ, 0xc0, !PT ;  /* 0xfffffffc00007812 */ /* 0x000fe200078ec0ff */
[----:B------:R-:W-:Y:S01]  /*0790*/  UIMAD.WIDE.U32 UR56, UR50, UR60, URZ ;  /* 0x0000003c323872a5 */ /* 0x000fe2000f8e003f */
[C---:B------:R-:W-:Y:S01]  /*07a0*/  LOP3.LUT R2, R7.reuse, 0x1, RZ, 0xc0, !PT ;  /* 0x0000000107027812 */ /* 0x040fe200078ec0ff */
[----:B------:R-:W-:Y:S01]  /*07b0*/  IMAD.U32 R252, RZ, RZ, UR7 ;  /* 0x00000007fffc7e24 */ /* 0x000fe2000f8e00ff */
[----:B------:R-:W-:Y:S01]  /*07c0*/  @!UP5 UIMAD UR7, UR44, UR17, UR52 ;  /* 0x000000112c07d2a4 */ /* 0x000fe2000f8e0234 */
[----:B------:R-:W-:Y:S01]  /*07d0*/  IMAD.IADD R14, R4, 0x1, -R0 ;  /* 0x00000001040e7824 */ /* 0x000fe200078e0a00 */
[----:B------:R-:W-:Y:S01]  /*07e0*/  ISETP.NE.U32.AND P6, PT, R2, 0x1, PT ;  /* 0x000000010200780c */ /* 0x000fe20003fc5070 */
[----:B------:R-:W-:Y:S01]  /*07f0*/  IMAD.U32 R2, RZ, RZ, UR8 ;  /* 0x00000008ff027e24 */ /* 0x000fe2000f8e00ff */
[----:B------:R-:W-:Y:S01]  /*0800*/  SHF.R.S32.HI R0, RZ, 0x1, R5 ;  /* 0x00000001ff007819 */ /* 0x000fe20000011405 */
[----:B------:R-:W-:Y:S01]  /*0810*/  IMAD.SHL.U32 R2, R10, 0x40, RZ ;  /* 0x000000400a027824 */ /* 0x000fe200078e00ff */
[----:B------:R-:W-:Y:S01]  /*0820*/  LEA.HI R10, R7, R7, RZ, 0x1 ;  /* 0x00000007070a7211 */ /* 0x000fe200078f08ff */
[C---:B------:R-:W-:Y:S01]  /*0830*/  IMAD.SHL.U32 R4, R235.reuse, 0x400, RZ ;  /* 0x00000400eb047824 */ /* 0x040fe200078e00ff */
[C---:B------:R-:W-:Y:S01]  /*0840*/  LOP3.LUT P0, RZ, R0.reuse, 0x2, RZ, 0xc0, !PT ;  /* 0x0000000200ff7812 */ /* 0x040fe2000780c0ff */
[----:B------:R-:W-:Y:S01]  /*0850*/  IMAD.SHL.U32 R9, R0, 0x40, RZ ;  /* 0x0000004000097824 */ /* 0x000fe200078e00ff */
[----:B------:R-:W-:Y:S01]  /*0860*/  LOP3.LUT R8, R2, 0x1c0, RZ, 0xc0, !PT ;  /* 0x000001c002087812 */ /* 0x000fe200078ec0ff */
[----:B------:R-:W-:Y:S01]  /*0870*/  IMAD.SHL.U32 R0, R235, 0x10, RZ ;  /* 0x00000010eb007824 */ /* 0x000fe200078e00ff */
[----:B------:R-:W-:Y:S01]  /*0880*/  LOP3.LUT R2, R10, 0x3fffffe, RZ, 0xc0, !PT ;  /* 0x03fffffe0a027812 */ /* 0x000fe200078ec0ff */
[----:B------:R-:W-:Y:S01]  /*0890*/  USHF.R.S32.HI UR8, URZ, 0x1f, UR52 ;  /* 0x0000001f3f087899 */ /* 0x000fe20008011434 */
[----:B------:R-:W-:Y:S01]  /*08a0*/  SHF.R.S32.HI R5, RZ, 0x3, R11 ;  /* 0x00000003ff057819 */ /* 0x000fe2000001140b */
[----:B------:R-:W-:Y:S01]  /*08b0*/  USHF.L.U32 UR35, UR58, 0x3, URZ ;  /* 0x000000033a237899 */ /* 0x000fe2000800063f */
[----:B------:R-:W-:Y:S01]  /*08c0*/  LEA.HI.SX32 R225, R225, R0, 0x1e ;  /* 0x00000000e1e17211 */ /* 0x000fe200078ff2ff */
[C---:B------:R-:W-:Y:S01]  /*08d0*/  IMAD.IADD R12, R7.reuse, 0x1, -R2 ;  /* 0x00000001070c7824 */ /* 0x040fe200078e0a02 */
[----:B------:R-:W-:Y:S01]  /*08e0*/  LOP3.LUT R3, R8, 0x30, R0, 0xf8, !PT ;  /* 0x0000003008037812 */ /* 0x000fe200078ef800 */
[----:B------:R-:W-:Y:S01]  /*08f0*/  IMAD.SHL.U32 R2, R7, 0x40, RZ ;  /* 0x0000004007027824 */ /* 0x000fe200078e00ff */
[----:B------:R-:W-:Y:S01]  /*0900*/  LOP3.LUT R0, R9, 0xc0, RZ, 0xc0, !PT ;  /* 0x000000c009007812 */ /* 0x000fe200078ec0ff */
[----:B------:R-:W-:Y:S01]  /*0910*/  IMAD R16, R5, 0x8, R16 ;  /* 0x0000000805107824 */ /* 0x000fe200078e0210 */
[----:B------:R-:W-:Y:S01]  /*0920*/  LOP3.LUT R3, R3, 0x8, R128, 0xf8, !PT ;  /* 0x0000000803037812 */ /* 0x000fe200078ef880 */
[----:B------:R-:W-:Y:S01]  /*0930*/  IMAD R131, R5, 0x200, R4 ;  /* 0x0000020005837824 */ /* 0x000fe200078e0204 */
[----:B------:R-:W-:Y:S01]  /*0940*/  LOP3.LUT R128, R0, 0x8, R128, 0xf8, !PT ;  /* 0x0000000800807812 */ /* 0x000fe200078ef880 */
[----:B------:R-:W-:Y:S01]  /*0950*/  IMAD.U32 R251, RZ, RZ, UR8 ;  /* 0x00000008fffb7e24 */ /* 0x000fe2000f8e00ff */
[----:B------:R-:W-:Y:S01]  /*0960*/  SHF.R.U32.HI R0, RZ, 0x3, R0 ;  /* 0x00000003ff007819 */ /* 0x000fe20000011600 */
[----:B------:R-:W-:Y:S01]  /*0970*/  UIMAD UR8, UR5, UR18, URZ ;  /* 0x00000012050872a4 */ /* 0x000fe2000f8e023f */
[----:B------:R-:W-:Y:S01]  /*0980*/  LOP3.LUT R2, R2, 0x1c0, RZ, 0xc0, !PT ;  /* 0x000001c002027812 */ /* 0x000fe200078ec0ff */
[----:B------:R-:W-:Y:S01]  /*0990*/  UIMAD UR5, UR6, UR44, URZ ;  /* 0x0000002c060572a4 */ /* 0x000fe2000f8e023f */
[----:B------:R-:W-:Y:S01]  /*09a0*/  LOP3.LUT R128, R128, R0, RZ, 0x3c, !PT ;  /* 0x0000000080807212 */ /* 0x000fe200078e3cff */
[----:B------:R-:W-:Y:S01]  /*09b0*/  IMAD R0, R235, 0x200, R6 ;  /* 0x00000200eb007824 */ /* 0x000fe200078e0206 */
[----:B------:R-:W-:Y:S01]  /*09c0*/  LEA.HI R2, R2, R2, RZ, 0x1d ;  /* 0x0000000202027211 */ /* 0x000fe200078fe8ff */
[----:B------:R-:W-:Y:S01]  /*09d0*/  @!UP5 UIMAD UR6, UR7, UR15, URZ ;  /* 0x0000000f0706d2a4 */ /* 0x000fe2000f8e023f */
[----:B------:R-:W-:Y:S01]  /*09e0*/  SEL R210, R210, 0x10, !P6 ;  /* 0x00000010d2d27807 */ /* 0x000fe20007000000 */
[----:B------:R-:W-:Y:S01]  /*09f0*/  IMAD R12, R12, 0x20, R0 ;  /* 0x000000200c0c7824 */ /* 0x000fe200078e0200 */
[----:B------:R-:W-:Y:S01]  /*0a00*/  SHF.R.S32.HI R0, RZ, 0x1, R10 ;  /* 0x00000001ff007819 */ /* 0x000fe2000001140a */
[----:B------:R-:W-:Y:S01]  /*0a10*/  IMAD.U32 R242, RZ, RZ, UR5 ;  /* 0x00000005fff27e24 */ /* 0x000fe2000f8e00ff */
[----:B------:R-:W-:Y:S01]  /*0a20*/  IADD3 R216, R2, R216, R4 ;  /* 0x000000d802d87210 */ /* 0x000fe20007ffe004 */
[----:B------:R-:W-:Y:S01]  /*0a30*/  IMAD.SHL.U32 R4, R13, 0x10, RZ ;  /* 0x000000100d047824 */ /* 0x000fe200078e00ff */
[----:B------:R-:W-:Y:S01]  /*0a40*/  SHF.R.U32.HI R2, RZ, 0x3, R8 ;  /* 0x00000003ff027819 */ /* 0x000fe20000011608 */
[----:B------:R-:W-:Y:S01]  /*0a50*/  UIMAD UR5, UR51, UR60, URZ ;  /* 0x0000003c330572a4 */ /* 0x000fe2000f8e023f */
[C---:B------:R-:W-:Y:S01]  /*0a60*/  LOP3.LUT P3, RZ, R0.reuse, 0x2, RZ, 0xc0, !PT ;  /* 0x0000000200ff7812 */ /* 0x040fe2000786c0ff */
[----:B------:R-:W-:Y:S01]  /*0a70*/  IMAD.SHL.U32 R0, R0, 0x40, RZ ;  /* 0x0000004000007824 */ /* 0x000fe200078e00ff */
[----:B------:R-:W-:Y:S01]  /*0a80*/  LOP3.LUT R5, R3, R2, RZ, 0x3c, !PT ;  /* 0x0000000203057212 */ /* 0x000fe200078e3cff */
[----:B------:R-:W-:Y:S01]  /*0a90*/  IMAD.SHL.U32 R2, R232, 0x8, RZ ;  /* 0x00000008e8027824 */ /* 0x000fe200078e00ff */
[----:B------:R-:W-:Y:S01]  /*0aa0*/  R2P PR, R15, 0x6 ;  /* 0x000000060f007804 */ /* 0x000fe20000000000 */
[----:B------:R-:W-:Y:S01]  /*0ab0*/  IMAD.SHL.U32 R216, R216, 0x2, RZ ;  /* 0x00000002d8d87824 */ /* 0x000fe200078e00ff */
[----:B------:R-:W-:Y:S01]  /*0ac0*/  LOP3.LUT R0, R0, 0xc0, RZ, 0xc0, !PT ;  /* 0x000000c000007812 */ /* 0x000fe200078ec0ff */
[----:B------:R-:W-:Y:S01]  /*0ad0*/  IMAD.U32 R250, RZ, RZ, UR5 ;  /* 0x00000005fffa7e24 */ /* 0x000fe2000f8e00ff */
[----:B------:R-:W-:Y:S01]  /*0ae0*/  LOP3.LUT R2, R2, 0x8, RZ, 0xc0, !PT ;  /* 0x0000000802027812 */ /* 0x000fe200078ec0ff */
[----:B------:R-:W-:Y:S01]  /*0af0*/  USHF.R.S32.HI UR5, URZ, 0x1f, UR19 ;  /* 0x0000001f3f057899 */ /* 0x000fe20008011413 */
[----:B------:R-:W-:Y:S01]  /*0b00*/  SHF.R.U32.HI R3, RZ, 0x3, R0 ;  /* 0x00000003ff037819 */ /* 0x000fe20000011600 */
[----:B------:R-:W-:Y:S01]  /*0b10*/  IMAD.U32 R128, R17, 0x20, R128 ;  /* 0x0000002011807824 */ /* 0x000fe200078e0080 */
[----:B------:R-:W-:Y:S01]  /*0b20*/  LOP3.LUT R7, R2, 0x10, R4, 0xf8, !PT ;  /* 0x0000001002077812 */ /* 0x000fe200078ef804 */
[C---:B------:R-:W-:Y:S01]  /*0b30*/  IMAD.IADD R215, R216.reuse, 0x1, R210 ;  /* 0x00000001d8d77824 */ /* 0x040fe200078e02d2 */
[----:B------:R-:W-:Y:S01]  /*0b40*/  LOP3.LUT R8, R3, R0, R2, 0x1e, !PT ;  /* 0x0000000003087212 */ /* 0x000fe200078e1e02 */
[----:B------:R-:W-:Y:S01]  /*0b50*/  IMAD.SHL.U32 R0, R15, 0x40, RZ ;  /* 0x000000400f007824 */ /* 0x000fe200078e00ff */
[C---:B------:R-:W-:Y:S01]  /*0b60*/  IADD3 R211, R216.reuse, 0x40, RZ ;  /* 0x00000040d8d37810 */ /* 0x040fe20007ffe0ff */
[C---:B------:R-:W-:Y:S01]  /*0b70*/  IMAD R3, R13.reuse, 0x200, R5 ;  /* 0x000002000d037824 */ /* 0x040fe200078e0205 */
[----:B------:R-:W-:Y:S01]  /*0b80*/  @P4 IADD3 R211, R216, -0x40, RZ ;  /* 0xffffffc0d8d34810 */ /* 0x000fe20007ffe0ff */
[----:B------:R-:W-:Y:S01]  /*0b90*/  IMAD.SHL.U32 R5, R13, 0x8, RZ ;  /* 0x000000080d057824 */ /* 0x000fe200078e00ff */
[----:B------:R-:W-:Y:S01]  /*0ba0*/  LOP3.LUT R0, R0, 0x1c0, RZ, 0xc0, !PT ;  /* 0x000001c000007812 */ /* 0x000fe200078ec0ff */
[----:B------:R-:W-:Y:S01]  /*0bb0*/  IMAD.SHL.U32 R2, R14, 0x40, RZ ;  /* 0x000000400e027824 */ /* 0x000fe200078e00ff */
[----:B------:R-:W-:Y:S01]  /*0bc0*/  SEL R132, R132, 0xffffffc0, !P2 ;  /* 0xffffffc084847807 */ /* 0x000fe20005000000 */
[----:B------:R-:W-:Y:S01]  /*0bd0*/  IMAD.IADD R8, R8, 0x1, R12 ;  /* 0x0000000108087824 */ /* 0x000fe200078e020c */
[----:B------:R-:W-:Y:S01]  /*0be0*/  LOP3.LUT R5, R5, 0x8, RZ, 0xc0, !PT ;  /* 0x0000000805057812 */ /* 0x000fe200078ec0ff */
[----:B------:R-:W-:Y:S01]  /*0bf0*/  IMAD.U32 R240, RZ, RZ, UR5 ;  /* 0x00000005fff07e24 */ /* 0x000fe2000f8e00ff */
[----:B------:R-:W-:Y:S01]  /*0c00*/  SHF.R.U32.HI R6, RZ, 0x3, R0 ;  /* 0x00000003ff067819 */ /* 0x000fe20000011600 */
[----:B------:R-:W-:Y:S01]  /*0c10*/  USHF.R.S32.HI UR5, URZ, 0x1f, UR59 ;  /* 0x0000001f3f057899 */ /* 0x000fe2000801143b */
[----:B------:R-:W-:Y:S01]  /*0c20*/  LOP3.LUT R2, R2, 0xc0, RZ, 0xc0, !PT ;  /* 0x000000c002027812 */ /* 0x000fe200078ec0ff */
[----:B------:R-:W-:Y:S01]  /*0c30*/  IMAD.SHL.U32 R128, R128, 0x2, RZ ;  /* 0x0000000280807824 */ /* 0x000fe200078e00ff */
[----:B------:R-:W-:Y:S01]  /*0c40*/  LOP3.LUT R6, R6, R0, R5, 0x1e, !PT ;  /* 0x0000000006067212 */ /* 0x000fe200078e1e05 */
[----:B------:R-:W-:Y:S01]  /*0c50*/  IMAD.SHL.U32 R0, R16, 0x20, RZ ;  /* 0x0000002010007824 */ /* 0x000fe200078e00ff */
[----:B------:R-:W-:Y:S01]  /*0c60*/  SHF.R.U32.HI R4, RZ, 0x3, R2 ;  /* 0x00000003ff047819 */ /* 0x000fe20000011602 */
[----:B------:R-:W-:Y:S01]  /*0c70*/  IMAD.IADD R210, R210, 0x1, R211 ;  /* 0x00000001d2d27824 */ /* 0x000fe200078e02d3 */
[----:B------:R-:W-:Y:S01]  /*0c80*/  SEL R129, R137, 0xffffffe0, !P0 ;  /* 0xffffffe089817807 */ /* 0x000fe20004000000 */
[----:B------:R-:W-:Y:S01]  /*0c90*/  IMAD.IADD R131, R131, 0x1, R6 ;  /* 0x0000000183837824 */ /* 0x000fe200078e0206 */
[C---:B------:R-:W-:Y:S01]  /*0ca0*/  LOP3.LUT R5, R4.reuse, R2, R5, 0x1e, !PT ;  /* 0x0000000204057212 */ /* 0x040fe200078e1e05 */
[----:B------:R-:W-:Y:S01]  /*0cb0*/  IMAD R142, R235, 0x200, R0 ;  /* 0x00000200eb8e7824 */ /* 0x000fe200078e0200 */
[----:B------:R-:W-:Y:S01]  /*0cc0*/  LOP3.LUT R2, R4, R7, R2, 0x1e, !PT ;  /* 0x0000000704027212 */ /* 0x000fe200078e1e02 */
[--C-:B------:R-:W-:Y:S01]  /*0cd0*/  IMAD.IADD R217, R216, 0x1, R212.reuse ;  /* 0x00000001d8d97824 */ /* 0x100fe200078e02d4 */
[----:B------:R-:W-:Y:S01]  /*0ce0*/  LEA R131, R131, 0xa000, 0x1 ;  /* 0x0000a00083837811 */ /* 0x000fe200078e08ff */
[----:B------:R-:W-:Y:S01]  /*0cf0*/  IMAD.IADD R214, R215, 0x1, R212 ;  /* 0x00000001d7d67824 */ /* 0x000fe200078e02d4 */
[----:B------:R-:W-:Y:S01]  /*0d00*/  LEA R236, R8, 0x6000, 0x1 ;  /* 0x0000600008ec7811 */ /* 0x000fe200078e08ff */
[----:B------:R-:W-:Y:S01]  /*0d10*/  IMAD.IADD R136, R0, 0x1, R2 ;  /* 0x0000000100887824 */ /* 0x000fe200078e0202 */
[C---:B------:R-:W-:Y:S01]  /*0d20*/  IADD3 R138, R131.reuse, 0x20, RZ ;  /* 0x00000020838a7810 */ /* 0x040fe20007ffe0ff */
[----:B------:R-:W-:Y:S01]  /*0d30*/  IMAD.IADD R213, R212, 0x1, R211 ;  /* 0x00000001d4d57824 */ /* 0x000fe200078e02d3 */
[C---:B------:R-:W-:Y:S01]  /*0d40*/  @P1 IADD3 R138, R131.reuse, -0x20, RZ ;  /* 0xffffffe0838a1810 */ /* 0x040fe20007ffe0ff */
[----:B------:R-:W-:Y:S01]  /*0d50*/  IMAD.IADD R133, R131, 0x1, R132 ;  /* 0x0000000183857824 */ /* 0x000fe200078e0284 */
[----:B------:R-:W-:Y:S01]  /*0d60*/  LOP3.LUT P0, RZ, R14, 0x2, RZ, 0xc0, !PT ;  /* 0x000000020eff7812 */ /* 0x000fe2000780c0ff */
[----:B------:R-:W-:Y:S01]  /*0d70*/  IMAD.U32 R243, RZ, RZ, UR8 ;  /* 0x00000008fff37e24 */ /* 0x000fe2000f8e00ff */
[----:B------:R-:W-:Y:S01]  /*0d80*/  IADD3 R237, R236, 0x20, RZ ;  /* 0x00000020eced7810 */ /* 0x000fe20007ffe0ff */
[----:B------:R-:W-:Y:S01]  /*0d90*/  IMAD.IADD R142, R142, 0x1, R5 ;  /* 0x000000018e8e7824 */ /* 0x000fe200078e0205 */
[----:B------:R-:W-:Y:S01]  /*0da0*/  SEL R137, R137, 0xffffffe0, !P0 ;  /* 0xffffffe089897807 */ /* 0x000fe20004000000 */
[----:B------:R-:W-:Y:S01]  /*0db0*/  IMAD.U32 R239, RZ, RZ, UR6 ;  /* 0x00000006ffef7e24 */ /* 0x000fe2000f8e00ff */
[----:B------:R-:W-:Y:S01]  /*0dc0*/  @P3 IADD3 R237, R236, -0x20, RZ ;  /* 0xffffffe0eced3810 */ /* 0x000fe20007ffe0ff */
[----:B------:R-:W-:Y:S01]  /*0dd0*/  IMAD.U32 R249, RZ, RZ, UR5 ;  /* 0x00000005fff97e24 */ /* 0x000fe2000f8e00ff */
[C---:B------:R-:W-:Y:S01]  /*0de0*/  IADD3 R141, R138.reuse, 0x2000, RZ ;  /* 0x000020008a8d7810 */ /* 0x040fe20007ffe0ff */
[----:B------:R-:W-:Y:S01]  /*0df0*/  IMAD.SHL.U32 R2, R3, 0x2, RZ ;  /* 0x0000000203027824 */ /* 0x000fe200078e00ff */
[----:B------:R-:W-:Y:S01]  /*0e00*/  IADD3 R140, R138, 0x4000, RZ ;  /* 0x000040008a8c7810 */ /* 0x000fe20007ffe0ff */
[----:B------:R-:W-:Y:S01]  /*0e10*/  IMAD.IADD R129, R128, 0x1, R129 ;  /* 0x0000000180817824 */ /* 0x000fe200078e0281 */
[----:B------:R-:W-:Y:S01]  /*0e20*/  IADD3 R139, R138, 0x6000, RZ ;  /* 0x000060008a8b7810 */ /* 0x000fe20007ffe0ff */
[----:B------:R-:W-:Y:S01]  /*0e30*/  IMAD.IADD R212, R212, 0x1, R210 ;  /* 0x00000001d4d47824 */ /* 0x000fe200078e02d2 */
[----:B------:R-:W-:Y:S01]  /*0e40*/  USHF.L.U32 UR34, UR58, 0x4, URZ ;  /* 0x000000043a227899 */ /* 0x000fe2000800063f */
[----:B------:R-:W-:Y:S01]  /*0e50*/  IMAD.IADD R132, R132, 0x1, R138 ;  /* 0x0000000184847824 */ /* 0x000fe200078e028a */
[----:B------:R-:W-:-:S02]  /*0e60*/  UIMAD UR33, UR58, 0x18, URZ ;  /* 0x000000183a2178a4 */ /* 0x000fc4000f8e023f */
[----:B------:R-:W-:Y:S02]  /*0e70*/  USHF.L.U32 UR32, UR58, 0x5, URZ ;  /* 0x000000053a207899 */ /* 0x000fe4000800063f */
[----:B------:R-:W-:Y:S02]  /*0e80*/  UIMAD UR31, UR58, 0x28, URZ ;  /* 0x000000283a1f78a4 */ /* 0x000fe4000f8e023f */
[----:B------:R-:W-:Y:S02]  /*0e90*/  UIMAD UR30, UR58, 0x30, URZ ;  /* 0x000000303a1e78a4 */ /* 0x000fe4000f8e023f */
[----:B------:R-:W-:Y:S02]  /*0ea0*/  UIMAD UR29, UR58, 0x38, URZ ;  /* 0x000000383a1d78a4 */ /* 0x000fe4000f8e023f */
[----:B------:R-:W-:Y:S02]  /*0eb0*/  USHF.L.U32 UR28, UR58, 0x6, URZ ;  /* 0x000000063a1c7899 */ /* 0x000fe4000800063f */
[----:B------:R-:W-:-:S02]  /*0ec0*/  UIMAD UR27, UR58, 0x48, URZ ;  /* 0x000000483a1b78a4 */ /* 0x000fc4000f8e023f */
[----:B------:R-:W-:Y:S02]  /*0ed0*/  UIMAD UR26, UR58, 0x50, URZ ;  /* 0x000000503a1a78a4 */ /* 0x000fe4000f8e023f */
[----:B------:R-:W-:Y:S02]  /*0ee0*/  UIMAD UR25, UR58, 0x58, URZ ;  /* 0x000000583a1978a4 */ /* 0x000fe4000f8e023f */
[----:B------:R-:W-:Y:S02]  /*0ef0*/  UIMAD UR24, UR58, 0x60, URZ ;  /* 0x000000603a1878a4 */ /* 0x000fe4000f8e023f */
[----:B------:R-:W-:Y:S02]  /*0f00*/  UIMAD UR23, UR58, 0x68, URZ ;  /* 0x000000683a1778a4 */ /* 0x000fe4000f8e023f */
[----:B------:R-:W-:Y:S02]  /*0f10*/  UIMAD UR22, UR58, 0x70, URZ ;  /* 0x000000703a1678a4 */ /* 0x000fe4000f8e023f */
[----:B------:R-:W-:-:S02]  /*0f20*/  UIMAD UR21, UR58, 0x78, URZ ;  /* 0x000000783a1578a4 */ /* 0x000fc4000f8e023f */
[----:B------:R-:W-:Y:S02]  /*0f30*/  UIADD3 UR20, -UR59, URZ, URZ ;  /* 0x0000003f3b147290 */ /* 0x000fe4000fffe13f */
[----:B------:R-:W-:Y:S02]  /*0f40*/  UMOV UR55, 0xffffe000 ;  /* 0xffffe00000377882 */ /* 0x000fe40000000000 */
.L_x_554:
[----:B------:R-:W-:Y:S02]  /*0f50*/  ULDC.64 UR6, c[0x0][0x250] ;  /* 0x0000940000067ab9 */ /* 0x000fe40000000a00 */
[----:B------:R-:W-:Y:S02]  /*0f60*/  UISETP.NE.U32.AND UP3, UPT, URZ, UR6, UPT ;  /* 0x000000063f00728c */ /* 0x000fe4000bf65070 */
[----:B------:R-:W-:Y:S02]  /*0f70*/  USHF.L.U32 UR10, UR44, 0x2, URZ ;  /* 0x000000022c0a7899 */ /* 0x000fe4000800063f */
[----:B------:R-:W-:Y:S02]  /*0f80*/  UISETP.NE.AND.EX UP3, UPT, URZ, UR7, UPT, UP3 ;  /* 0x000000073f00728c */ /* 0x000fe4000bf65330 */
[----:B------:R-:W-:-:S02]  /*0f90*/  USHF.R.S32.HI UR54, URZ, 0x1f, UR44 ;  /* 0x0000001f3f367899 */ /* 0x000fc4000801142c */
[----:B------:R-:W-:Y:S02]  /*0fa0*/  ULDC.U8 UR4, c[0x0][0x312] ;  /* 0x0000c48000047ab9 */ /* 0x000fe40000000000 */
        /* <DEDUP_REMOVED lines=47> */
.L_x_526:
        /* <DEDUP_REMOVED lines=59> */
.L_x_528:
        /* <DEDUP_REMOVED lines=18> */
.L_x_529:
[----:B------:R-:W-:Y:S01]  /*1770*/  IABS R7, c[0x0][0x1c8] ;  /* 0x0000720000077a13 */ /* 0x000fe20000000000 */
[----:B------:R-:W-:Y:S01]  /*1780*/  ULDC.64 UR14, c[0x0][0x370] ;  /* 0x0000dc00000e7ab9 */ /* 0x000fe20000000a00 */
[----:B------:R-:W1:Y:S01]  /*1790*/  R2UR UR17, R242 ;  /* 0x00000000f21173c2 */ /* 0x000e6200000e0000 */
[----:B------:R-:W-:Y:S01]  /*17a0*/  @UP2 UIMAD.WIDE.U32 UR6, UR4, UR14, URZ ;  /* 0x0000000e040622a5 */ /* 0x000fe2000f8e003f */
[----:B------:R-:W2:Y:S01]  /*17b0*/  I2F.RP R4, R7 ;  /* 0x0000000700047306 */ /* 0x000ea20000209400 */
[----:B------:R-:W-:Y:S01]  /*17c0*/  ULDC UR16, c[0x0][0x224] ;  /* 0x0000890000107ab9 */ /* 0x000fe20000000800 */
[----:B------:R-:W-:Y:S01]  /*17d0*/  IABS R3, UR52 ;  /* 0x0000003400037c13 */ /* 0x000fe20008000000 */
[----:B------:R-:W-:Y:S01]  /*17e0*/  @UP2 UIMAD UR39, UR4, UR15, UR7 ;  /* 0x0000000f042722a4 */ /* 0x000fe2000f8e0207 */
[----:B------:R-:W-:Y:S01]  /*17f0*/  ISETP.NE.AND P2, PT, RZ, c[0x0][0x1c8], PT ;  /* 0x00007200ff007a0c */ /* 0x000fe20003f45270 */
[----:B------:R-:W-:Y:S01]  /*1800*/  UIMAD UR10, UR51, UR60, URZ ;  /* 0x0000003c330a72a4 */ /* 0x000fe2000f8e023f */
[----:B------:R-:W3:Y:S01]  /*1810*/  R2UR UR41, R245 ;  /* 0x00000000f52973c2 */ /* 0x000ee200000e0000 */
[----:B------:R-:W-:-:S02]  /*1820*/  @UP2 UMOV UR38, UR6 ;  /* 0x0000000600262c82 */ /* 0x000fc40008000000 */
[----:B------:R-:W-:Y:S02]  /*1830*/  ULDC.64 UR6, c[0x0][0x368] ;  /* 0x0000da0000067ab9 */ /* 0x000fe40000000a00 */
[----:B------:R-:W-:Y:S02]  /*1840*/  @!UP2 UIMAD UR8, UR54, UR6, URZ ;  /* 0x000000063608a2a4 */ /* 0x000fe4000f8e023f */
[----:B------:R-:W-:Y:S01]  /*1850*/  ULDC.64 UR14, c[0x0][0x3d8] ;  /* 0x0000f600000e7ab9 */ /* 0x000fe20000000a00 */
[----:B------:R-:W4:Y:S01]  /*1860*/  R2UR UR19, R239 ;  /* 0x00000000ef1373c2 */ /* 0x000f2200000e0000 */
[----:B------:R-:W-:Y:S01]  /*1870*/  @!UP2 UIMAD UR8, UR44, UR7, UR8 ;  /* 0x000000072c08a2a4 */ /* 0x000fe2000f8e0208 */
[----:B--2---:R-:W2:Y:S01]  /*1880*/  MUFU.RCP R4, R4 ;  /* 0x0000000400047308 */ /* 0x004ea20000001000 */
[----:B------:R-:W-:-:S04]  /*1890*/  @!UP2 UIMAD.WIDE.U32 UR6, UR44, UR6, URZ ;  /* 0x000000062c06a2a5 */ /* 0x000fc8000f8e003f */
[----:B------:R-:W-:Y:S02]  /*18a0*/  @!UP2 UIADD3 UR39, UR7, UR8, URZ ;  /* 0x000000080727a290 */ /* 0x000fe4000fffe03f */
[----:B------:R-:W-:Y:S02]  /*18b0*/  UIMAD UR8, UR51, UR4, URZ ;  /* 0x00000004330872a4 */ /* 0x000fe4000f8e023f */
[----:B------:R-:W-:Y:S02]  /*18c0*/  @!UP2 UMOV UR38, UR6 ;  /* 0x000000060026ac82 */ /* 0x000fe40008000000 */
[----:B-1----:R-:W-:-:S04]  /*18d0*/  UIMAD UR6, UR54, UR16, UR17 ;  /* 0x00000010360672a4 */ /* 0x002fc8000f8e0211 */
[----:B------:R-:W-:Y:S01]  /*18e0*/  UIADD3 UR6, UR61, UR6, URZ ;  /* 0x000000063d067290 */ /* 0x000fe2000fffe03f */
[----:B--2---:R-:W-:-:S03]  /*18f0*/  IADD3 R4, R4, 0xffffffe, RZ ;  /* 0x0ffffffe04047810 */ /* 0x004fc60007ffe0ff */
[----:B------:R-:W-:Y:S01]  /*1900*/  UIMAD UR6, UR50, UR6, UR10 ;  /* 0x00000006320672a4 */ /* 0x000fe2000f8e020a */
[----:B------:R-:W1:Y:S01]  /*1910*/  F2I.FTZ.U32.TRUNC.NTZ R5, R4 ;  /* 0x0000000400057305 */ /* 0x000e62000021f000 */
[----:B------:R-:W2:Y:S02]  /*1920*/  S2UR UR10, SR_CTAID.X ;  /* 0x00000000000a79c3 */ /* 0x000ea40000002500 */
[----:B------:R-:W-:Y:S02]  /*1930*/  UIADD3 UR16, UR57, UR6, URZ ;  /* 0x0000000639107290 */ /* 0x000fe4000fffe03f */
[----:B------:R-:W-:-:S04]  /*1940*/  UIMAD.WIDE.U32 UR6, UR50, UR4, URZ ;  /* 0x00000004320672a5 */ /* 0x000fc8000f8e003f */
[----:B------:R-:W-:Y:S02]  /*1950*/  @UP2 UIADD3 UR16, UR7, UR8, URZ ;  /* 0x0000000807102290 */ /* 0x000fe4000fffe03f */
[----:B------:R-:W-:Y:S01]  /*1960*/  USEL UR17, UR56, UR6, !UP2 ;  /* 0x0000000638117287 */ /* 0x000fe2000d000000 */
[----:B-1----:R-:W-:Y:S02]  /*1970*/  IMAD.MOV R0, RZ, RZ, -R5 ;  /* 0x000000ffff007224 */ /* 0x002fe400078e0a05 */
[----:B------:R-:W-:Y:S02]  /*1980*/  IMAD.MOV.U32 R4, RZ, RZ, RZ ;  /* 0x000000ffff047224 */ /* 0x000fe400078e00ff */
[----:B------:R-:W-:-:S04]  /*1990*/  IMAD R0, R0, R7, RZ ;  /* 0x0000000700007224 */ /* 0x000fc800078e02ff */
[----:B------:R-:W-:Y:S01]  /*19a0*/  IMAD.HI.U32 R4, R5, R0, R4 ;  /* 0x0000000005047227 */ /* 0x000fe200078e0004 */
[----:B--2---:R-:W-:-:S03]  /*19b0*/  UIMAD.WIDE.U32 UR6, UR10, UR14, URZ ;  /* 0x0000000e0a0672a5 */ /* 0x004fc6000f8e003f */
[----:B------:R-:W-:Y:S01]  /*19c0*/  IMAD.MOV.U32 R0, RZ, RZ, R3 ;  /* 0x000000ffff007224 */ /* 0x000fe200078e0003 */
[----:B------:R-:W-:Y:S02]  /*19d0*/  UIMAD UR14, UR10, UR15, UR7 ;  /* 0x0000000f0a0e72a4 */ /* 0x000fe4000f8e0207 */
[----:B------:R-:W-:Y:S01]  /*19e0*/  USEL UR15, UR6, URZ, UP6 ;  /* 0x0000003f060f7287 */ /* 0x000fe2000b000000 */
[----:B------:R-:W-:Y:S01]  /*19f0*/  IMAD.HI.U32 R6, R4, R0, RZ ;  /* 0x0000000004067227 */ /* 0x000fe200078e00ff */
[----:B------:R-:W-:Y:S02]  /*1a00*/  USHF.L.U64.HI UR6, UR44, 0x7, UR54 ;  /* 0x000000072c067899 */ /* 0x000fe40008010236 */
[----:B------:R-:W-:Y:S01]  /*1a10*/  USHF.L.U32 UR10, UR44, 0x7, URZ ;  /* 0x000000072c0a7899 */ /* 0x000fe2000800063f */
[----:B------:R-:W-:Y:S01]  /*1a20*/  IMAD.MOV R3, RZ, RZ, -R6 ;  /* 0x000000ffff037224 */ /* 0x000fe200078e0a06 */
[----:B------:R-:W-:Y:S02]  /*1a30*/  USEL UR7, UR6, URZ, UP1 ;  /* 0x0000003f06077287 */ /* 0x000fe40008800000 */
[----:B------:R-:W-:Y:S01]  /*1a40*/  USEL UR6, UR10, URZ, UP1 ;  /* 0x0000003f0a067287 */ /* 0x000fe20008800000 */
[----:B------:R-:W-:Y:S01]  /*1a50*/  IMAD R0, R7, R3, R0 ;  /* 0x0000000307007224 */ /* 0x000fe200078e0200 */
[----:B------:R-:W-:-:S02]  /*1a60*/  USEL UR14, UR14, URZ, UP6 ;  /* 0x0000003f0e0e7287 */ /* 0x000fc4000b000000 */
[----:B------:R-:W-:Y:S02]  /*1a70*/  UIADD3 UR6, UP1, UR5, UR6, URZ ;  /* 0x0000000605067290 */ /* 0x000fe4000ff3e03f */
[----:B------:R-:W-:Y:S02]  /*1a80*/  ISETP.GT.U32.AND P1, PT, R7, R0, PT ;  /* 0x000000000700720c */ /* 0x000fe40003f24070 */
[----:B------:R-:W-:Y:S02]  /*1a90*/  UIADD3.X UR8, UR42, UR7, URZ, UP1, !UPT ;  /* 0x000000072a087290 */ /* 0x000fe40008ffe43f */
[----:B------:R-:W-:-:S04]  /*1aa0*/  UIMAD UR7, UR51, UR6, URZ ;  /* 0x00000006330772a4 */ /* 0x000fc8000f8e023f */
[----:B------:R-:W-:-:S05]  /*1ab0*/  UIMAD UR10, UR50, UR8, UR7 ;  /* 0x00000008320a72a4 */ /* 0x000fca000f8e0207 */
[----:B------:R-:W-:Y:S01]  /*1ac0*/  @!P1 IMAD.IADD R0, R0, 0x1, -R7 ;  /* 0x0000000100009824 */ /* 0x000fe200078e0a07 */
[----:B------:R-:W-:Y:S01]  /*1ad0*/  @!P1 IADD3 R6, R6, 0x1, RZ ;  /* 0x0000000106069810 */ /* 0x000fe20007ffe0ff */
[----:B------:R-:W1:Y:S01]  /*1ae0*/  R2UR UR7, R244 ;  /* 0x00000000f40773c2 */ /* 0x000e6200000e0000 */
[----:B---3--:R-:W-:Y:S01]  /*1af0*/  ISETP.LE.AND P1, PT, RZ, UR41, PT ;  /* 0x00000029ff007c0c */ /* 0x008fe2000bf23270 */
[----:B------:R-:W-:Y:S01]  /*1b00*/  ULDC UR41, c[0x0][0x234] ;  /* 0x00008d0000297ab9 */ /* 0x000fe20000000800 */
[----:B------:R-:W-:-:S13]  /*1b10*/  ISETP.GE.U32.AND P3, PT, R0, R7, PT ;  /* 0x000000070000720c */ /* 0x000fda0003f66070 */
[----:B------:R-:W-:-:S05]  /*1b20*/  @P3 IADD3 R6, R6, 0x1, RZ ;  /* 0x0000000106063810 */ /* 0x000fca0007ffe0ff */
[----:B------:R-:W-:Y:S01]  /*1b30*/  @!P1 IMAD.MOV R6, RZ, RZ, -R6 ;  /* 0x000000ffff069224 */ /* 0x000fe200078e0a06 */
[----:B------:R-:W-:Y:S01]  /*1b40*/  PLOP3.LUT P1, PT, PT, PT, UP5, 0x80, 0x0 ;  /* 0x000000000000781c */ /* 0x000fe20003f2f058 */
[----:B-1----:R-:W-:Y:S01]  /*1b50*/  @UP5 USEL UR7, UR7, UR4, !UP2 ;  /* 0x0000000407075287 */ /* 0x002fe2000d000000 */
[----:B------:R-:W-:-:S03]  /*1b60*/  @!P2 LOP3.LUT R6, RZ, c[0x0][0x1c8], RZ, 0x33, !PT ;  /* 0x00007200ff06aa12 */ /* 0x000fc600078e33ff */
[----:B------:R-:W-:Y:S01]  /*1b70*/  @UP5 UIMAD UR8, UR52, UR41, UR7 ;  /* 0x00000029340852a4 */ /* 0x000fe2000f8e0207 */
[----:B------:R-:W-:Y:S01]  /*1b80*/  SHF.R.S32.HI R13, RZ, 0x1f, R6 ;  /* 0x0000001fff0d7819 */ /* 0x000fe20000011406 */
[----:B------:R-:W-:Y:S02]  /*1b90*/  UIMAD.WIDE.U32 UR6, UR50, UR6, URZ ;  /* 0x00000006320672a5 */ /* 0x000fe4000f8e003f */
[----:B------:R-:W-:Y:S02]  /*1ba0*/  USHF.R.S32.HI UR41, URZ, 0x1f, UR37 ;  /* 0x0000001f3f297899 */ /* 0x000fe40008011425 */
[----:B------:R-:W-:Y:S02]  /*1bb0*/  UIADD3 UR10, UR7, UR10, URZ ;  /* 0x0000000a070a7290 */ /* 0x000fe4000fffe03f */
[----:B----4-:R-:W-:Y:S01]  /*1bc0*/  @!UP5 UMOV UR8, UR19 ;  /* 0x000000130008dc82 */ /* 0x010fe20008000000 */
[----:B------:R-:W-:Y:S05]  /*1bd0*/  @!P1 BRA `(.L_x_530) ;  /* 0x0000007000009947 */ /* 0x000fea0003800000 */
[----:B------:R-:W-:Y:S01]  /*1be0*/  ULDC UR52, c[0x0][0x224] ;  /* 0x0000890000347ab9 */ /* 0x000fe20000000800 */
[----:B------:R-:W1:Y:S01]  /*1bf0*/  R2UR UR19, R247 ;  /* 0x00000000f71373c2 */ /* 0x000e6200000e0000 */
[----:B------:R-:W-:-:S04]  /*1c00*/  @!UP2 UIMAD UR4, UR44, UR52, URZ ;  /* 0x000000342c04a2a4 */ /* 0x000fc8000f8e023f */
[----:B------:R-:W-:-:S03]  /*1c10*/  ULEA UR4, UR44, UR4, 0x7 ;  /* 0x000000042c047291 */ /* 0x000fc6000f8e383f */
[----:B------:R-:W1:Y:S02]  /*1c20*/  S2UR UR52, SR_CTAID.Z ;  /* 0x00000000003479c3 */ /* 0x000e640000002700 */
[----:B-1----:R-:W-:Y:S01]  /*1c30*/  UIMAD UR4, UR19, UR52, UR4 ;  /* 0x00000034130472a4 */ /* 0x002fe2000f8e0204 */
[----:B------:R-:W-:Y:S05]  /*1c40*/  BRA `(.L_x_531) ;  /* 0x0000002000007947 */ /* 0x000fea0003800000 */
.L_x_530:
[----:B------:R1:W2:Y:S01]  /*1c50*/  R2UR UR4, R243 ;  /* 0x00000000f30473c2 */ /* 0x0002a200000e0000 */
[----:B------:R-:W-:-:S07]  /*1c60*/  DEPBAR.LE SB1, 0x0, {2} ;  /* 0x000090040000791a */ /* 0x000fce0000000000 */
.L_x_531:
[----:B------:R-:W1:Y:S01]  /*1c70*/  R2UR UR19, R246 ;  /* 0x00000000f61373c2 */ /* 0x000e6200000e0000 */
[----:B------:R-:W2:Y:S01]  /*1c80*/  S2R R14, SR_TID.X ;  /* 0x00000000000e7919 */ /* 0x000ea20000002100 */
[----:B------:R-:W-:Y:S01]  /*1c90*/  USHF.R.S32.HI UR7, URZ, 0x1f, UR59 ;  /* 0x0000001f3f077899 */ /* 0x000fe2000801143b */
[----:B------:R-:W-:Y:S01]  /*1ca0*/  IMAD.U32 R12, RZ, RZ, UR5 ;  /* 0x00000005ff0c7e24 */ /* 0x000fe2000f8e00ff */
[----:B------:R-:W-:Y:S01]  /*1cb0*/  UIADD3 UR4, UR5, UR4, URZ ;  /* 0x0000000405047290 */ /* 0x000fe2000fffe03f */
[----:B------:R-:W-:Y:S01]  /*1cc0*/  BSSY B1, `(.L_x_527) ;  /* 0x0000803000017945 */ /* 0x000fe20003800000 */
[----:B------:R-:W-:-:S02]  /*1cd0*/  UIADD3 UR8, UR5, UR8, URZ ;  /* 0x0000000805087290 */ /* 0x000fc4000fffe03f */
[----:B-1----:R-:W-:Y:S01]  /*1ce0*/  UIADD3 UR6, UP4, UP3, UR6, UR59, UR19 ;  /* 0x0000003b06067290 */ /* 0x002fe2000fb9e013 */
[----:B--2---:R-:W-:-:S03]  /*1cf0*/  SHF.R.S32.HI R15, RZ, 0x1f, R14 ;  /* 0x0000001fff0f7819 */ /* 0x004fc6000001140e */
[----:B------:R-:W-:Y:S01]  /*1d00*/  UIADD3 UR19, UP2, UP1, UR15, UR6, UR17 ;  /* 0x000000060f137290 */ /* 0x000fe2000f95e011 */
[----:B------:R-:W-:Y:S01]  /*1d10*/  LEA.HI R4, R15, R14, RZ, 0x2 ;  /* 0x0000000e0f047211 */ /* 0x000fe200078f10ff */
[----:B------:R-:W-:-:S03]  /*1d20*/  USHF.R.S32.HI UR17, URZ, 0x1f, UR52 ;  /* 0x0000001f3f117899 */ /* 0x000fc60008011434 */
[----:B------:R-:W-:Y:S02]  /*1d30*/  SHF.R.S32.HI R0, RZ, 0x2, R4 ;  /* 0x00000002ff007819 */ /* 0x000fe40000011404 */
[----:B------:R-:W1:Y:S01]  /*1d40*/  R2UR UR6, R240 ;  /* 0x00000000f00673c2 */ /* 0x000e6200000e0000 */
[----:B------:R-:W-:Y:S02]  /*1d50*/  LOP3.LUT R4, R4, 0xfffffffc, RZ, 0xc0, !PT ;  /* 0xfffffffc04047812 */ /* 0x000fe400078ec0ff */
[----:B------:R-:W-:Y:S02]  /*1d60*/  SHF.R.S32.HI R20, RZ, 0x1f, R0 ;  /* 0x0000001fff147819 */ /* 0x000fe40000011400 */
[----:B------:R-:W-:Y:S01]  /*1d70*/  IADD3 R3, P1, R0, UR5, RZ ;  /* 0x0000000500037c10 */ /* 0x000fe2000ff3e0ff */
[----:B------:R-:W-:-:S03]  /*1d80*/  IMAD.IADD R4, R14, 0x1, -R4 ;  /* 0x000000010e047824 */ /* 0x000fc600078e0a04 */
[----:B------:R-:W-:Y:S01]  /*1d90*/  IADD3.X R7, R20, UR42, RZ, P1, !PT ;  /* 0x0000002a14077c10 */ /* 0x000fe20008ffe4ff */
[----:B------:R-:W-:-:S04]  /*1da0*/  IMAD.SHL.U32 R4, R4, 0x8, RZ ;  /* 0x0000000804047824 */ /* 0x000fc800078e00ff */
[----:B------:R-:W-:Y:S01]  /*1db0*/  IMAD R7, R7, c[0x0][0x190], RZ ;  /* 0x0000640007077a24 */ /* 0x000fe200078e02ff */
[----:B------:R-:W-:-:S05]  /*1dc0*/  SHF.R.S32.HI R5, RZ, 0x1f, R4 ;  /* 0x0000001fff057819 */ /* 0x000fca0000011404 */
[----:B------:R-:W-:Y:S01]  /*1dd0*/  IMAD.WIDE.U32 R8, R3, c[0x0][0x190], R4 ;  /* 0x0000640003087a25 */ /* 0x000fe200078e0004 */
[----:B-1----:R-:W-:-:S03]  /*1de0*/  UIADD3.X UR6, UR10, UR7, UR6, UP4, UP3 ;  /* 0x000000070a067290 */ /* 0x002fc6000a7e6406 */
[----:B------:R-:W-:Y:S01]  /*1df0*/  IMAD R3, R3, c[0x0][0x194], R7 ;  /* 0x0000650003037a24 */ /* 0x000fe200078e0207 */
[----:B------:R-:W-:Y:S01]  /*1e00*/  IADD3 R10, P1, R8, UR53, RZ ;  /* 0x00000035080a7c10 */ /* 0x000fe2000ff3e0ff */
[----:B------:R-:W-:Y:S01]  /*1e10*/  UIADD3.X UR15, UR14, UR6, UR16, UP2, UP1 ;  /* 0x000000060e0f7290 */ /* 0x000fe200097e2410 */
[----:B------:R-:W-:Y:S02]  /*1e20*/  IADD3 R8, P2, R4, UR38, RZ ;  /* 0x0000002604087c10 */ /* 0x000fe4000ff5e0ff */
[----:B------:R-:W-:Y:S01]  /*1e30*/  ULDC.64 UR6, c[0x0][0x1a8] ;  /* 0x00006a0000067ab9 */ /* 0x000fe20000000a00 */
[----:B------:R-:W-:Y:S01]  /*1e40*/  IADD3.X R11, R9, UR49, R3, P1, !PT ;  /* 0x00000031090b7c10 */ /* 0x000fe20008ffe403 */
[----:B------:R-:W-:Y:S01]  /*1e50*/  UIMAD UR6, UR17, UR6, URZ ;  /* 0x00000006110672a4 */ /* 0x000fe2000f8e023f */
[----:B------:R-:W-:Y:S02]  /*1e60*/  LEA.HI R3, R15, R14, RZ, 0x5 ;  /* 0x0000000e0f037211 */ /* 0x000fe400078f28ff */
[----:B------:R-:W-:Y:S01]  /*1e70*/  IADD3.X R9, R5, UR39, RZ, P2, !PT ;  /* 0x0000002705097c10 */ /* 0x000fe200097fe4ff */
[----:B------:R-:W-:Y:S01]  /*1e80*/  UIMAD UR14, UR52, UR7, UR6 ;  /* 0x00000007340e72a4 */ /* 0x000fe2000f8e0206 */
[----:B------:R-:W-:Y:S01]  /*1e90*/  LOP3.LUT R19, R3, 0xffffffe0, RZ, 0xc0, !PT ;  /* 0xffffffe003137812 */ /* 0x000fe200078ec0ff */
[----:B------:R-:W-:Y:S01]  /*1ea0*/  ULDC.64 UR38, c[0x0][0x200] ;  /* 0x0000800000267ab9 */ /* 0x000fe20000000a00 */
[----:B------:R-:W-:Y:S01]  /*1eb0*/  SHF.R.S32.HI R3, RZ, 0x5, R3 ;  /* 0x00000005ff037819 */ /* 0x000fe20000011403 */
[----:B------:R-:W-:Y:S01]  /*1ec0*/  ULDC.64 UR6, c[0x0][0x378] ;  /* 0x0000de0000067ab9 */ /* 0x000fe20000000a00 */
[----:B------:R-:W-:Y:S01]  /*1ed0*/  IMAD.WIDE.U32 R8, R12, c[0x0][0x370], R8 ;  /* 0x0000dc000c087a25 */ /* 0x000fe200078e0008 */
[----:B------:R-:W-:-:S03]  /*1ee0*/  UIMAD UR6, UR17, UR6, URZ ;  /* 0x00000006110672a4 */ /* 0x000fc6000f8e023f */
[----:B------:R-:W-:Y:S01]  /*1ef0*/  ULDC.64 UR16, c[0x0][0x3c8] ;  /* 0x0000f20000107ab9 */ /* 0x000fe20000000a00 */
[----:B------:R-:W-:Y:S01]  /*1f00*/  IMAD.IADD R19, R14, 0x1, -R19 ;  /* 0x000000010e137824 */ /* 0x000fe200078e0a13 */
[----:B------:R-:W-:-:S03]  /*1f10*/  UIMAD UR10, UR52, UR7, UR6 ;  /* 0x00000007340a72a4 */ /* 0x000fc6000f8e0206 */
[----:B------:R-:W-:Y:S01]  /*1f20*/  ULDC.64 UR6, c[0x0][0x370] ;  /* 0x0000dc0000067ab9 */ /* 0x000fe20000000a00 */
[----:B------:R-:W-:Y:S01]  /*1f30*/  IMAD R3, R3, UR58, R19 ;  /* 0x0000003a03037c24 */ /* 0x000fe2000f8e0213 */
[----:B------:R-:W-:-:S03]  /*1f40*/  UIMAD UR6, UR42, UR6, URZ ;  /* 0x000000062a0672a4 */ /* 0x000fc6000f8e023f */
[----:B------:R-:W-:Y:S01]  /*1f50*/  UMOV UR42, 0x4 ;  /* 0x00000004002a7882 */ /* 0x000fe20000000000 */
[C---:B------:R-:W-:Y:S01]  /*1f60*/  IADD3 R7, P1, R3.reuse, UR19, RZ ;  /* 0x0000001303077c10 */ /* 0x040fe2000ff3e0ff */
[----:B------:R-:W-:Y:S02]  /*1f70*/  UIMAD UR6, UR5, UR7, UR6 ;  /* 0x00000007050672a4 */ /* 0x000fe4000f8e0206 */
[----:B------:R-:W-:Y:S01]  /*1f80*/  UIMAD.WIDE UR4, UR4, UR42, UR16 ;  /* 0x0000002a040472a5 */ /* 0x000fe2000f8e0210 */
[----:B------:R-:W-:Y:S01]  /*1f90*/  LEA.HI.X.SX32 R222, R3, UR15, 0x1, P1 ;  /* 0x0000000f03de7c11 */ /* 0x000fe200088f0eff */
[----:B------:R-:W-:Y:S01]  /*1fa0*/  ULDC UR7, c[0x0][0x2e8] ;  /* 0x0000ba0000077ab9 */ /* 0x000fe20000000800 */
[----:B------:R-:W-:Y:S01]  /*1fb0*/  IMAD.U32 R3, RZ, RZ, UR52 ;  /* 0x00000034ff037e24 */ /* 0x000fe2000f8e00ff */
[----:B------:R-:W-:Y:S02]  /*1fc0*/  IADD3 R9, R9, UR6, RZ ;  /* 0x0000000609097c10 */ /* 0x000fe4000fffe0ff */
[----:B------:R-:W-:Y:S01]  /*1fd0*/  LEA R223, P1, R7, c[0x0][0x350], 0x2 ;  /* 0x0000d40007df7a11 */ /* 0x000fe200078210ff */
[----:B------:R-:W-:Y:S01]  /*1fe0*/  UMOV UR17, UR4 ;  /* 0x0000000400117c82 */ /* 0x000fe20008000000 */
[----:B------:R-:W-:Y:S01]  /*1ff0*/  IMAD.WIDE.U32 R10, R3, c[0x0][0x1a8], R10 ;  /* 0x00006a00030a7a25 */ /* 0x000fe200078e000a */
[----:B------:R-:W-:Y:S01]  /*2000*/  UIADD3 UR4, -UR9, UR18, UR37 ;  /* 0x0000001209047290 */ /* 0x000fe2000fffe125 */
[----:B------:R-:W-:Y:S01]  /*2010*/  LEA.HI.X R222, R7, c[0x0][0x354], R222, 0x2, P1 ;  /* 0x0000d50007de7a11 */ /* 0x000fe200008f14de */
[----:B------:R-:W-:Y:S01]  /*2020*/  UMOV UR16, UR5 ;  /* 0x0000000500107c82 */ /* 0x000fe20008000000 */
[----:B------:R-:W-:Y:S01]  /*2030*/  IMAD.WIDE.U32 R8, R3, c[0x0][0x378], R8 ;  /* 0x0000de0003087a25 */ /* 0x000fe200078e0008 */
[----:B------:R-:W-:Y:S01]  /*2040*/  UIADD3 UR4, UR4, -UR7, URZ ;  /* 0x8000000704047290 */ /* 0x000fe2000fffe03f */
[----:B------:R-:W-:Y:S01]  /*2050*/  IADD3 R11, R11, UR14, RZ ;  /* 0x0000000e0b0b7c10 */ /* 0x000fe2000fffe0ff */
[----:B------:R-:W-:Y:S01]  /*2060*/  UIADD3 UR7, UR47, -0x1, URZ ;  /* 0xffffffff2f077890 */ /* 0x000fe2000fffe03f */
[----:B------:R-:W-:Y:S01]  /*2070*/  IMAD R3, R20, c[0x0][0x370], RZ ;  /* 0x0000dc0014037a24 */ /* 0x000fe200078e02ff */
[----:B------:R-:W-:Y:S01]  /*2080*/  USHF.R.S32.HI UR19, URZ, 0x1f, UR4 ;  /* 0x0000001f3f137899 */ /* 0x000fe20008011404 */
[----:B------:R-:W-:Y:S01]  /*2090*/  IADD3 R9, R9, UR10, RZ ;  /* 0x0000000a09097c10 */ /* 0x000fe2000fffe0ff */
[----:B------:R-:W-:Y:S01]  /*20a0*/  UIMAD.WIDE UR14, UR8, UR42, UR38 ;  /* 0x0000002a080e72a5 */ /* 0x000fe2000f8e0226 */
[----:B------:R-:W-:Y:S01]  /*20b0*/  IMAD R3, R0, c[0x0][0x374], R3 ;  /* 0x0000dd0000037a24 */ /* 0x000fe200078e0203 */
[----:B------:R-:W-:Y:S01]  /*20c0*/  ULEA.HI UR19, UR19, UR4, URZ, 0x7 ;  /* 0x0000000413137291 */ /* 0x000fe2000f8f383f */
[----:B------:R-:W-:Y:S01]  /*20d0*/  LEA R220, P3, R10, c[0x0][0x160], 0x1 ;  /* 0x000058000adc7a11 */ /* 0x000fe200078608ff */
[----:B------:R-:W-:-:S02]  /*20e0*/  IMAD.WIDE.U32 R8, R0, c[0x0][0x370], R8 ;  /* 0x0000dc0000087a25 */ /* 0x000fc400078e0008 */
[----:B------:R-:W-:Y:S01]  /*20f0*/  USHF.R.S32.HI UR19, URZ, 0x7, UR19 ;  /* 0x000000073f137899 */ /* 0x000fe20008011413 */
[----:B------:R-:W-:Y:S01]  /*2100*/  LEA.HI.X R221, R10, c[0x0][0x164], R11, 0x1, P3 ;  /* 0x000059000add7a11 */ /* 0x000fe200018f0c0b */
[----:B------:R-:W-:Y:S01]  /*2110*/  IMAD.IADD R3, R9, 0x1, R3 ;  /* 0x0000000109037824 */ /* 0x000fe200078e0203 */
[----:B------:R-:W-:Y:S01]  /*2120*/  LEA R218, P2, R8, c[0x0][0x330], 0x1 ;  /* 0x0000cc0008da7a11 */ /* 0x000fe200078408ff */
[----:B------:R-:W-:-:S03]  /*2130*/  UISETP.LT.AND UP1, UPT, URZ, UR19, UPT ;  /* 0x000000133f00728c */ /* 0x000fc6000bf21270 */
[----:B------:R-:W-:Y:S01]  /*2140*/  LEA.HI.X R219, R8, c[0x0][0x334], R3, 0x1, P2 ;  /* 0x0000cd0008db7a11 */ /* 0x000fe200010f0c03 */
[----:B------:R-:W-:-:S04]  /*2150*/  USEL UR19, URZ, UR19, !UP1 ;  /* 0x000000133f137287 */ /* 0x000fc8000c800000 */
[----:B------:R-:W-:-:S06]  /*2160*/  UISETP.GT.AND UP1, UPT, UR47, UR19, UPT ;  /* 0x000000132f00728c */ /* 0x000fcc000bf24270 */
[----:B------:R-:W-:-:S13]  /*2170*/  PLOP3.LUT P1, PT, PT, PT, UP1, 0x80, 0x0 ;  /* 0x000000000000781c */ /* 0x000fda0003f2f018 */
        /* <DEDUP_REMOVED lines=19> */
.L_x_533:
        /* <DEDUP_REMOVED lines=18> */
.L_x_534:
        /* <DEDUP_REMOVED lines=28> */
.L_x_536:
[----:B------:R-:W-:Y:S05]  /*2590*/  BSYNC B0 ;  /* 0x0000000000007941 */ /* 0x000fea0003800000 */
.L_x_535:
        /* <DEDUP_REMOVED lines=14> */
.L_x_538:
[----:B------:R-:W-:Y:S05]  /*2680*/  BSYNC B0 ;  /* 0x0000000000007941 */ /* 0x000fea0003800000 */
.L_x_537:
        /* <DEDUP_REMOVED lines=25> */
.L_x_540:
[----:B------:R-:W-:Y:S05]  /*2820*/  BSYNC B0 ;  /* 0x0000000000007941 */ /* 0x000fea0003800000 */
.L_x_539:
        /* <DEDUP_REMOVED lines=12> */
.L_x_532:
[----:B------:R-:W-:Y:S01]  /*28f0*/  ULDC.64 UR4, c[0x0][0x1a0] ;  /* 0x0000680000047ab9 */ /* 0x000fe20000000a00 */
[----:B------:R-:W-:Y:S01]  /*2900*/  IMAD.U32 R3, RZ, RZ, UR37 ;  /* 0x00000025ff037e24 */ /* 0x000fe2000f8e00ff */
[----:B------:R-:W-:Y:S01]  /*2910*/  UIMAD UR4, UR41, UR4, URZ ;  /* 0x00000004290472a4 */ /* 0x000fe2000f8e023f */
[----:B------:R-:W1:Y:S01]  /*2920*/  R2UR UR8, R241 ;  /* 0x00000000f10873c2 */ /* 0x000e6200000e0000 */
[----:B------:R-:W-:Y:S01]  /*2930*/  ULDC.64 UR38, c[0x0][0x198] ;  /* 0x0000660000267ab9 */ /* 0x000fe20000000a00 */
[C-C-:B------:R-:W-:Y:S01]  /*2940*/  IMAD.WIDE.U32 R8, R3.reuse, c[0x0][0x198], R4.reuse ;  /* 0x0000660003087a25 */ /* 0x140fe200078e0004 */
[----:B------:R-:W-:Y:S02]  /*2950*/  UIMAD UR4, UR37, UR5, UR4 ;  /* 0x00000005250472a4 */ /* 0x000fe4000f8e0204 */
[----:B------:R-:W-:Y:S01]  /*2960*/  UIMAD UR38, UR41, UR38, URZ ;  /* 0x00000026292672a4 */ /* 0x000fe2000f8e023f */
[----:B------:R-:W-:Y:S01]  /*2970*/  IMAD.WIDE.U32 R4, R3, c[0x0][0x1a0], R4 ;  /* 0x0000680003047a25 */ /* 0x000fe200078e0004 */
[----:B------:R-:W-:Y:S01]  /*2980*/  IADD3 R8, P1, R8, UR46, RZ ;  /* 0x0000002e08087c10 */ /* 0x000fe2000ff3e0ff */
[----:B------:R-:W2:Y:S01]  /*2990*/  R2UR UR6, R238 ;  /* 0x00000000ee0673c2 */ /* 0x000ea200000e0000 */
[----:B------:R-:W-:Y:S01]  /*29a0*/  UIMAD UR39, UR37, UR39, UR38 ;  /* 0x00000027252772a4 */ /* 0x000fe2000f8e0226 */
[----:B------:R-:W-:Y:S01]  /*29b0*/  IMAD.U32 R3, RZ, RZ, UR4 ;  /* 0x00000004ff037e24 */ /* 0x000fe2000f8e00ff */
[----:B------:R-:W-:Y:S01]  /*29c0*/  ULEA.HI UR4, UR7, UR7, URZ, 0x1 ;  /* 0x0000000707047291 */ /* 0x000fe2000f8f083f */
[----:B------:R-:W-:-:S03]  /*29d0*/  IADD3 R10, P0, R4, UR43, RZ ;  /* 0x0000002b040a7c10 */ /* 0x000fc6000ff1e0ff */
[----:B------:R-:W-:Y:S01]  /*29e0*/  ULOP3.LUT UR4, UR4, 0xfffffffe, URZ, 0xc0, !UPT ;  /* 0xfffffffe04047892 */ /* 0x000fe2000f8ec03f */
[----:B------:R-:W-:Y:S01]  /*29f0*/  IMAD.U32 R7, RZ, RZ, UR39 ;  /* 0x00000027ff077e24 */ /* 0x000fe2000f8e00ff */
[----:B------:R-:W-:Y:S02]  /*2a00*/  IADD3.X R11, R5, UR45, R3, P0, !PT ;  /* 0x0000002d050b7c10 */ /* 0x000fe400087fe403 */
[----:B------:R-:W-:Y:S01]  /*2a10*/  UIADD3 UR4, UR7, -UR4, URZ ;  /* 0x8000000407047290 */ /* 0x000fe2000fffe03f */
[----:B------:R-:W-:Y:S02]  /*2a20*/  PLOP3.LUT P0, PT, PT, PT, UP6, 0x80, 0x0 ;  /* 0x000000000000781c */ /* 0x000fe40003f0f068 */
[----:B------:R-:W-:Y:S01]  /*2a30*/  IADD3 R3, R0, 0x40, RZ ;  /* 0x0000004000037810 */ /* 0x000fe20007ffe0ff */
[----:B------:R-:W-:Y:S01]  /*2a40*/  UISETP.NE.AND UP0, UPT, UR4, 0x1, UPT ;  /* 0x000000010400788c */ /* 0x000fe2000bf05270 */
[----:B------:R-:W-:Y:S01]  /*2a50*/  IADD3.X R9, R9, UR48, R7, P1, !PT ;  /* 0x0000003009097c10 */ /* 0x000fe20008ffe407 */
[----:B------:R-:W-:Y:S01]  /*2a60*/  UIMAD UR4, UR11, -0x80, UR9 ;  /* 0xffffff800b0478a4 */ /* 0x000fe2000f8e0209 */
[----:B------:R-:W-:-:S05]  /*2a70*/  IMAD.WIDE.U32 R10, R6, c[0x0][0x1b8], R10 ;  /* 0x00006e00060a7a25 */ /* 0x000fca00078e000a */
[----:B------:R-:W-:Y:S02]  /*2a80*/  ISETP.GE.AND P2, PT, R0, UR4, PT ;  /* 0x0000000400007c0c */ /* 0x000fe4000bf46270 */
[----:B------:R-:W-:Y:S01]  /*2a90*/  ISETP.GE.AND P1, PT, R3, UR4, PT ;  /* 0x0000000403007c0c */ /* 0x000fe2000bf26270 */
[----:B------:R-:W-:-:S06]  /*2aa0*/  UIMAD UR4, UR7, -0x80, UR18 ;  /* 0xffffff80070478a4 */ /* 0x000fcc000f8e0212 */
[----:B------:R-:W-:Y:S02]  /*2ab0*/  ISETP.GE.AND P3, PT, R3, UR4, PT ;  /* 0x0000000403007c0c */ /* 0x000fe4000bf66270 */
[----:B------:R-:W-:Y:S02]  /*2ac0*/  MOV R3, 0x80 ;  /* 0x0000008000037802 */ /* 0x000fe40000000f00 */
[----:B------:R-:W-:Y:S02]  /*2ad0*/  ISETP.GE.AND P4, PT, R0, UR4, PT ;  /* 0x0000000400007c0c */ /* 0x000fe4000bf86270 */
[----:B------:R-:W-:Y:S01]  /*2ae0*/  ISETP.GE.AND P6, PT, R225, UR4, PT ;  /* 0x00000004e1007c0c */ /* 0x000fe2000bfc6270 */
[----:B------:R-:W-:-:S04]  /*2af0*/  IMAD.WIDE.U32 R4, R3, c[0x0][0x370], RZ ;  /* 0x0000dc0003047a25 */ /* 0x000fc800078e00ff */
[C---:B------:R-:W-:Y:S02]  /*2b00*/  IMAD R7, R3.reuse, c[0x0][0x374], RZ ;  /* 0x0000dd0003077a24 */ /* 0x040fe400078e02ff */
[----:B------:R-:W-:Y:S01]  /*2b10*/  @!P3 IADD3 R4, P5, R218, R4, RZ ;  /* 0x00000004da04b210 */ /* 0x000fe20007fbe0ff */
[----:B------:R-:W-:-:S03]  /*2b20*/  IMAD.WIDE.U32 R14, R3, c[0x0][0x190], RZ ;  /* 0x00006400030e7a25 */ /* 0x000fc600078e00ff */
[----:B------:R-:W-:Y:S01]  /*2b30*/  @!P3 IADD3.X R5, R219, R5, R7, P5, !PT ;  /* 0x00000005db05b210 */ /* 0x000fe20002ffe407 */
[----:B------:R-:W-:Y:S01]  /*2b40*/  IMAD R12, R3, c[0x0][0x194], RZ ;  /* 0x00006500030c7a24 */ /* 0x000fe200078e02ff */
[----:B------:R-:W-:Y:S01]  /*2b50*/  @!P3 IADD3 R14, P5, R220, R14, RZ ;  /* 0x0000000edc0eb210 */ /* 0x000fe20007fbe0ff */
[----:B------:R-:W-:Y:S01]  /*2b60*/  IMAD.SHL.U32 R3, R234, 0x2, RZ ;  /* 0x00000002ea037824 */ /* 0x000fe200078e00ff */
[----:B------:R-:W-:Y:S01]  /*2b70*/  @P0 BAR.SYNC.DEFER_BLOCKING 0x0 ;  /* 0x0000000000000b1d */ /* 0x000fe20000010000 */
[----:B------:R-:W-:Y:S02]  /*2b80*/  IADD3 R7, R225, 0x8, RZ ;  /* 0x00000008e1077810 */ /* 0x000fe40007ffe0ff */
[----:B------:R-:W-:Y:S02]  /*2b90*/  @!P3 IADD3.X R15, R221, R15, R12, P5, !PT ;  /* 0x0000000fdd0fb210 */ /* 0x000fe40002ffe40c */
[----:B------:R-:W-:Y:S01]  /*2ba0*/  ISETP.GE.AND P5, PT, R7, UR4, PT ;  /* 0x0000000407007c0c */ /* 0x000fe2000bfa6270 */
[----:B------:R-:W-:-:S02]  /*2bb0*/  IMAD R7, R13, c[0x0][0x1b0], RZ ;  /* 0x00006c000d077a24 */ /* 0x000fc400078e02ff */
[----:B------:R-:W-:Y:S02]  /*2bc0*/  IMAD R13, R13, c[0x0][0x1b8], RZ ;  /* 0x00006e000d0d7a24 */ /* 0x000fe400078e02ff */
[----:B------:R-:W-:Y:S01]  /*2bd0*/  IMAD R12, R6, c[0x0][0x1b4], R7 ;  /* 0x00006d00060c7a24 */ /* 0x000fe200078e0207 */
[----:B------:R-:W-:Y:S01]  /*2be0*/  @!P1 IADD3 R7, P0, R0, 0x40, RZ ;  /* 0x0000004000079810 */ /* 0x000fe20007f1e0ff */
[C---:B------:R-:W-:Y:S01]  /*2bf0*/  IMAD R17, R6.reuse, c[0x0][0x1bc], R13 ;  /* 0x00006f0006117a24 */ /* 0x040fe200078e020d */
[----:B------:R-:W-:Y:S04]  /*2c00*/  @P4 STS [R3+0x4000], RZ ;  /* 0x004000ff03004388 */ /* 0x000fe80000000800 */
[----:B------:R-:W-:Y:S04]  /*2c10*/  @P4 STS [R3+0x4004], RZ ;  /* 0x004004ff03004388 */ /* 0x000fe80000000800 */
        /* <DEDUP_REMOVED lines=9> */
[----:B------:R4:W-:Y:S02]  /*2cb0*/  @!P3 LDGSTS.E.BYPASS.LTC128B.128 [R3+0x5000], [R4.64] ;  /* 0x050000000403bfae */ /* 0x0009e4000b901d4c */
[----:B----4-:R-:W-:Y:S01]  /*2cc0*/  IMAD.WIDE.U32 R4, R6, c[0x0][0x1b0], R8 ;  /* 0x00006c0006047a25 */ /* 0x010fe200078e0008 */
[----:B------:R-:W-:-:S03]  /*2cd0*/  IADD3 R9, R234, 0x1000, RZ ;  /* 0x00001000ea097810 */ /* 0x000fc60007ffe0ff */
[----:B------:R-:W-:Y:S01]  /*2ce0*/  @!P1 IMAD.X R8, RZ, RZ, R20, P0 ;  /* 0x000000ffff089224 */ /* 0x000fe200000e0614 */
[----:B------:R-:W-:Y:S01]  /*2cf0*/  IADD3 R5, R5, R12, RZ ;  /* 0x0000000c05057210 */ /* 0x000fe20007ffe0ff */
[----:B------:R-:W-:Y:S01]  /*2d00*/  @!P1 IMAD.MOV.U32 R12, RZ, RZ, R4 ;  /* 0x000000ffff0c9224 */ /* 0x000fe200078e0004 */
[----:B------:R-:W-:Y:S01]  /*2d10*/  PLOP3.LUT P0, PT, PT, PT, UP0, 0x80, 0x0 ;  /* 0x000000000000781c */ /* 0x000fe20003f0f008 */
[----:B------:R-:W-:Y:S02]  /*2d20*/  @!P1 IMAD R6, R8, c[0x0][0x198], RZ ;  /* 0x0000660008069a24 */ /* 0x000fe400078e02ff */
[----:B------:R-:W-:Y:S01]  /*2d30*/  @!P1 IMAD.MOV.U32 R13, RZ, RZ, R5 ;  /* 0x000000ffff0d9224 */ /* 0x000fe200078e0005 */
[----:B------:R-:W-:Y:S01]  /*2d40*/  SEL R8, R9, R234, !P0 ;  /* 0x000000ea09087207 */ /* 0x000fe20004000000 */
[----:B------:R-:W-:Y:S02]  /*2d50*/  @!P2 IMAD R9, R20, c[0x0][0x198], RZ ;  /* 0x000066001409aa24 */ /* 0x000fe400078e02ff */
[C---:B------:R-:W-:Y:S01]  /*2d60*/  @!P1 IMAD R16, R7.reuse, c[0x0][0x19c], R6 ;  /* 0x0000670007109a24 */ /* 0x040fe200078e0206 */
[----:B------:R-:W-:Y:S01]  /*2d70*/  SHF.L.U32 R224, R8, 0x1, RZ ;  /* 0x0000000108e07819 */ /* 0x000fe200000006ff */
[----:B------:R-:W-:-:S04]  /*2d80*/  @!P1 IMAD.WIDE.U32 R12, R7, c[0x0][0x198], R12 ;  /* 0x00006600070c9a25 */ /* 0x000fc800078e000c */
[C---:B------:R-:W-:Y:S01]  /*2d90*/  @!P2 IMAD R7, R0.reuse, c[0x0][0x19c], R9 ;  /* 0x000067000007aa24 */ /* 0x040fe200078e0209 */
[----:B------:R-:W-:Y:S01]  /*2da0*/  @P4 STS [R224], RZ ;  /* 0x000000ffe0004388 */ /* 0x000fe20000000800 */
[----:B------:R-:W-:-:S03]  /*2db0*/  @!P2 IMAD.WIDE.U32 R8, R0, c[0x0][0x198], R4 ;  /* 0x000066000008aa25 */ /* 0x000fc600078e0004 */
[----:B------:R-:W-:Y:S01]  /*2dc0*/  @P4 STS [R224+0x4], RZ ;  /* 0x000004ffe0004388 */ /* 0x000fe20000000800 */
[----:B------:R-:W-:Y:S01]  /*2dd0*/  IMAD.IADD R5, R11, 0x1, R17 ;  /* 0x000000010b057824 */ /* 0x000fe200078e0211 */
[----:B------:R-:W-:Y:S01]  /*2de0*/  @!P1 IADD3 R11, R13, R16, RZ ;  /* 0x000000100d0b9210 */ /* 0x000fe20007ffe0ff */
[----:B------:R-:W-:Y:S01]  /*2df0*/  @!P2 IMAD R6, R20, c[0x0][0x1a0], RZ ;  /* 0x000068001406aa24 */ /* 0x000fe200078e02ff */
[----:B------:R-:W-:Y:S01]  /*2e00*/  @P4 STS [R224+0x8], RZ ;  /* 0x000008ffe0004388 */ /* 0x000fe20000000800 */
[----:B------:R-:W-:Y:S02]  /*2e10*/  @!P2 IMAD.IADD R9, R9, 0x1, R7 ;  /* 0x000000010909a824 */ /* 0x000fe400078e0207 */
[----:B------:R-:W-:Y:S01]  /*2e20*/  @!P2 IMAD.MOV.U32 R4, RZ, RZ, R10 ;  /* 0x000000ffff04a224 */ /* 0x000fe200078e000a */
[----:B------:R-:W-:Y:S01]  /*2e30*/  @P4 STS [R224+0xc], RZ ;  /* 0x00000cffe0004388 */ /* 0x000fe20000000800 */
[C---:B------:R-:W-:Y:S02]  /*2e40*/  @!P2 IMAD R18, R0.reuse, c[0x0][0x1a4], R6 ;  /* 0x000069000012aa24 */ /* 0x040fe400078e0206 */
[----:B------:R-:W-:Y:S01]  /*2e50*/  @!P2 IMAD.WIDE.U32 R6, R0, c[0x0][0x1a0], R4 ;  /* 0x000068000006aa25 */ /* 0x000fe200078e0004 */
[----:B------:R-:W-:Y:S01]  /*2e60*/  @!PT LDS RZ, [RZ] ;  /* 0x00000000fffff984 */ /* 0x000fe20000000800 */
[----:B------:R-:W-:Y:S01]  /*2e70*/  @!PT LDS RZ, [RZ] ;  /* 0x00000000fffff984 */ /* 0x000fe20000000800 */
[----:B------:R-:W-:Y:S01]  /*2e80*/  @!PT LDS RZ, [RZ] ;  /* 0x00000000fffff984 */ /* 0x000fe20000000800 */
[----:B------:R4:W-:Y:S01]  /*2e90*/  @!P4 LDGSTS.E.BYPASS.LTC128B.128 [R224], [R220.64] ;  /* 0x00000000dce0cfae */ /* 0x0009e2000b901d4c */
[----:B------:R-:W-:-:S02]  /*2ea0*/  @!P2 LEA R16, P4, R8, c[0x0][0x168], 0x1 ;  /* 0x00005a000810aa11 */ /* 0x000fc400078808ff */
[----:B------:R-:W-:Y:S01]  /*2eb0*/  @!P2 IMAD.IADD R7, R7, 0x1, R18 ;  /* 0x000000010707a824 */ /* 0x000fe200078e0212 */
[----:B------:R-:W-:Y:S01]  /*2ec0*/  @P3 STS [R224+0x1000], RZ ;  /* 0x001000ffe0003388 */ /* 0x000fe20000000800 */
[----:B------:R-:W-:Y:S01]  /*2ed0*/  @!P2 LEA.HI.X R17, R8, c[0x0][0x16c], R9, 0x1, P4 ;  /* 0x00005b000811aa11 */ /* 0x000fe200020f0c09 */
[----:B------:R-:W-:Y:S01]  /*2ee0*/  IMAD.MOV.U32 R13, RZ, RZ, c[0x0][0x30c] ;  /* 0x0000c300ff0d7624 */ /* 0x000fe200078e00ff */
[----:B------:R-:W-:Y:S01]  /*2ef0*/  @!P1 IADD3 R0, P4, R0, 0x40, RZ ;  /* 0x0000004000009810 */ /* 0x000fe20007f9e0ff */
[----:B------:R-:W-:Y:S01]  /*2f00*/  @P3 STS [R224+0x1004], RZ ;  /* 0x001004ffe0003388 */ /* 0x000fe20000000800 */
[----:B------:R-:W-:Y:S02]  /*2f10*/  IADD3 R9, R225, 0x40, RZ ;  /* 0x00000040e1097810 */ /* 0x000fe40007ffe0ff */
[----:B------:R-:W-:Y:S01]  /*2f20*/  @!P1 IADD3.X R4, RZ, R20, RZ, P4, !PT ;  /* 0x00000014ff049210 */ /* 0x000fe200027fe4ff */
[----:B------:R-:W-:Y:S01]  /*2f30*/  @P3 STS [R224+0x1008], RZ ;  /* 0x001008ffe0003388 */ /* 0x000fe20000000800 */
[----:B------:R-:W-:-:S03]  /*2f40*/  ISETP.GE.AND P4, PT, R9, UR4, PT ;  /* 0x0000000409007c0c */ /* 0x000fc6000bf86270 */
        /* <DEDUP_REMOVED lines=13> */
[----:B-1----:R-:W-:-:S04]  /*3020*/  @!P1 LEA R14, P3, R12, c[0x0][0x168], 0x1 ;  /* 0x00005a000c0e9a11 */ /* 0x002fc800078608ff */
[----:B------:R-:W-:Y:S02]  /*3030*/  @!P1 LEA.HI.X R15, R12, c[0x0][0x16c], R11, 0x1, P3 ;  /* 0x00005b000c0f9a11 */ /* 0x000fe400018f0c0b */
[C---:B------:R-:W-:Y:S02]  /*3040*/  @!P2 LEA R8, P3, R6.reuse, c[0x0][0x170], 0x1 ;  /* 0x00005c000608aa11 */ /* 0x040fe400078608ff */
[----:B------:R-:W-:Y:S01]  /*3050*/  MOV R12, c[0x0][0x308] ;  /* 0x0000c200000c7a02 */ /* 0x000fe20000000f00 */
[----:B------:R-:W-:Y:S01]  /*3060*/  @!PT LDS RZ, [RZ] ;  /* 0x00000000fffff984 */ /* 0x000fe20000000800 */
[----:B------:R-:W-:Y:S01]  /*3070*/  @!PT LDS RZ, [RZ] ;  /* 0x00000000fffff984 */ /* 0x000fe20000000800 */
[----:B------:R-:W-:Y:S01]  /*3080*/  @!PT LDS RZ, [RZ] ;  /* 0x00000000fffff984 */ /* 0x000fe20000000800 */
[----:B------:R3:W-:Y:S01]  /*3090*/  @!P1 LDGSTS.E.BYPASS.LTC128B.128 [R3+0x7000], [R14.64] ;  /* 0x070000000e039fae */ /* 0x0007e2000b901d4c */
[----:B------:R-:W-:Y:S01]  /*30a0*/  @!P2 LEA.HI.X R9, R6, c[0x0][0x174], R7, 0x1, P3 ;  /* 0x00005d000609aa11 */ /* 0x000fe200018f0c07 */
[----:B------:R-:W-:Y:S01]  /*30b0*/  @!P1 IMAD R6, R4, c[0x0][0x1a0], RZ ;  /* 0x0000680004069a24 */ /* 0x000fe200078e02ff */
[----:B------:R-:W-:Y:S01]  /*30c0*/  IADD3 R11, R225, 0x48, RZ ;  /* 0x00000048e10b7810 */ /* 0x000fe20007ffe0ff */
[----:B------:R-:W-:Y:S01]  /*30d0*/  @!P1 IMAD.MOV.U32 R4, RZ, RZ, R10 ;  /* 0x000000ffff049224 */ /* 0x000fe200078e000a */
[----:B------:R-:W-:Y:S01]  /*30e0*/  @P2 STS [R3+0x8000], RZ ;  /* 0x008000ff03002388 */ /* 0x000fe20000000800 */
[C---:B------:R-:W-:Y:S01]  /*30f0*/  @!P1 IMAD R6, R0.reuse, c[0x0][0x1a4], R6 ;  /* 0x0000690000069a24 */ /* 0x040fe200078e0206 */
[----:B------:R-:W-:Y:S01]  /*3100*/  ISETP.GE.AND P3, PT, R11, UR4, PT ;  /* 0x000000040b007c0c */ /* 0x000fe2000bf66270 */
[----:B------:R-:W-:Y:S01]  /*3110*/  @!P1 IMAD.WIDE.U32 R4, R0, c[0x0][0x1a0], R4 ;  /* 0x0000680000049a25 */ /* 0x000fe200078e0004 */
[----:B------:R-:W-:Y:S03]  /*3120*/  @P2 STS [R3+0x8004], RZ ;  /* 0x008004ff03002388 */ /* 0x000fe60000000800 */
[----:B------:R-:W-:Y:S01]  /*3130*/  @!P1 IMAD.IADD R0, R5, 0x1, R6 ;  /* 0x0000000105009824 */ /* 0x000fe200078e0206 */
[----:B------:R-:W-:Y:S04]  /*3140*/  @P2 STS.64 [R3+0x8008], RZ ;  /* 0x008008ff03002388 */ /* 0x000fe80000000a00 */
[----:B------:R-:W-:Y:S01]  /*3150*/  @!PT LDS RZ, [RZ] ;  /* 0x00000000fffff984 */ /* 0x000fe20000000800 */
[----:B------:R-:W-:Y:S01]  /*3160*/  @!PT LDS RZ, [RZ] ;  /* 0x00000000fffff984 */ /* 0x000fe20000000800 */
[----:B------:R-:W-:Y:S01]  /*3170*/  @!PT LDS RZ, [RZ] ;  /* 0x00000000fffff984 */ /* 0x000fe20000000800 */
[----:B------:R1:W-:Y:S01]  /*3180*/  @!P2 LDGSTS.E.BYPASS.LTC128B.128 [R3+0x8000], [R8.64] ;  /* 0x080000000803afae */ /* 0x0003e2000b901d4c */
[----:B------:R-:W-:-:S03]  /*3190*/  @!P1 LEA R6, P2, R4, c[0x0][0x170], 0x1 ;  /* 0x00005c0004069a11 */ /* 0x000fc600078408ff */
[----:B------:R3:W-:Y:S01]  /*31a0*/  @P1 STS.128 [R3+0x9000], RZ ;  /* 0x009000ff03001388 */ /* 0x0007e20000000c00 */
[----:B------:R-:W-:-:S05]  /*31b0*/  @!P1 LEA.HI.X R7, R4, c[0x0][0x174], R0, 0x1, P2 ;  /* 0x00005d0004079a11 */ /* 0x000fca00010f0c00 */
[----:B------:R-:W-:Y:S01]  /*31c0*/  @!PT LDS RZ, [RZ] ;  /* 0x00000000fffff984 */ /* 0x000fe20000000800 */
[----:B------:R-:W-:Y:S01]  /*31d0*/  @!PT LDS RZ, [RZ] ;  /* 0x00000000fffff984 */ /* 0x000fe20000000800 */
[----:B------:R-:W-:Y:S01]  /*31e0*/  @!PT LDS RZ, [RZ] ;  /* 0x00000000fffff984 */ /* 0x000fe20000000800 */
[----:B------:R1:W-:Y:S04]  /*31f0*/  @!P1 LDGSTS.E.BYPASS.LTC128B.128 [R3+0x9000], [R6.64] ;  /* 0x0900000006039fae */ /* 0x0003e8000b901d4c */
[----:B------:R-:W0:Y:S01]  /*3200*/  LDGDEPBAR ;  /* 0x00000000000079af */ /* 0x000e220000000000 */
[----:B------:R-:W-:Y:S01]  /*3210*/  IMAD.MOV.U32 R4, RZ, RZ, 0x4 ;  /* 0x00000004ff047424 */ /* 0x000fe200078e00ff */
[----:B------:R-:W-:Y:S01]  /*3220*/  MOV R228, 0x7f800000 ;  /* 0x7f80000000e47802 */ /* 0x000fe20000000f00 */
[----:B------:R-:W-:Y:S01]  /*3230*/  IMAD.MOV.U32 R229, RZ, RZ, 0x7f800000 ;  /* 0x7f800000ffe57424 */ /* 0x000fe200078e00ff */
[----:B------:R-:W-:Y:S01]  /*3240*/  MOV R226, 0x7f800000 ;  /* 0x7f80000000e27802 */ /* 0x000fe20000000f00 */
[----:B-1----:R1:W2:Y:S01]  /*3250*/  LDG.E.64 R6, [R12.64+0x8] ;  /* 0x0000080c0c067981 */ /* 0x0022a2000c1e1b00 */
[----:B------:R-:W-:-:S02]  /*3260*/  IMAD.MOV.U32 R8, RZ, RZ, 0x4 ;  /* 0x00000004ff087424 */ /* 0x000fc400078e00ff */
[----:B------:R-:W-:Y:S02]  /*3270*/  IMAD.MOV.U32 R227, RZ, RZ, 0x7f800000 ;  /* 0x7f800000ffe37424 */ /* 0x000fe400078e00ff */
[----:B------:R-:W-:Y:S01]  /*3280*/  IMAD.WIDE R4, R225, R4, UR14 ;  /* 0x0000000ee1047e25 */ /* 0x000fe2000f8e0204 */
[----:B-1----:R-:W4:Y:S03]  /*3290*/  LDG.E.64 R12, [R12.64] ;  /* 0x0000000c0c0c7981 */ /* 0x002f26000c1e1b00 */
[----:B------:R-:W-:Y:S01]  /*32a0*/  @!P3 IMAD.WIDE R8, R11, R8, UR14 ;  /* 0x0000000e0b08be25 */ /* 0x000fe2000f8e0208 */
[----:B------:R1:W5:Y:S04]  /*32b0*/  @!P6 LDG.E R228, [R4.64] ;  /* 0x0000000c04e4e981 */ /* 0x000368000c1e1900 */
[----:B------:R1:W5:Y:S04]  /*32c0*/  @!P5 LDG.E R229, [R4.64+0x20] ;  /* 0x0000200c04e5d981 */ /* 0x000368000c1e1900 */
[----:B------:R1:W5:Y:S04]  /*32d0*/  @!P4 LDG.E R226, [R4.64+0x100] ;  /* 0x0001000c04e2c981 */ /* 0x000368000c1e1900 */
[----:B------:R1:W5:Y:S01]  /*32e0*/  @!P3 LDG.E R227, [R8.64] ;  /* 0x0000000c08e3b981 */ /* 0x000362000c1e1900 */
[----:B------:R-:W-:Y:S01]  /*32f0*/  SHF.R.S32.HI R0, RZ, 0x1f, R19 ;  /* 0x0000001fff007819 */ /* 0x000fe20000011413 */
[C---:B------:R-:W-:Y:S01]  /*3300*/  IMAD.SHL.U32 R134, R142.reuse, 0x2, RZ ;  /* 0x000000028e867824 */ /* 0x040fe200078e00ff */
[----:B---3--:R-:W-:Y:S01]  /*3310*/  IADD3 R3, R142, 0x1000, RZ ;  /* 0x000010008e037810 */ /* 0x008fe20007ffe0ff */
[----:B------:R-:W-:Y:S01]  /*3320*/  CS2R R94, SRZ ;  /* 0x00000000005e7805 */ /* 0x000fe2000001ff00 */
[----:B------:R-:W-:Y:S01]  /*3330*/  CS2R R92, SRZ ;  /* 0x00000000005c7805 */ /* 0x000fe2000001ff00 */
[----:B------:R-:W-:Y:S01]  /*3340*/  CS2R R98, SRZ ;  /* 0x0000000000627805 */ /* 0x000fe2000001ff00 */
        /* <DEDUP_REMOVED lines=15> */
[----:B------:R-:W-:Y:S01]  /*3440*/  IMAD.MOV.U32 R248, RZ, RZ, 0x4 ;  /* 0x00000004fff87424 */ /* 0x000fe200078e00ff */
[----:B------:R-:W-:-:S02]  /*3450*/  IADD3 R135, R134, R137, RZ ;  /* 0x0000008986877210 */ /* 0x000fc40007ffe0ff */
[----:B--2---:R-:W-:-:S04]  /*3460*/  IADD3 R230, P2, P1, R6, UR8, R19 ;  /* 0x0000000806e67c10 */ /* 0x004fc8000f95e013 */
[----:B------:R-:W-:Y:S01]  /*3470*/  IADD3.X R233, R7, UR6, R0, P2, P1 ;  /* 0x0000000607e97c10 */ /* 0x000fe200097e2400 */
[----:B------:R-:W-:Y:S01]  /*3480*/  IMAD.WIDE.U32 R230, R230, -0x2daee0ad, RZ ;  /* 0xd2511f53e6e67825 */ /* 0x000fe200078e00ff */
[----:B------:R-:W-:-:S04]  /*3490*/  IADD3 R0, R136, 0x1000, RZ ;  /* 0x0000100088007810 */ /* 0x000fc80007ffe0ff */
[----:B------:R-:W-:-:S04]  /*34a0*/  SEL R0, R0, R136, !P0 ;  /* 0x0000008800007207 */ /* 0x000fc80004000000 */
[----:B------:R-:W-:Y:S01]  /*34b0*/  SHF.L.U32 R3, R0, 0x1, RZ ;  /* 0x0000000100037819 */ /* 0x000fe200000006ff */
[----:B----4-:R1:W2:Y:S08]  /*34c0*/  R2UR UR8, R13 ;  /* 0x000000000d0873c2 */ /* 0x0102b000000e0000 */
[----:B------:R1:W3:Y:S02]  /*34d0*/  R2UR UR10, R12 ;  /* 0x000000000c0a73c2 */ /* 0x0002e400000e0000 */
.L_x_544:
[----:B-----5:R-:W-:Y:S01]  /*34e0*/  FSETP.NEU.FTZ.AND P0, PT, R228, -INF , PT ;  /* 0xff800000e400780b */ /* 0x020fe20003f1d000 */
[----:B------:R-:W-:Y:S01]  /*34f0*/  IMAD.U32 R0, RZ, RZ, UR11 ;  /* 0x0000000bff007e24 */ /* 0x000fe2000f8e00ff */
[----:B--2---:R-:W-:Y:S01]  /*3500*/  UIADD3 UR4, UR8, -0x4498517b, URZ ;  /* 0xbb67ae8508047890 */ /* 0x004fe2000fffe03f */
[----:B------:R-:W-:Y:S01]  /*3510*/  IMAD.U32 R6, RZ, RZ, UR7 ;  /* 0x00000007ff067e24 */ /* 0x000fe2000f8e00ff */
[----:B------:R-:W0:Y:S01]  /*3520*/  LDGDEPBAR ;  /* 0x00000000000079af */ /* 0x000e220000000000 */
[----:B------:R-:W-:Y:S01]  /*3530*/  IMAD R0, R0, 0x2, R232 ;  /* 0x0000000200007824 */ /* 0x000fe200078e02e8 */
[----:B------:R-:W-:Y:S01]  /*3540*/  USHF.L.U32 UR6, UR11, 0x7, URZ ;  /* 0x000000070b067899 */ /* 0x000fe2000800063f */
[----:B------:R-:W-:Y:S01]  /*3550*/  IMAD R6, R6, 0x8, R235 ;  /* 0x0000000806067824 */ /* 0x000fe200078e02eb */
[----:B-1----:R-:W-:Y:S01]  /*3560*/  LOP3.LUT R12, R230, UR4, RZ, 0x3c, !PT ;  /* 0x00000004e60c7c12 */ /* 0x002fe2000f8e3cff */
[----:B------:R-:W-:Y:S01]  /*3570*/  IMAD.SHL.U32 R0, R0, 0x2, RZ ;  /* 0x0000000200007824 */ /* 0x000fe200078e00ff */
[----:B---3--:R-:W-:Y:S01]  /*3580*/  UIADD3 UR4, UR10, -0x61c88647, URZ ;  /* 0x9e3779b90a047890 */ /* 0x008fe2000fffe03f */
        /* <DEDUP_REMOVED lines=128> */
[----:B------:R-:W-:Y:S04]  /*3d90*/  UIADD3 UR4, UR6, 0x80, URZ ;  /* 0x0000008006047890 */ /* 0x000fe8000fffe03f */
        /* <DEDUP_REMOVED lines=818> */
[----:B------:R-:W-:Y:S01]  /*70c0*/  FSETP.GE.FTZ.AND P1, PT, R163, RZ, PT ;  /* 0x000000ffa300720b */ /* 0x000fe20003f36000 */
[----:B------:R-:W-:Y:S01]  /*70d0*/  IMAD.MOV.U32 R54, RZ, RZ, R223 ;  /* 0x000000ffff367224 */ /* 0x000fe200078e00df */
[----:B------:R-:W-:Y:S01]  /*70e0*/  FSEL R51, R51, R144, P0 ;  /* 0x0000009033337208 */ /* 0x000fe20000000000 */
[----:B------:R-:W-:Y:S01]  /*70f0*/  FMUL.FTZ R171, R171, R38 ;  /* 0x00000026abab7220 */ /* 0x000fe20000410000 */
[----:B------:R-:W-:Y:S01]  /*7100*/  FSETP.GE.FTZ.AND P0, PT, R204, RZ, PT ;  /* 0x000000ffcc00720b */ /* 0x000fe20003f16000 */
[----:B------:R-:W-:Y:S01]  /*7110*/  IMAD.MOV.U32 R55, RZ, RZ, R222 ;  /* 0x000000ffff377224 */ /* 0x000fe200078e00de */
        /* <DEDUP_REMOVED lines=142> */
.L_x_542:
        /* <DEDUP_REMOVED lines=140> */
.L_x_543:
        /* <DEDUP_REMOVED lines=304> */
.L_x_545:
        /* <DEDUP_REMOVED lines=18> */
.L_x_546:
        /* <DEDUP_REMOVED lines=44> */
.L_x_548:
[----:B-12---:R-:W-:Y:S05]  /*99a0*/  BSYNC B0 ;  /* 0x0000000000007941 */ /* 0x006fea0003800000 */
.L_x_547:
        /* <DEDUP_REMOVED lines=14> */
.L_x_550:
[----:B------:R-:W-:Y:S05]  /*9a90*/  BSYNC B0 ;  /* 0x0000000000007941 */ /* 0x000fea0003800000 */
.L_x_549:
        /* <DEDUP_REMOVED lines=25> */
.L_x_552:
[----:B------:R-:W-:Y:S05]  /*9c30*/  BSYNC B0 ;  /* 0x0000000000007941 */ /* 0x000fea0003800000 */
.L_x_551:
        /* <DEDUP_REMOVED lines=11> */
.L_x_541:
[----:B------:R-:W-:Y:S05]  /*9cf0*/  BSYNC B1 ;  /* 0x0000000000017941 */ /* 0x000fea0003800000 */
.L_x_527:
        /* <DEDUP_REMOVED lines=11> */
.L_x_553:
[----:B------:R-:W-:Y:S05]  /*9db0*/  EXIT ;  /* 0x000000000000794d */ /* 0x000fea0003800000 */
.L_x_555:
        /* <DEDUP_REMOVED lines=12> */
.L_x_704:


//--------------------- .text._ZN5flash44flash_bwd_dq_dk_dv_loop_seqk_parallel_kernelI23Flash_bwd_kernel_traitsILi32ELi128ELi128ELi8ELi4ELi4ELi4ELb0ELb0EN7cutlass10bfloat16_tE19Flash_kernel_traitsILi32ELi128ELi128ELi8ES3_EELb0ELb1ELb0ELb0ELb0ELb1ELb1EEEvNS_16Flash_bwd_paramsE --------------------------
	.section	.text._ZN5flash44flash_bwd_dq_dk_dv_loop_seqk_parallel_kernelI23Flash_bwd_kernel_traitsILi32ELi128ELi128ELi8ELi4ELi4ELi4ELb0ELb0EN7cutlass10bfloat16_tE19Flash_kernel_traitsILi32ELi128ELi128ELi8ES3_EELb0ELb1ELb0ELb0ELb0ELb1ELb1EEEvNS_16Flash_bwd_paramsE,"ax",@progbits
	.sectioninfo	@"SHI_REGISTERS=255"
	.align	128
        .global         _ZN5flash44flash_bwd_dq_dk_dv_loop_seqk_parallel_kernelI23Flash_bwd_kernel_traitsILi32ELi128ELi128ELi8ELi4ELi4ELi4ELb0ELb0EN7cutlass10bfloat16_tE19Flash_kernel_traitsILi32ELi128ELi128ELi8ES3_EELb0ELb1ELb0ELb0ELb0ELb1ELb1EEEvNS_16Flash_bwd_paramsE
        .type           _ZN5flash44flash_bwd_dq_dk_dv_loop_seqk_parallel_kernelI23Flash_bwd_kernel_traitsILi32ELi128ELi128ELi8ELi4ELi4ELi4ELb0ELb0EN7cutlass10bfloat16_tE19Flash_kernel_traitsILi32ELi128ELi128ELi8ES3_EELb0ELb1ELb0ELb0ELb0ELb1ELb1EEEvNS_16Flash_bwd_paramsE,@function
        .size           _ZN5flash44flash_bwd_dq_dk_dv_loop_seqk_parallel_kernelI23Flash_bwd_kernel_traitsILi32ELi128ELi128ELi8ELi4ELi4ELi4ELb0ELb0EN7cutlass10bfloat16_tE19Flash_kernel_traitsILi32ELi128ELi128ELi8ES3_EELb0ELb1ELb0ELb0ELb0ELb1ELb1EEEvNS_16Flash_bwd_paramsE,(.L_x_705 - _ZN5flash44flash_bwd_dq_dk_dv_loop_seqk_parallel_kernelI23Flash_bwd_kernel_traitsILi32ELi128ELi128ELi8ELi4ELi4ELi4ELb0ELb0EN7cutlass10bfloat16_tE19Flash_kernel_traitsILi32ELi128ELi128ELi8ES3_EELb0ELb1ELb0ELb0ELb0ELb1ELb1EEEvNS_16Flash_bwd_paramsE)
        .other          _ZN5flash44flash_bwd_dq_dk_dv_loop_seqk_parallel_kernelI23Flash_bwd_kernel_traitsILi32ELi128ELi128ELi8ELi4ELi4ELi4ELb0ELb0EN7cutlass10bfloat16_tE19Flash_kernel_traitsILi32ELi128ELi128ELi8ES3_EELb0ELb1ELb0ELb0ELb0ELb1ELb1EEEvNS_16Flash_bwd_paramsE,@"STO_CUDA_ENTRY STV_DEFAULT"
_ZN5flash44flash_bwd_dq_dk_dv_loop_seqk_parallel_kernelI23Flash_bwd_kernel_traitsILi32ELi128ELi128ELi8ELi4ELi4ELi4ELb0ELb0EN7cutlass10bfloat16_tE19Flash_kernel_traitsILi32ELi128ELi128ELi8ES3_EELb0ELb1ELb0ELb0ELb0ELb1ELb1EEEvNS_16Flash_bwd_paramsE:
.text._ZN5flash44flash_bwd_dq_dk_dv_loop_seqk_parallel_kernelI23Flash_bwd_kernel_traitsILi32ELi128ELi128ELi8ELi4ELi4ELi4ELb0ELb0EN7cutlass10bfloat16_tE19Flash_kernel_traitsILi32ELi128ELi128ELi8ES3_EELb0ELb1ELb0ELb0ELb0ELb1ELb1EEEvNS_16Flash_bwd_paramsE:
        /* <DEDUP_REMOVED lines=268> */
.L_x_584:
        /* <DEDUP_REMOVED lines=54> */
.L_x_556:
        /* <DEDUP_REMOVED lines=59> */
.L_x_558:
        /* <DEDUP_REMOVED lines=18> */
.L_x_559:
        /* <DEDUP_REMOVED lines=84> */
.L_x_560:
[----:B------:R-:W2:Y:S02]  /*1e30*/  LDL R0, [R1+0x40] ;  /* 0x0000400001007983 */ /* 0x000ea40000100800 */
[----:B--2---:R1:W2:Y:S01]  /*1e40*/  R2UR UR33, R0 ;  /* 0x00000000002173c2 */ /* 0x0042a200000e0000 */
[----:B------:R-:W-:-:S07]  /*1e50*/  DEPBAR.LE SB1, 0x0, {2} ;  /* 0x000090040000791a */ /* 0x000fce0000000000 */
.L_x_561:
        /* <DEDUP_REMOVED lines=111> */
.L_x_563:
        /* <DEDUP_REMOVED lines=16> */
.L_x_564:
        /* <DEDUP_REMOVED lines=28> */
.L_x_566:
[----:B------:R-:W-:Y:S05]  /*2810*/  BSYNC B0 ;  /* 0x0000000000007941 */ /* 0x000fea0003800000 */
.L_x_565:
        /* <DEDUP_REMOVED lines=14> */
.L_x_568:
[----:B------:R-:W-:Y:S05]  /*2900*/  BSYNC B0 ;  /* 0x0000000000007941 */ /* 0x000fea0003800000 */
.L_x_567:
        /* <DEDUP_REMOVED lines=25> */
.L_x_570:
[----:B------:R-:W-:Y:S05]  /*2aa0*/  BSYNC B0 ;  /* 0x0000000000007941 */ /* 0x000fea0003800000 */
.L_x_569:
        /* <DEDUP_REMOVED lines=12> */
.L_x_562:
        /* <DEDUP_REMOVED lines=10> */
[----:B------:R-:W-:Y:S01]  /*2c10*/  ULEA.HI UR14, UR4, UR4, URZ, 0x1 ;  /* 0x00000004040e7291 */ /* 0x000fe2000f8f083f */
[----:B------:R-:W-:Y:S01]  /*2c20*/  IADD3 R10, P0, R4, UR48, RZ ;  /* 0x00000030040a7c10 */ /* 0x000fe2000ff1e0ff */
[----:B------:R-:W-:Y:S02]  /*2c30*/  UIMAD UR40, UR42, UR40, URZ ;  /* 0x000000282a2872a4 */ /* 0x000fe4000f8e023f */
[----:B------:R-:W-:Y:S01]  /*2c40*/  ULOP3.LUT UR14, UR14, 0xfffffffe, URZ, 0xc0, !UPT ;  /* 0xfffffffe0e0e7892 */ /* 0x000fe2000f8ec03f */
[----:B------:R-:W-:Y:S01]  /*2c50*/  IADD3.X R11, R5, UR49, R3, P0, !PT ;  /* 0x00000031050b7c10 */ /* 0x000fe200087fe403 */
[----:B------:R-:W-:Y:S01]  /*2c60*/  UIMAD UR41, UR8, UR41, UR40 ;  /* 0x00000029082972a4 */ /* 0x000fe2000f8e0228 */
[----:B------:R-:W-:Y:S01]  /*2c70*/  PLOP3.LUT P0, PT, PT, PT, UP6, 0x80, 0x0 ;  /* 0x000000000000781c */ /* 0x000fe20003f0f068 */
[----:B------:R-:W-:Y:S02]  /*2c80*/  UIADD3 UR14, UR4, -UR14, URZ ;  /* 0x8000000e040e7290 */ /* 0x000fe4000fffe03f */
[----:B------:R-:W-:-:S02]  /*2c90*/  UIADD3 UR33, UR43, 0x80, UR8 ;  /* 0x000000802b217890 */ /* 0x000fc4000fffe008 */
[----:B------:R-:W-:Y:S01]  /*2ca0*/  UIMAD UR8, UR4, -0x80, UR43 ;  /* 0xffffff80040878a4 */ /* 0x000fe2000f8e022b */
[----:B------:R-:W-:Y:S01]  /*2cb0*/  IADD3 R3, R0, 0x40, RZ ;  /* 0x0000004000037810 */ /* 0x000fe20007ffe0ff */
[----:B------:R-:W-:Y:S01]  /*2cc0*/  UISETP.NE.AND UP0, UPT, UR14, 0x1, UPT ;  /* 0x000000010e00788c */ /* 0x000fe2000bf05270 */
[----:B------:R-:W-:Y:S01]  /*2cd0*/  IMAD.U32 R7, RZ, RZ, UR41 ;  /* 0x00000029ff077e24 */ /* 0x000fe2000f8e00ff */
[----:B------:R-:W-:Y:S01]  /*2ce0*/  UIMAD UR14, UR9, -0x80, UR5 ;  /* 0xffffff80090e78a4 */ /* 0x000fe2000f8e0205 */
[----:B------:R-:W-:Y:S02]  /*2cf0*/  IADD3 R8, P1, R8, UR51, RZ ;  /* 0x0000003308087c10 */ /* 0x000fe4000ff3e0ff */
[----:B------:R-:W-:Y:S02]  /*2d00*/  ISETP.GE.AND P3, PT, R3, UR8, PT ;  /* 0x0000000803007c0c */ /* 0x000fe4000bf66270 */
[----:B------:R-:W-:Y:S02]  /*2d10*/  IADD3.X R9, R9, UR52, R7, P1, !PT ;  /* 0x0000003409097c10 */ /* 0x000fe40008ffe407 */
[----:B------:R-:W-:Y:S01]  /*2d20*/  ISETP.GE.AND P1, PT, R3, UR14, PT ;  /* 0x0000000e03007c0c */ /* 0x000fe2000bf26270 */
[----:B------:R-:W-:-:S04]  /*2d30*/  IMAD.MOV.U32 R3, RZ, RZ, 0x80 ;  /* 0x00000080ff037424 */ /* 0x000fc800078e00ff */
[----:B------:R-:W-:Y:S01]  /*2d40*/  IMAD.WIDE.U32 R4, R3, c[0x0][0x370], RZ ;  /* 0x0000dc0003047a25 */ /* 0x000fe200078e00ff */
[----:B------:R-:W-:-:S03]  /*2d50*/  ISETP.GE.AND P4, PT, R0, UR8, PT ;  /* 0x0000000800007c0c */ /* 0x000fc6000bf86270 */
[C---:B------:R-:W-:Y:S01]  /*2d60*/  IMAD R7, R3.reuse, c[0x0][0x374], RZ ;  /* 0x0000dd0003077a24 */ /* 0x040fe200078e02ff */
[----:B------:R-:W-:Y:S01]  /*2d70*/  @!P3 IADD3 R4, P5, R156, R4, RZ ;  /* 0x000000049c04b210 */ /* 0x000fe20007fbe0ff */
[----:B------:R-:W-:-:S03]  /*2d80*/  IMAD.WIDE.U32 R14, R3, c[0x0][0x190], RZ ;  /* 0x00006400030e7a25 */ /* 0x000fc600078e00ff */
[----:B------:R-:W-:Y:S01]  /*2d90*/  @!P3 IADD3.X R5, R157, R5, R7, P5, !PT ;  /* 0x000000059d05b210 */ /* 0x000fe20002ffe407 */
[----:B------:R-:W-:Y:S01]  /*2da0*/  IMAD R12, R3, c[0x0][0x194], RZ ;  /* 0x00006500030c7a24 */ /* 0x000fe200078e02ff */
[----:B------:R-:W-:-:S04]  /*2db0*/  @!P3 IADD3 R14, P5, R158, R14, RZ ;  /* 0x0000000e9e0eb210 */ /* 0x000fc80007fbe0ff */
[----:B------:R-:W-:Y:S02]  /*2dc0*/  @!P3 IADD3.X R15, R159, R15, R12, P5, !PT ;  /* 0x0000000f9f0fb210 */ /* 0x000fe40002ffe40c */
[----:B------:R-:W-:Y:S01]  /*2dd0*/  ISETP.GE.AND P2, PT, R0, UR14, PT ;  /* 0x0000000e00007c0c */ /* 0x000fe2000bf46270 */
[----:B------:R-:W-:-:S04]  /*2de0*/  IMAD.WIDE.U32 R10, R6, c[0x0][0x1b8], R10 ;  /* 0x00006e00060a7a25 */ /* 0x000fc800078e000a */
[----:B------:R-:W-:Y:S01]  /*2df0*/  IMAD.MOV.U32 R248, RZ, RZ, 0x7f800000 ;  /* 0x7f800000fff87424 */ /* 0x000fe200078e00ff */
[----:B------:R-:W-:Y:S01]  /*2e00*/  @P0 BAR.SYNC.DEFER_BLOCKING 0x0 ;  /* 0x0000000000000b1d */ /* 0x000fe20000010000 */
[----:B--2---:R-:W-:Y:S01]  /*2e10*/  IADD3 R7, R21, 0x8, RZ ;  /* 0x0000000815077810 */ /* 0x004fe20007ffe0ff */
[----:B---3--:R-:W-:-:S03]  /*2e20*/  IMAD.SHL.U32 R3, R16, 0x2, RZ ;  /* 0x0000000210037824 */ /* 0x008fc600078e00ff */
[----:B------:R-:W-:Y:S01]  /*2e30*/  ISETP.GE.AND P5, PT, R7, UR8, PT ;  /* 0x0000000807007c0c */ /* 0x000fe2000bfa6270 */
[C---:B------:R-:W-:Y:S01]  /*2e40*/  IMAD R7, R13.reuse, c[0x0][0x1b0], RZ ;  /* 0x00006c000d077a24 */ /* 0x040fe200078e02ff */
[----:B------:R-:W-:Y:S03]  /*2e50*/  @P4 STS [R3+0x4000], RZ ;  /* 0x004000ff03004388 */ /* 0x000fe60000000800 */
[----:B------:R-:W-:Y:S01]  /*2e60*/  IMAD R12, R6, c[0x0][0x1b4], R7 ;  /* 0x00006d00060c7a24 */ /* 0x000fe200078e0207 */
[----:B------:R-:W-:Y:S01]  /*2e70*/  @!P1 IADD3 R7, P0, R0, 0x40, RZ ;  /* 0x0000004000079810 */ /* 0x000fe20007f1e0ff */
[----:B------:R-:W-:Y:S04]  /*2e80*/  @P4 STS [R3+0x4004], RZ ;  /* 0x004004ff03004388 */ /* 0x000fe80000000800 */
[----:B------:R-:W-:Y:S04]  /*2e90*/  @P4 STS.64 [R3+0x4008], RZ ;  /* 0x004008ff03004388 */ /* 0x000fe80000000a00 */
[----:B------:R-:W-:Y:S01]  /*2ea0*/  @!PT LDS RZ, [RZ] ;  /* 0x00000000fffff984 */ /* 0x000fe20000000800 */
[----:B------:R-:W-:Y:S01]  /*2eb0*/  @!PT LDS RZ, [RZ] ;  /* 0x00000000fffff984 */ /* 0x000fe20000000800 */
[----:B------:R-:W-:Y:S01]  /*2ec0*/  @!PT LDS RZ, [RZ] ;  /* 0x00000000fffff984 */ /* 0x000fe20000000800 */
[----:B------:R1:W-:Y:S01]  /*2ed0*/  @!P4 LDGSTS.E.BYPASS.LTC128B.128 [R3+0x4000], [R156.64] ;  /* 0x040000009c03cfae */ /* 0x0003e2000b901d62 */
[----:B------:R-:W-:-:S03]  /*2ee0*/  IMAD R13, R13, c[0x0][0x1b8], RZ ;  /* 0x00006e000d0d7a24 */ /* 0x000fc600078e02ff */
[----:B------:R-:W-:Y:S04]  /*2ef0*/  @P3 STS.128 [R3+0x5000], RZ ;  /* 0x005000ff03003388 */ /* 0x000fe80000000c00 */
[----:B------:R-:W-:Y:S01]  /*2f00*/  @!PT LDS RZ, [RZ] ;  /* 0x00000000fffff984 */ /* 0x000fe20000000800 */
[----:B------:R-:W-:Y:S01]  /*2f10*/  @!PT LDS RZ, [RZ] ;  /* 0x00000000fffff984 */ /* 0x000fe20000000800 */
[----:B------:R-:W-:Y:S01]  /*2f20*/  @!PT LDS RZ, [RZ] ;  /* 0x00000000fffff984 */ /* 0x000fe20000000800 */
[----:B------:R2:W-:Y:S01]  /*2f30*/  @!P3 LDGSTS.E.BYPASS.LTC128B.128 [R3+0x5000], [R4.64] ;  /* 0x050000000403bfae */ /* 0x0005e2000b901d62 */
[C---:B------:R-:W-:Y:S02]  /*2f40*/  IMAD R17, R6.reuse, c[0x0][0x1bc], R13 ;  /* 0x00006f0006117a24 */ /* 0x040fe400078e020d */
[----:B--2---:R-:W-:Y:S01]  /*2f50*/  IMAD.WIDE.U32 R4, R6, c[0x0][0x1b0], R8 ;  /* 0x00006c0006047a25 */ /* 0x004fe200078e0008 */
[----:B------:R-:W-:-:S03]  /*2f60*/  IADD3 R9, R16, 0x1000, RZ ;  /* 0x0000100010097810 */ /* 0x000fc60007ffe0ff */
[----:B------:R-:W-:Y:S01]  /*2f70*/  @!P1 IMAD.X R8, RZ, RZ, R20, P0 ;  /* 0x000000ffff089224 */ /* 0x000fe200000e0614 */
[----:B------:R-:W-:Y:S02]  /*2f80*/  PLOP3.LUT P0, PT, PT, PT, UP0, 0x80, 0x0 ;  /* 0x000000000000781c */ /* 0x000fe40003f0f008 */
[----:B------:R-:W-:Y:S01]  /*2f90*/  IADD3 R5, R5, R12, RZ ;  /* 0x0000000c05057210 */ /* 0x000fe20007ffe0ff */
[----:B------:R-:W-:Y:S01]  /*2fa0*/  @!P1 IMAD R6, R8, c[0x0][0x198], RZ ;  /* 0x0000660008069a24 */ /* 0x000fe200078e02ff */
[----:B------:R-:W-:Y:S01]  /*2fb0*/  SEL R8, R9, R16, !P0 ;  /* 0x0000001009087207 */ /* 0x000fe20004000000 */
[----:B------:R-:W-:Y:S02]  /*2fc0*/  @!P1 IMAD.MOV.U32 R12, RZ, RZ, R4 ;  /* 0x000000ffff0c9224 */ /* 0x000fe400078e0004 */
[----:B------:R-:W-:Y:S02]  /*2fd0*/  @!P1 IMAD.MOV.U32 R13, RZ, RZ, R5 ;  /* 0x000000ffff0d9224 */ /* 0x000fe400078e0005 */
[----:B------:R-:W-:-:S02]  /*2fe0*/  @!P2 IMAD R9, R20, c[0x0][0x198], RZ ;  /* 0x000066001409aa24 */ /* 0x000fc400078e02ff */
[----:B------:R-:W-:Y:S02]  /*2ff0*/  IMAD.SHL.U32 R185, R8, 0x2, RZ ;  /* 0x0000000208b97824 */ /* 0x000fe400078e00ff */
[C---:B------:R-:W-:Y:S02]  /*3000*/  @!P1 IMAD R16, R7.reuse, c[0x0][0x19c], R6 ;  /* 0x0000670007109a24 */ /* 0x040fe400078e0206 */
[----:B------:R-:W-:Y:S01]  /*3010*/  @!P1 IMAD.WIDE.U32 R12, R7, c[0x0][0x198], R12 ;  /* 0x00006600070c9a25 */ /* 0x000fe200078e000c */
[----:B------:R-:W-:Y:S03]  /*3020*/  @P4 STS [R185], RZ ;  /* 0x000000ffb9004388 */ /* 0x000fe60000000800 */
[C---:B------:R-:W-:Y:S01]  /*3030*/  @!P2 IMAD R7, R0.reuse, c[0x0][0x19c], R9 ;  /* 0x000067000007aa24 */ /* 0x040fe200078e0209 */
[----:B------:R-:W-:Y:S01]  /*3040*/  @P4 STS [R185+0x4], RZ ;  /* 0x000004ffb9004388 */ /* 0x000fe20000000800 */
[----:B------:R-:W-:-:S03]  /*3050*/  @!P2 IMAD.WIDE.U32 R8, R0, c[0x0][0x198], R4 ;  /* 0x000066000008aa25 */ /* 0x000fc600078e0004 */
[----:B------:R-:W-:Y:S01]  /*3060*/  @P4 STS [R185+0x8], RZ ;  /* 0x000008ffb9004388 */ /* 0x000fe20000000800 */
[----:B------:R-:W-:-:S03]  /*3070*/  IMAD.IADD R5, R11, 0x1, R17 ;  /* 0x000000010b057824 */ /* 0x000fc600078e0211 */
[----:B------:R-:W-:Y:S01]  /*3080*/  @P4 STS [R185+0xc], RZ ;  /* 0x00000cffb9004388 */ /* 0x000fe20000000800 */
[----:B------:R-:W-:Y:S01]  /*3090*/  @!P2 IMAD R6, R20, c[0x0][0x1a0], RZ ;  /* 0x000068001406aa24 */ /* 0x000fe200078e02ff */
[----:B------:R-:W-:Y:S02]  /*30a0*/  @!P1 IADD3 R11, R13, R16, RZ ;  /* 0x000000100d0b9210 */ /* 0x000fe40007ffe0ff */
[----:B------:R-:W-:Y:S01]  /*30b0*/  @!PT LDS RZ, [RZ] ;  /* 0x00000000fffff984 */ /* 0x000fe20000000800 */
[----:B------:R-:W-:Y:S01]  /*30c0*/  @!PT LDS RZ, [RZ] ;  /* 0x00000000fffff984 */ /* 0x000fe20000000800 */
[----:B------:R-:W-:Y:S01]  /*30d0*/  @!PT LDS RZ, [RZ] ;  /* 0x00000000fffff984 */ /* 0x000fe20000000800 */
[----:B------:R2:W-:Y:S01]  /*30e0*/  @!P4 LDGSTS.E.BYPASS.LTC128B.128 [R185], [R158.64] ;  /* 0x000000009eb9cfae */ /* 0x0005e2000b901d62 */
[----:B------:R-:W-:Y:S01]  /*30f0*/  @!P2 IMAD.IADD R9, R9, 0x1, R7 ;  /* 0x000000010909a824 */ /* 0x000fe200078e0207 */
[----:B------:R-:W-:Y:S02]  /*3100*/  @!P2 LEA R16, P4, R8, c[0x0][0x168], 0x1 ;  /* 0x00005a000810aa11 */ /* 0x000fe400078808ff */
[----:B------:R-:W-:Y:S01]  /*3110*/  @P3 STS [R185+0x1000], RZ ;  /* 0x001000ffb9003388 */ /* 0x000fe20000000800 */
[----:B------:R-:W-:-:S03]  /*3120*/  @!P2 IMAD.MOV.U32 R4, RZ, RZ, R10 ;  /* 0x000000ffff04a224 */ /* 0x000fc600078e000a */
[----:B------:R-:W-:Y:S04]  /*3130*/  @P3 STS [R185+0x1004], RZ ;  /* 0x001004ffb9003388 */ /* 0x000fe80000000800 */
[----:B------:R-:W-:Y:S04]  /*3140*/  @P3 STS [R185+0x1008], RZ ;  /* 0x001008ffb9003388 */ /* 0x000fe80000000800 */
[----:B------:R-:W-:Y:S04]  /*3150*/  @P3 STS [R185+0x100c], RZ ;  /* 0x00100cffb9003388 */ /* 0x000fe80000000800 */
[----:B------:R-:W-:Y:S01]  /*3160*/  @!PT LDS RZ, [RZ] ;  /* 0x00000000fffff984 */ /* 0x000fe20000000800 */
[----:B------:R-:W-:Y:S01]  /*3170*/  @!PT LDS RZ, [RZ] ;  /* 0x00000000fffff984 */ /* 0x000fe20000000800 */
[----:B------:R-:W-:Y:S01]  /*3180*/  @!PT LDS RZ, [RZ] ;  /* 0x00000000fffff984 */ /* 0x000fe20000000800 */
[----:B------:R3:W-:Y:S01]  /*3190*/  @!P3 LDGSTS.E.BYPASS.LTC128B.128 [R185+0x1000], [R14.64] ;  /* 0x010000000eb9bfae */ /* 0x0007e2000b901d62 */
[----:B------:R-:W-:Y:S01]  /*31a0*/  @!P2 IMAD R18, R0, c[0x0][0x1a4], R6 ;  /* 0x000069000012aa24 */ /* 0x000fe200078e0206 */
[----:B------:R-:W-:Y:S01]  /*31b0*/  @!P2 LEA.HI.X R17, R8, c[0x0][0x16c], R9, 0x1, P4 ;  /* 0x00005b000811aa11 */ /* 0x000fe200020f0c09 */
[----:B------:R-:W-:Y:S01]  /*31c0*/  @!P2 IMAD.WIDE.U32 R6, R0, c[0x0][0x1a0], R4 ;  /* 0x000068000006aa25 */ /* 0x000fe200078e0004 */
[----:B------:R-:W-:-:S03]  /*31d0*/  IADD3 R9, R21, 0x40, RZ ;  /* 0x0000004015097810 */ /* 0x000fc60007ffe0ff */
[----:B------:R-:W-:Y:S01]  /*31e0*/  @!P2 IMAD.IADD R7, R7, 0x1, R18 ;  /* 0x000000010707a824 */ /* 0x000fe200078e0212 */
[----:B------:R-:W-:Y:S01]  /*31f0*/  @P2 STS [R3+0x6000], RZ ;  /* 0x006000ff03002388 */ /* 0x000fe20000000800 */
[----:B---3--:R-:W-:-:S04]  /*3200*/  @!P1 LEA R14, P3, R12, c[0x0][0x168], 0x1 ;  /* 0x00005a000c0e9a11 */ /* 0x008fc800078608ff */
[----:B------:R-:W-:Y:S02]  /*3210*/  @!P1 LEA.HI.X R15, R12, c[0x0][0x16c], R11, 0x1, P3 ;  /* 0x00005b000c0f9a11 */ /* 0x000fe400018f0c0b */
[----:B------:R-:W-:Y:S02]  /*3220*/  @!P1 IADD3 R11, P4, R0, 0x40, RZ ;  /* 0x00000040000b9810 */ /* 0x000fe40007f9e0ff */
[----:B------:R-:W-:-:S03]  /*3230*/  @!P2 LEA R8, P3, R6, c[0x0][0x170], 0x1 ;  /* 0x00005c000608aa11 */ /* 0x000fc600078608ff */
[----:B------:R-:W-:Y:S01]  /*3240*/  @!P1 IMAD.X R4, RZ, RZ, R20, P4 ;  /* 0x000000ffff049224 */ /* 0x000fe200020e0614 */
[----:B------:R-:W-:Y:S02]  /*3250*/  ISETP.GE.AND P4, PT, R9, UR8, PT ;  /* 0x0000000809007c0c */ /* 0x000fe4000bf86270 */
[----:B------:R-:W-:Y:S01]  /*3260*/  @!P2 LEA.HI.X R9, R6, c[0x0][0x174], R7, 0x1, P3 ;  /* 0x00005d000609aa11 */ /* 0x000fe200018f0c07 */
[----:B------:R-:W-:Y:S02]  /*3270*/  @!P1 IMAD R6, R4, c[0x0][0x1a0], RZ ;  /* 0x0000680004069a24 */ /* 0x000fe400078e02ff */
[----:B------:R-:W-:Y:S01]  /*3280*/  @!P1 IMAD.MOV.U32 R4, RZ, RZ, R10 ;  /* 0x000000ffff049224 */ /* 0x000fe200078e000a */
[----:B------:R-:W-:Y:S01]  /*3290*/  IADD3 R0, R21, 0x48, RZ ;  /* 0x0000004815007810 */ /* 0x000fe20007ffe0ff */
[----:B------:R-:W-:Y:S01]  /*32a0*/  @P2 STS [R3+0x6004], RZ ;  /* 0x006004ff03002388 */ /* 0x000fe20000000800 */
[C---:B------:R-:W-:Y:S02]  /*32b0*/  @!P1 IMAD R6, R11.reuse, c[0x0][0x1a4], R6 ;  /* 0x000069000b069a24 */ /* 0x040fe400078e0206 */
[----:B------:R-:W-:Y:S01]  /*32c0*/  @!P1 IMAD.WIDE.U32 R4, R11, c[0x0][0x1a0], R4 ;  /* 0x000068000b049a25 */ /* 0x000fe200078e0004 */
[----:B------:R-:W-:Y:S01]  /*32d0*/  @P2 STS.64 [R3+0x6008], RZ ;  /* 0x006008ff03002388 */ /* 0x000fe20000000a00 */
[----:B------:R-:W-:-:S03]  /*32e0*/  ISETP.GE.AND P3, PT, R0, UR8, PT ;  /* 0x0000000800007c0c */ /* 0x000fc6000bf66270 */
        /* <DEDUP_REMOVED lines=19> */
[----:B------:R1:W-:Y:S04]  /*3420*/  @P1 STS.128 [R3+0x9000], RZ ;  /* 0x009000ff03001388 */ /* 0x0003e80000000c00 */
[----:B------:R-:W-:Y:S01]  /*3430*/  @!PT LDS RZ, [RZ] ;  /* 0x00000000fffff984 */ /* 0x000fe20000000800 */
[----:B------:R-:W-:Y:S01]  /*3440*/  @!PT LDS RZ, [RZ] ;  /* 0x00000000fffff984 */ /* 0x000fe20000000800 */
[----:B------:R-:W-:Y:S01]  /*3450*/  @!PT LDS RZ, [RZ] ;  /* 0x00000000fffff984 */ /* 0x000fe20000000800 */
[----:B------:R1:W-:Y:S01]  /*3460*/  @!P1 LDGSTS.E.BYPASS.LTC128B.128 [R3+0x9000], [R6.64] ;  /* 0x0900000006039fae */ /* 0x0003e2000b901d62 */
[C---:B------:R-:W-:Y:S02]  /*3470*/  ISETP.GE.AND P6, PT, R21.reuse, UR8, PT ;  /* 0x0000000815007c0c */ /* 0x040fe4000bfc6270 */
[----:B------:R-:W-:Y:S01]  /*3480*/  SHF.L.U32 R4, R21, 0x2, RZ ;  /* 0x0000000215047819 */ /* 0x000fe200000006ff */
[----:B------:R-:W-:Y:S01]  /*3490*/  IMAD.MOV.U32 R249, RZ, RZ, 0x7f800000 ;  /* 0x7f800000fff97424 */ /* 0x000fe200078e00ff */
[----:B------:R-:W0:Y:S01]  /*34a0*/  LDGDEPBAR ;  /* 0x00000000000079af */ /* 0x000e220000000000 */
[----:B-1----:R-:W-:-:S02]  /*34b0*/  SHF.R.S32.HI R3, RZ, 0x1f, R0 ;  /* 0x0000001fff037819 */ /* 0x002fc40000011400 */
[----:B------:R-:W-:-:S04]  /*34c0*/  @!P3 LEA R6, P1, R0, UR11, 0x2 ;  /* 0x0000000b0006bc11 */ /* 0x000fc8000f8210ff */
[----:B------:R-:W-:-:S05]  /*34d0*/  @!P3 LEA.HI.X R7, R0, UR10, R3, 0x2, P1 ;  /* 0x0000000a0007bc11 */ /* 0x000fca00088f1403 */
[----:B------:R2:W5:Y:S01]  /*34e0*/  @!P3 LDG.E R248, [R6.64] ;  /* 0x0000002206f8b981 */ /* 0x000562000c1e1900 */
[----:B------:R-:W-:Y:S02]  /*34f0*/  SHF.R.S32.HI R8, RZ, 0x1f, R21 ;  /* 0x0000001fff087819 */ /* 0x000fe40000011415 */
[----:B------:R-:W-:Y:S02]  /*3500*/  IADD3 R4, P2, R4, UR11, RZ ;  /* 0x0000000b04047c10 */ /* 0x000fe4000ff5e0ff */
[----:B------:R-:W-:Y:S01]  /*3510*/  SHF.L.U64.HI R5, R21, 0x2, R8 ;  /* 0x0000000215057819 */ /* 0x000fe20000010208 */
[----:B------:R-:W-:Y:S02]  /*3520*/  IMAD.MOV.U32 R250, RZ, RZ, 0x7f800000 ;  /* 0x7f800000fffa7424 */ /* 0x000fe400078e00ff */
[----:B------:R-:W-:Y:S01]  /*3530*/  IMAD.MOV.U32 R247, RZ, RZ, 0x7f800000 ;  /* 0x7f800000fff77424 */ /* 0x000fe200078e00ff */
[----:B------:R-:W-:Y:S01]  /*3540*/  IADD3.X R5, R5, UR10, RZ, P2, !PT ;  /* 0x0000000a05057c10 */ /* 0x000fe200097fe4ff */
[----:B------:R-:W-:Y:S01]  /*3550*/  IMAD.U32 R19, RZ, RZ, UR43 ;  /* 0x0000002bff137e24 */ /* 0x000fe2000f8e00ff */
[----:B------:R-:W-:-:S02]  /*3560*/  IADD3 R0, R21, 0x1, RZ ;  /* 0x0000000115007810 */ /* 0x000fc40007ffe0ff */
[----:B------:R-:W-:Y:S01]  /*3570*/  IADD3 R3, R130, 0x1000, RZ ;  /* 0x0000100082037810 */ /* 0x000fe20007ffe0ff */
[----:B------:R1:W5:Y:S04]  /*3580*/  @!P6 LDG.E R249, [R4.64] ;  /* 0x0000002204f9e981 */ /* 0x000368000c1e1900 */
[----:B------:R1:W5:Y:S04]  /*3590*/  @!P5 LDG.E R250, [R4.64+0x20] ;  /* 0x0000202204fad981 */ /* 0x000368000c1e1900 */
[----:B------:R1:W5:Y:S01]  /*35a0*/  @!P4 LDG.E R247, [R4.64+0x100] ;  /* 0x0001002204f7c981 */ /* 0x000362000c1e1900 */
[----:B------:R-:W-:-:S05]  /*35b0*/  SEL R3, R3, R130, !P0 ;  /* 0x0000008203037207 */ /* 0x000fca0004000000 */
[----:B------:R-:W-:Y:S01]  /*35c0*/  IMAD.SHL.U32 R118, R3, 0x2, RZ ;  /* 0x0000000203767824 */ /* 0x000fe200078e00ff */
[----:B-1----:R-:W-:Y:S02]  /*35d0*/  IADD3 R4, R0, UR5, -R19 ;  /* 0x0000000500047c10 */ /* 0x002fe4000fffe813 */
[----:B------:R-:W-:-:S04]  /*35e0*/  IADD3 R0, R124, 0x1000, RZ ;  /* 0x000010007c007810 */ /* 0x000fc80007ffe0ff */
[----:B------:R-:W-:-:S04]  /*35f0*/  SEL R0, R0, R124, !P0 ;  /* 0x0000007c00007207 */ /* 0x000fc80004000000 */
[----:B------:R-:W-:Y:S02]  /*3600*/  SHF.L.U32 R3, R0, 0x1, RZ ;  /* 0x0000000100037819 */ /* 0x000fe400000006ff */
[C---:B------:R-:W-:Y:S01]  /*3610*/  IADD3 R0, R21.reuse, -0x80, RZ ;  /* 0xffffff8015007810 */ /* 0x040fe20007ffe0ff */
[----:B------:R1:W-:Y:S01]  /*3620*/  STL [R1+0xc], R4 ;  /* 0x00000c0401007387 */ /* 0x0003e20000100800 */
[----:B------:R-:W-:-:S03]  /*3630*/  SHF.L.U64.HI R5, R21, 0x2, R8 ;  /* 0x0000000215057819 */ /* 0x000fc60000010208 */
[----:B------:R-:W-:Y:S02]  /*3640*/  IMAD.SHL.U32 R0, R0, 0x4, RZ ;  /* 0x0000000400007824 */ /* 0x000fe400078e00ff */
[----:B------:R2:W-:Y:S01]  /*3650*/  STL [R1+0x8], R5 ;  /* 0x0000080501007387 */ /* 0x0005e20000100800 */
[----:B-1----:R-:W-:-:S05]  /*3660*/  IMAD.SHL.U32 R4, R21, 0x4, RZ ;  /* 0x0000000415047824 */ /* 0x002fca00078e00ff */
[----:B------:R2:W-:Y:S04]  /*3670*/  STL [R1+0x4], R4 ;  /* 0x0000040401007387 */ /* 0x0005e80000100800 */
[----:B------:R2:W-:Y:S01]  /*3680*/  STL [R1], R0 ;  /* 0x0000000001007387 */ /* 0x0005e20000100800 */
        /* <DEDUP_REMOVED lines=18> */
[----:B------:R-:W-:-:S02]  /*37b0*/  UIADD3 UR33, UR33, -UR5, URZ ;  /* 0x8000000521217290 */ /* 0x000fc4000fffe03f */
.L_x_574:
[----:B--2---:R-:W2:Y:S01]  /*37c0*/  LDL R0, [R1+0xc] ;  /* 0x00000c0001007983 */ /* 0x004ea20000100800 */
[----:B------:R-:W-:Y:S01]  /*37d0*/  IADD3 R112, R125, R118, RZ ;  /* 0x000000767d707210 */ /* 0x000fe20007ffe0ff */
[----:B------:R-:W-:Y:S01]  /*37e0*/  USHF.L.U32 UR8, UR9, 0x7, URZ ;  /* 0x0000000709087899 */ /* 0x000fe2000800063f */
[----:B-----5:R-:W-:Y:S01]  /*37f0*/  FSETP.NEU.FTZ.AND P1, PT, R249, -INF , PT ;  /* 0xff800000f900780b */ /* 0x020fe20003f3d000 */
        /* <DEDUP_REMOVED lines=32> */
[----:B------:R-:W0:Y:S08]  /*3a00*/  LDGDEPBAR ;  /* 0x00000000000079af */ /* 0x000e300000000000 */
[----:B-1----:R-:W3:Y:S01]  /*3a10*/  LDL R2, [R1+0x14] ;  /* 0x0000140001027983 */ /* 0x002ee20000100800 */
[----:B------:R-:W-:Y:S04]  /*3a20*/  DEPBAR.LE SB0, 0x0 ;  /* 0x000080000000791a */ /* 0x000fe80000000000 */
[----:B------:R-:W-:Y:S08]  /*3a30*/  BAR.SYNC.DEFER_BLOCKING 0x0 ;  /* 0x0000000000007b1d */ /* 0x000ff00000010000 */
[----:B------:R-:W-:Y:S08]  /*3a40*/  LDSM.16.M88.4 R64, [R118] ;  /* 0x000000007640783b */ /* 0x000ff00000000200 */
[----:B------:R-:W1:Y:S08]  /*3a50*/  LDSM.16.M88.4 R16, [R117+0x6000] ;  /* 0x006000007510783b */ /* 0x000e700000000200 */
[----:B------:R-:W4:Y:S08]  /*3a60*/  LDSM.16.M88.4 R60, [R118+0x1000] ;  /* 0x00100000763c783b */ /* 0x000f300000000200 */
[----:B------:R-:W4:Y:S08]  /*3a70*/  LDSM.16.M88.4 R32, [R117+0x6400] ;  /* 0x006400007520783b */ /* 0x000f300000000200 */
[----:B------:R-:W4:Y:S08]  /*3a80*/  LDSM.16.M88.4 R48, [R117+0x6800] ;  /* 0x006800007530783b */ /* 0x000f300000000200 */
[----:B------:R-:W2:Y:S01]  /*3a90*/  LDSM.16.M88.4 R100, [R117+0x6c00] ;  /* 0x006c00007564783b */ /* 0x000ea20000000200 */
[-C--:B-1----:R-:W-:Y:S07]  /*3aa0*/  HMMA.16816.F32.BF16 R4, R64, R16.reuse, RZ ;  /* 0x000000104004723c */ /* 0x082fee00000418ff */
[----:B------:R-:W-:Y:S01]  /*3ab0*/  LDSM.16.M88.4 R104, [R112] ;  /* 0x000000007068783b */ /* 0x000fe20000000200 */
[C---:B----4-:R-:W-:Y:S07]  /*3ac0*/  HMMA.16816.F32.BF16 R8, R60.reuse, R16, RZ ;  /* 0x000000103c08723c */ /* 0x050fee00000418ff */
[----:B------:R-:W1:Y:S01]  /*3ad0*/  LDSM.16.M88.4 R108, [R116+0x6000] ;  /* 0x00600000746c783b */ /* 0x000e620000000200 */
[-C--:B------:R-:W-:Y:S07]  /*3ae0*/  HMMA.16816.F32.BF16 R12, R60, R18.reuse, RZ ;  /* 0x000000123c0c723c */ /* 0x080fee00000418ff */
[----:B------:R-:W4:Y:S01]  /*3af0*/  LDSM.16.M88.4 R112, [R112+0x1000] ;  /* 0x001000007070783b */ /* 0x000f220000000200 */
        /* <DEDUP_REMOVED lines=8> */
[C---:B------:R-:W-:Y:S04]  /*3b80*/  HMMA.16816.F32.BF16 R48, R64.reuse, R50, RZ ;  /* 0x000000324030723c */ /* 0x040fe800000418ff */
[----:B--2---:R-:W-:Y:S02]  /*3b90*/  @!P0 IADD3 R131, R0, UR8, RZ ;  /* 0x0000000800838c10 */ /* 0x004fe4000fffe0ff */
[----:B------:R-:W-:Y:S02]  /*3ba0*/  MOV R0, UR9 ;  /* 0x0000000900007c02 */ /* 0x000fe40008000f00 */
[-C--:B------:R-:W-:Y:S08]  /*3bb0*/  HMMA.16816.F32.BF16 R52, R64, R100.reuse, RZ ;  /* 0x000000644034723c */ /* 0x080ff000000418ff */
[C---:B------:R-:W-:Y:S08]  /*3bc0*/  HMMA.16816.F32.BF16 R56, R60.reuse, R100, RZ ;  /* 0x000000643c38723c */ /* 0x040ff000000418ff */
[-C--:B------:R-:W-:Y:S08]  /*3bd0*/  HMMA.16816.F32.BF16 R60, R60, R102.reuse, RZ ;  /* 0x000000663c3c723c */ /* 0x080ff000000418ff */
[----:B------:R-:W-:Y:S08]  /*3be0*/  HMMA.16816.F32.BF16 R64, R64, R102, RZ ;  /* 0x000000664040723c */ /* 0x000ff000000418ff */
[-C--:B-1----:R-:W-:Y:S08]  /*3bf0*/  HMMA.16816.F32.BF16 R4, R104, R108.reuse, R4 ;  /* 0x0000006c6804723c */ /* 0x082ff00000041804 */
[C---:B----4-:R-:W-:Y:S08]  /*3c00*/  HMMA.16816.F32.BF16 R8, R112.reuse, R108, R8 ;  /* 0x0000006c7008723c */ /* 0x050ff00000041808 */
        /* <DEDUP_REMOVED lines=14> */
[----:B------:R-:W4:Y:S01]  /*3cf0*/  MUFU.TANH R219, R6 ;  /* 0x0000000600db7308 */ /* 0x000f220000002400 */
[----:B------:R-:W-:Y:S02]  /*3d00*/  FMUL.FTZ R16, R16, c[0x0][0x2ec] ;  /* 0x0000bb0010107a20 */ /* 0x000fe40000410000 */
[----:B------:R-:W-:Y:S02]  /*3d10*/  FMUL.FTZ R17, R17, c[0x0][0x2ec] ;  /* 0x0000bb0011117a20 */ /* 0x000fe40000410000 */
[----:B------:R-:W-:Y:S02]  /*3d20*/  FMUL.FTZ R19, R19, c[0x0][0x2ec] ;  /* 0x0000bb0013137a20 */ /* 0x000fe40000410000 */
[----:B------:R-:W-:Y:S02]  /*3d30*/  FMUL.FTZ R8, R8, c[0x0][0x2ec] ;  /* 0x0000bb0008087a20 */ /* 0x000fe40000410000 */
[----:B------:R-:W-:Y:S01]  /*3d40*/  FMUL.FTZ R12, R12, c[0x0][0x2ec] ;  /* 0x0000bb000c0c7a20 */ /* 0x000fe20000410000 */
[----:B------:R1:W1:Y:S01]  /*3d50*/  MUFU.TANH R218, R7 ;  /* 0x0000000700da7308 */ /* 0x0002620000002400 */
[----:B------:R-:W-:Y:S09]  /*3d60*/  FMUL.FTZ R18, R18, c[0x0][0x2ec] ;  /* 0x0000bb0012127a20 */ /* 0x000ff20000410000 */
[----:B------:R2:W-:Y:S10]  /*3d70*/  MUFU.TANH R75, R15 ;  /* 0x0000000f004b7308 */ /* 0x0005f40000002400 */
[----:B------:R4:W-:Y:S01]  /*3d80*/  MUFU.TANH R239, R13 ;  /* 0x0000000d00ef7308 */ /* 0x0009e20000002400 */
[----:B-1----:R-:W1:Y:S09]  /*3d90*/  LDSM.16.M88.4 R4, [R116+0x6400] ;  /* 0x006400007404783b */ /* 0x002e720000000200 */
[----:B------:R1:W-:Y:S01]  /*3da0*/  MUFU.TANH R142, R16 ;  /* 0x00000010008e7308 */ /* 0x0003e20000002400 */
[----:B--2---:R-:W-:Y:S02]  /*3db0*/  @!P0 IMNMX R15, R131, UR5, PT ;  /* 0x00000005830f8c17 */ /* 0x004fe4000b800200 */
[----:B---3--:R-:W-:Y:S07]  /*3dc0*/  @!P0 LEA R0, R0, R2, 0x7 ;  /* 0x0000000200008211 */ /* 0x008fee00078e38ff */
[----:B------:R2:W3:Y:S01]  /*3dd0*/  MUFU.TANH R244, R8 ;  /* 0x0000000800f47308 */ /* 0x0004e20000002400 */
[CC--:B------:R-:W-:Y:S01]  /*3de0*/  @!P0 ISETP.GE.AND P2, PT, R0.reuse, R15.reuse, PT ;  /* 0x0000000f0000820c */ /* 0x0c0fe20003f46270 */
[----:B----4-:R-:W-:Y:S05]  /*3df0*/  FMUL.FTZ R13, R249, 1.4426950216293334961 ;  /* 0x3fb8aa3bf90d7820 */ /* 0x010fea0000410000 */
[----:B------:R-:W-:Y:S03]  /*3e00*/  FSEL R13, R13, RZ, P1 ;  /* 0x000000ff0d0d7208 */ /* 0x000fe60000800000 */
[----:B------:R4:W3:Y:S01]  /*3e10*/  MUFU.TANH R243, R9 ;  /* 0x0000000900f37308 */ /* 0x0008e20000002400 */
[----:B-1----:R-:W-:Y:S04]  /*3e20*/  @!P0 IADD3 R16, R0, 0x1, RZ ;  /* 0x0000000100108810 */ /* 0x002fe80007ffe0ff */
[----:B------:R-:W-:Y:S05]  /*3e30*/  @!P0 ISETP.GE.AND P1, PT, R16, R15, PT ;  /* 0x0000000f1000820c */ /* 0x000fea0003f26270 */
[----:B------:R1:W-:Y:S01]  /*3e40*/  MUFU.TANH R76, R14 ;  /* 0x0000000e004c7308 */ /* 0x0003e20000002400 */
[-C--:B------:R-:W-:Y:S03]  /*3e50*/  HMMA.16816.F32.BF16 R20, R104, R4.reuse, R20 ;  /* 0x000000046814723c */ /* 0x080fe60000041814 */
[----:B--2---:R-:W-:Y:S02]  /*3e60*/  MOV R8, R144 ;  /* 0x0000009000087202 */ /* 0x004fe40000000f00 */
[----:B------:R-:W-:Y:S04]  /*3e70*/  @!P0 FSEL R8, R144, -INF , !P2 ;  /* 0xff80000090088808 */ /* 0x000fe80005000000 */
[----:B------:R2:W-:Y:S01]  /*3e80*/  MUFU.TANH R240, R12 ;  /* 0x0000000c00f07308 */ /* 0x0005e20000002400 */
[C---:B------:R-:W-:Y:S04]  /*3e90*/  HMMA.16816.F32.BF16 R24, R112.reuse, R4, R24 ;  /* 0x000000047018723c */ /* 0x040fe80000041818 */
[--C-:B----4-:R-:W-:Y:S01]  /*3ea0*/  FFMA.FTZ R9, R8, c[0x0][0x23c], -R13.reuse ;  /* 0x00008f0008097a23 */ /* 0x110fe2000001080d */
[----:B------:R-:W-:Y:S02]  /*3eb0*/  MOV R8, R143 ;  /* 0x0000008f00087202 */ /* 0x000fe40000000f00 */
[----:B------:R-:W-:Y:S02]  /*3ec0*/  @!P0 FSEL R8, R143, -INF , !P1 ;  /* 0xff8000008f088808 */ /* 0x000fe40004800000 */
[----:B------:R4:W-:Y:S01]  /*3ed0*/  MUFU.TANH R77, R11 ;  /* 0x0000000b004d7308 */ /* 0x0009e20000002400 */
[----:B------:R-:W-:Y:S01]  /*3ee0*/  FSETP.NEU.FTZ.AND P1, PT, R250, -INF , PT ;  /* 0xff800000fa00780b */ /* 0x000fe20003f3d000 */
[-C--:B------:R-:W-:Y:S03]  /*3ef0*/  HMMA.16816.F32.BF16 R28, R112, R6.reuse, R28 ;  /* 0x00000006701c723c */ /* 0x080fe6000004181c */
[----:B------:R-:W-:Y:S01]  /*3f00*/  FFMA.FTZ R5, R8, c[0x0][0x23c], -R13 ;  /* 0x00008f0008057a23 */ /* 0x000fe2000001080d */
[----:B-1----:R-:W-:Y:S01]  /*3f10*/  @!P0 IADD3 R14, R131, 0x8, RZ ;  /* 0x00000008830e8810 */ /* 0x002fe20007ffe0ff */
[----:B------:R-:W-:Y:S01]  /*3f20*/  FMUL.FTZ R8, R248, 1.4426950216293334961 ;  /* 0x3fb8aa3bf8087820 */ /* 0x000fe20000410000 */
[----:B------:R-:W-:Y:S01]  /*3f30*/  MOV R4, R219 ;  /* 0x000000db00047202 */ /* 0x000fe20000000f00 */
[----:B------:R-:W-:Y:S01]  /*3f40*/  FMUL.FTZ R20, R20, c[0x0][0x2ec] ;  /* 0x0000bb0014147a20 */ /* 0x000fe20000410000 */
[----:B------:R1:W-:Y:S01]  /*3f50*/  MUFU.EX2 R229, R5 ;  /* 0x0000000500e57308 */ /* 0x0003e20000000800 */
[----:B------:R-:W-:Y:S01]  /*3f60*/  @!P0 IMNMX R14, R14, UR5, PT ;  /* 0x000000050e0e8c17 */ /* 0x000fe2000b800200 */
[C---:B------:R-:W-:Y:S04]  /*3f70*/  HMMA.16816.F32.BF16 R32, R104.reuse, R6, R32 ;  /* 0x000000066820723c */ /* 0x040fe80000041820 */
[----:B--2---:R-:W-:Y:S01]  /*3f80*/  FMUL.FTZ R12, R250, 1.4426950216293334961 ;  /* 0x3fb8aa3bfa0c7820 */ /* 0x004fe20000410000 */
        /* <DEDUP_REMOVED lines=8> */
[----:B----4-:R-:W-:Y:S01]  /*4010*/  @!P0 IADD3 R11, R131, 0x40, RZ ;  /* 0x00000040830b8810 */ /* 0x010fe20007ffe0ff */
[----:B------:R-:W-:Y:S02]  /*4020*/  FMUL.FTZ R22, R22, c[0x0][0x2ec] ;  /* 0x0000bb0016167a20 */ /* 0x000fe40000410000 */
[----:B------:R4:W-:Y:S01]  /*4030*/  MUFU.EX2 R235, R9 ;  /* 0x0000000900eb7308 */ /* 0x0009e20000000800 */
[----:B------:R-:W-:Y:S01]  /*4040*/  @!P0 IMNMX R11, R11, UR5, PT ;  /* 0x000000050b0b8c17 */ /* 0x000fe2000b800200 */
[----:B------:R-:W-:Y:S02]  /*4050*/  FMUL.FTZ R23, R23, c[0x0][0x2ec] ;  /* 0x0000bb0017177a20 */ /* 0x000fe40000410000 */
[--C-:B-1----:R-:W-:Y:S01]  /*4060*/  FFMA.FTZ R5, R4, c[0x0][0x23c], -R12.reuse ;  /* 0x00008f0004057a23 */ /* 0x102fe2000001080c */
        /* <DEDUP_REMOVED lines=9> */
[----:B--2---:R-:W2:Y:S01]  /*4100*/  LDL R20, [R1+0x8] ;  /* 0x0000080001147983 */ /* 0x004ea20000100800 */
[----:B------:R-:W-:Y:S02]  /*4110*/  FMUL.FTZ R35, R35, c[0x0][0x2ec] ;  /* 0x0000bb0023237a20 */ /* 0x000fe40000410000 */
[----:B------:R-:W-:Y:S02]  /*4120*/  FMUL.FTZ R24, R24, c[0x0][0x2ec] ;  /* 0x0000bb0018187a20 */ /* 0x000fe40000410000 */
[----:B------:R-:W-:Y:S01]  /*4130*/  FMUL.FTZ R25, R25, c[0x0][0x2ec] ;  /* 0x0000bb0019197a20 */ /* 0x000fe20000410000 */
[----:B------:R3:W-:Y:S01]  /*4140*/  MUFU.EX2 R90, R4 ;  /* 0x00000004005a7308 */ /* 0x0007e20000000800 */
[----:B------:R-:W-:Y:S02]  /*4150*/  FMUL.FTZ R28, R28, c[0x0][0x2ec] ;  /* 0x0000bb001c1c7a20 */ /* 0x000fe40000410000 */
[----:B------:R-:W-:Y:S02]  /*4160*/  FMUL.FTZ R29, R29, c[0x0][0x2ec] ;  /* 0x0000bb001d1d7a20 */ /* 0x000fe40000410000 */
[----:B----4-:R-:W-:Y:S02]  /*4170*/  FMUL.FTZ R9, R247, 1.4426950216293334961 ;  /* 0x3fb8aa3bf7097820 */ /* 0x010fe40000410000 */
[----:B------:R-:W-:Y:S02]  /*4180*/  FMUL.FTZ R30, R30, c[0x0][0x2ec] ;  /* 0x0000bb001e1e7a20 */ /* 0x000fe40000410000 */
[----:B------:R-:W-:Y:S01]  /*4190*/  FMUL.FTZ R31, R31, c[0x0][0x2ec] ;  /* 0x0000bb001f1f7a20 */ /* 0x000fe20000410000 */
[----:B------:R4:W-:Y:S01]  /*41a0*/  MUFU.EX2 R91, R5 ;  /* 0x00000005005b7308 */ /* 0x0009e20000000800 */
[----:B------:R-:W-:Y:S02]  /*41b0*/  FSEL R9, R9, RZ, P1 ;  /* 0x000000ff09097208 */ /* 0x000fe40000800000 */
[----:B------:R-:W-:Y:S01]  /*41c0*/  @!P0 ISETP.GE.AND P1, PT, R16, R11, PT ;  /* 0x0000000b1000820c */ /* 0x000fe20003f26270 */
[----:B-1----:R-:W2:Y:S06]  /*41d0*/  LDL R21, [R1+0x4] ;  /* 0x0000040001157983 */ /* 0x002eac0000100800 */
[----:B------:R1:W1:Y:S01]  /*41e0*/  MUFU.TANH R78, R10 ;  /* 0x0000000a004e7308 */ /* 0x0002620000002400 */
[----:B---3--:R-:W-:Y:S02]  /*41f0*/  MOV R4, R244 ;  /* 0x000000f400047202 */ /* 0x008fe40000000f00 */
[----:B------:R-:W-:Y:S07]  /*4200*/  @!P0 FSEL R4, R244, -INF , !P2 ;  /* 0xff800000f4048808 */ /* 0x000fee0005000000 */
[----:B------:R3:W3:Y:S01]  /*4210*/  MUFU.TANH R141, R17 ;  /* 0x00000011008d7308 */ /* 0x0006e20000002400 */
[--C-:B----4-:R-:W-:Y:S01]  /*4220*/  FFMA.FTZ R5, R4, c[0x0][0x23c], -R9.reuse ;  /* 0x00008f0004057a23 */ /* 0x110fe20000010809 */
[----:B------:R-:W-:Y:S02]  /*4230*/  MOV R4, R243 ;  /* 0x000000f300047202 */ /* 0x000fe40000000f00 */
[----:B------:R-:W-:Y:S02]  /*4240*/  @!P0 FSEL R4, R243, -INF , !P1 ;  /* 0xff800000f3048808 */ /* 0x000fe40004800000 */
[----:B------:R-:W-:Y:S04]  /*4250*/  FSETP.NEU.FTZ.AND P1, PT, R248, -INF , PT ;  /* 0xff800000f800780b */ /* 0x000fe80003f3d000 */
[----:B------:R4:W-:Y:S01]  /*4260*/  MUFU.EX2 R89, R5 ;  /* 0x0000000500597308 */ /* 0x0009e20000000800 */
[--C-:B------:R-:W-:Y:S01]  /*4270*/  FFMA.FTZ R4, R4, c[0x0][0x23c], -R9.reuse ;  /* 0x00008f0004047a23 */ /* 0x100fe20000010809 */
[----:B------:R-:W-:Y:S02]  /*4280*/  FSEL R8, R8, RZ, P1 ;  /* 0x000000ff08087208 */ /* 0x000fe40000800000 */
[----:B-1----:R-:W-:Y:S04]  /*4290*/  @!P0 IADD3 R10, R131, 0x48, RZ ;  /* 0x00000048830a8810 */ /* 0x002fe80007ffe0ff */
[----:B------:R-:W-:Y:S02]  /*42a0*/  @!P0 IMNMX R10, R10, UR5, PT ;  /* 0x000000050a0a8c17 */ /* 0x000fe4000b800200 */
[----:B------:R1:W-:Y:S02]  /*42b0*/  MUFU.EX2 R88, R4 ;  /* 0x0000000400587308 */ /* 0x0003e40000000800 */
[-C--:B------:R-:W-:Y:S02]  /*42c0*/  @!P0 ISETP.GE.AND P1, PT, R16, R10.reuse, PT ;  /* 0x0000000a1000820c */ /* 0x080fe40003f26270 */
[C---:B------:R-:W-:Y:S02]  /*42d0*/  @!P0 ISETP.GE.AND P2, PT, R0.reuse, R10, PT ;  /* 0x0000000a0000820c */ /* 0x040fe40003f46270 */
[C---:B------:R-:W-:Y:S02]  /*42e0*/  @!P0 IADD3 R16, R0.reuse, 0x8, RZ ;  /* 0x0000000800108810 */ /* 0x040fe40007ffe0ff */
[----:B---3--:R-:W-:Y:S02]  /*42f0*/  @!P0 IADD3 R17, R0, 0x9, RZ ;  /* 0x0000000900118810 */ /* 0x008fe40007ffe0ff */
[----:B------:R3:W3:Y:S01]  /*4300*/  MUFU.TANH R216, R18 ;  /* 0x0000001200d87308 */ /* 0x0006e20000002400 */
[----:B----4-:R-:W-:Y:S02]  /*4310*/  MOV R5, R78 ;  /* 0x0000004e00057202 */ /* 0x010fe40000000f00 */
[----:B------:R-:W-:Y:S07]  /*4320*/  @!P0 FSEL R5, R78, -INF , !P2 ;  /* 0xff8000004e058808 */ /* 0x000fee0005000000 */
[----:B------:R-:W4:Y:S01]  /*4330*/  MUFU.TANH R214, R19 ;  /* 0x0000001300d67308 */ /* 0x000f220000002400 */
[--C-:B------:R-:W-:Y:S01]  /*4340*/  FFMA.FTZ R5, R5, c[0x0][0x23c], -R8.reuse ;  /* 0x00008f0005057a23 */ /* 0x100fe20000010808 */
[----:B-1----:R-:W-:Y:S02]  /*4350*/  MOV R4, R77 ;  /* 0x0000004d00047202 */ /* 0x002fe40000000f00 */
[----:B------:R-:W-:Y:S02]  /*4360*/  @!P0 FSEL R4, R77, -INF , !P1 ;  /* 0xff8000004d048808 */ /* 0x000fe40004800000 */
[-C--:B------:R-:W-:Y:S04]  /*4370*/  @!P0 ISETP.GE.AND P1, PT, R16, R11.reuse, PT ;  /* 0x0000000b1000820c */ /* 0x080fe80003f26270 */
[----:B------:R-:W-:Y:S01]  /*4380*/  MUFU.EX2 R82, R5 ;  /* 0x0000000500527308 */ /* 0x000fe20000000800 */
[--C-:B------:R-:W-:Y:S01]  /*4390*/  FFMA.FTZ R4, R4, c[0x0][0x23c], -R8.reuse ;  /* 0x00008f0004047a23 */ /* 0x100fe20000010808 */
[----:B---3--:R-:W-:Y:S08]  /*43a0*/  MOV R18, R142 ;  /* 0x0000008e00127202 */ /* 0x008ff00000000f00 */
[----:B------:R1:W-:Y:S10]  /*43b0*/  MUFU.EX2 R81, R4 ;  /* 0x0000000400517308 */ /* 0x0003f40000000800 */
[----:B------:R-:W3:Y:S10]  /*43c0*/  MUFU.TANH R213, R22 ;  /* 0x0000001600d57308 */ /* 0x000ef40000002400 */
        /* <DEDUP_REMOVED lines=38> */
[----:B----4-:R-:W-:Y:S02]  /*4630*/  MOV R16, R214 ;  /* 0x000000d600107202 */ /* 0x010fe40000000f00 */
[----:B------:R-:W-:Y:S05]  /*4640*/  @!P0 FSEL R16, R214, -INF , !P1 ;  /* 0xff800000d6108808 */ /* 0x000fea0004800000 */
[----:B------:R4:W-:Y:S01]  /*4650*/  MUFU.EX2 R238, R17 ;  /* 0x0000001100ee7308 */ /* 0x0009e20000000800 */
[--C-:B------:R-:W-:Y:S01]  /*4660*/  FFMA.FTZ R16, R16, c[0x0][0x23c], -R12.reuse ;  /* 0x00008f0010107a23 */ /* 0x100fe2000001080c */
[----:B-1----:R-:W1:Y:S08]  /*4670*/  LDSM.16.M88.4 R4, [R116+0x6800] ;  /* 0x006800007404783b */ /* 0x002e700000000200 */
[----:B------:R1:W-:Y:S01]  /*4680*/  MUFU.EX2 R237, R16 ;  /* 0x0000001000ed7308 */ /* 0x0003e20000000800 */
[----:B---3--:R-:W-:Y:S09]  /*4690*/  MOV R18, R140 ;  /* 0x0000008c00127202 */ /* 0x008ff20000000f00 */
[----:B------:R3:W-:Y:S01]  /*46a0*/  MUFU.EX2 R204, R19 ;  /* 0x0000001300cc7308 */ /* 0x0007e20000000800 */
[C---:B----4-:R-:W-:Y:S09]  /*46b0*/  @!P0 IADD3 R17, R0.reuse, 0x11, RZ ;  /* 0x0000001100118810 */ /* 0x050ff20007ffe0ff */
[----:B------:R-:W-:Y:S01]  /*46c0*/  MUFU.TANH R221, R29 ;  /* 0x0000001d00dd7308 */ /* 0x000fe20000002400 */
[----:B-1----:R-:W-:Y:S04]  /*46d0*/  @!P0 IADD3 R16, R0, 0x10, RZ ;  /* 0x0000001000108810 */ /* 0x002fe80007ffe0ff */
[-C--:B------:R-:W-:Y:S05]  /*46e0*/  @!P0 ISETP.GE.AND P1, PT, R16, R15.reuse, PT ;  /* 0x0000000f1000820c */ /* 0x080fea0003f26270 */
[----:B------:R-:W-:Y:S01]  /*46f0*/  MUFU.TANH R246, R30 ;  /* 0x0000001e00f67308 */ /* 0x000fe20000002400 */
[----:B------:R-:W-:Y:S01]  /*4700*/  @!P0 FSEL R18, R140, -INF , !P1 ;  /* 0xff8000008c128808 */ /* 0x000fe20004800000 */
[-C--:B------:R-:W-:Y:S03]  /*4710*/  HMMA.16816.F32.BF16 R36, R104, R4.reuse, R36 ;  /* 0x000000046824723c */ /* 0x080fe60000041824 */
[----:B------:R-:W-:Y:S01]  /*4720*/  @!P0 ISETP.GE.AND P1, PT, R17, R15, PT ;  /* 0x0000000f1100820c */ /* 0x000fe20003f26270 */
[--C-:B---3--:R-:W-:Y:S01]  /*4730*/  FFMA.FTZ R19, R18, c[0x0][0x23c], -R13.reuse ;  /* 0x00008f0012137a23 */ /* 0x108fe2000001080d */
[----:B------:R-:W-:Y:S03]  /*4740*/  MOV R18, R139 ;  /* 0x0000008b00127202 */ /* 0x000fe60000000f00 */
[----:B------:R-:W-:Y:S01]  /*4750*/  MUFU.TANH R245, R31 ;  /* 0x0000001f00f57308 */ /* 0x000fe20000002400 */
[----:B------:R-:W-:Y:S01]  /*4760*/  @!P0 FSEL R18, R139, -INF , !P1 ;  /* 0xff8000008b128808 */ /* 0x000fe20004800000 */
[C---:B------:R-:W-:Y:S04]  /*4770*/  HMMA.16816.F32.BF16 R40, R112.reuse, R4, R40 ;  /* 0x000000047028723c */ /* 0x040fe80000041828 */
[-C--:B------:R-:W-:Y:S03]  /*4780*/  @!P0 ISETP.GE.AND P1, PT, R16, R14.reuse, PT ;  /* 0x0000000e1000820c */ /* 0x080fe60003f26270 */
[----:B------:R-:W-:Y:S01]  /*4790*/  FFMA.FTZ R5, R18, c[0x0][0x23c], -R13 ;  /* 0x00008f0012057a23 */ /* 0x000fe2000001080d */
[----:B------:R-:W1:Y:S01]  /*47a0*/  MUFU.TANH R174, R32 ;  /* 0x0000002000ae7308 */ /* 0x000e620000002400 */
[-C--:B------:R-:W-:Y:S03]  /*47b0*/  HMMA.16816.F32.BF16 R44, R112, R6.reuse, R44 ;  /* 0x00000006702c723c */ /* 0x080fe6000004182c */
[----:B------:R-:W-:Y:S02]  /*47c0*/  MOV R4, R213 ;  /* 0x000000d500047202 */ /* 0x000fe40000000f00 */
[----:B------:R-:W-:Y:S02]  /*47d0*/  @!P0 FSEL R4, R213, -INF , !P1 ;  /* 0xff800000d5048808 */ /* 0x000fe40004800000 */
[----:B------:R-:W-:Y:S01]  /*47e0*/  @!P0 ISETP.GE.AND P1, PT, R17, R14, PT ;  /* 0x0000000e1100820c */ /* 0x000fe20003f26270 */
[C---:B------:R-:W-:Y:S01]  /*47f0*/  HMMA.16816.F32.BF16 R48, R104.reuse, R6, R48 ;  /* 0x000000066830723c */ /* 0x040fe20000041830 */
[----:B------:R3:W-:Y:S03]  /*4800*/  MUFU.EX2 R193, R5 ;  /* 0x0000000500c17308 */ /* 0x0007e60000000800 */
[----:B------:R-:W-:Y:S02]  /*4810*/  FMUL.FTZ R36, R36, c[0x0][0x2ec] ;  /* 0x0000bb0024247a20 */ /* 0x000fe40000410000 */
[----:B------:R-:W-:Y:S02]  /*4820*/  FMUL.FTZ R37, R37, c[0x0][0x2ec] ;  /* 0x0000bb0025257a20 */ /* 0x000fe40000410000 */
[----:B------:R-:W-:Y:S03]  /*4830*/  FMUL.FTZ R38, R38, c[0x0][0x2ec] ;  /* 0x0000bb0026267a20 */ /* 0x000fe60000410000 */
[----:B------:R-:W4:Y:S01]  /*4840*/  MUFU.TANH R138, R33 ;  /* 0x00000021008a7308 */ /* 0x000f220000002400 */
[----:B------:R-:W-:Y:S02]  /*4850*/  FMUL.FTZ R39, R39, c[0x0][0x2ec] ;  /* 0x0000bb0027277a20 */ /* 0x000fe40000410000 */
[----:B------:R-:W-:Y:S01]  /*4860*/  FMUL.FTZ R40, R40, c[0x0][0x2ec] ;  /* 0x0000bb0028287a20 */ /* 0x000fe20000410000 */
[----:B-1----:R-:W-:Y:S01]  /*4870*/  MOV R18, R174 ;  /* 0x000000ae00127202 */ /* 0x002fe20000000f00 */
[----:B------:R-:W-:Y:S02]  /*4880*/  FMUL.FTZ R41, R41, c[0x0][0x2ec] ;  /* 0x0000bb0029297a20 */ /* 0x000fe40000410000 */
[----:B------:R-:W-:Y:S02]  /*4890*/  FMUL.FTZ R42, R42, c[0x0][0x2ec] ;  /* 0x0000bb002a2a7a20 */ /* 0x000fe40000410000 */
[----:B------:R-:W-:Y:S01]  /*48a0*/  FMUL.FTZ R43, R43, c[0x0][0x2ec] ;  /* 0x0000bb002b2b7a20 */ /* 0x000fe20000410000 */
[----:B------:R-:W-:Y:S01]  /*48b0*/  MUFU.EX2 R194, R19 ;  /* 0x0000001300c27308 */ /* 0x000fe20000000800 */
        /* <DEDUP_REMOVED lines=15> */
[----:B------:R-:W3:Y:S10]  /*49b0*/  MUFU.TANH R192, R34 ;  /* 0x0000002200c07308 */ /* 0x000ef40000002400 */
[----:B------:R-:W2:Y:S01]  /*49c0*/  MUFU.TANH R191, R35 ;  /* 0x0000002300bf7308 */ /* 0x000ea20000002400 */
[----:B-1----:R-:W-:Y:S02]  /*49d0*/  MOV R4, R231 ;  /* 0x000000e700047202 */ /* 0x002fe40000000f00 */
[----:B------:R-:W-:Y:S02]  /*49e0*/  @!P0 FSEL R4, R231, -INF , !P1 ;  /* 0xff800000e7048808 */ /* 0x000fe40004800000 */
[C---:B------:R-:W-:Y:S05]  /*49f0*/  @!P0 ISETP.GE.AND P1, PT, R17.reuse, R11, PT ;  /* 0x0000000b1100820c */ /* 0x040fea0003f26270 */
[----:B------:R-:W1:Y:S01]  /*4a00*/  MUFU.TANH R136, R36 ;  /* 0x0000002400887308 */ /* 0x000e620000002400 */
        /* <DEDUP_REMOVED lines=50> */
[----:B----4-:R-:W-:Y:S02]  /*4d30*/  MOV R18, R138 ;  /* 0x0000008a00127202 */ /* 0x010fe40000000f00 */
[----:B------:R1:W-:Y:S01]  /*4d40*/  MUFU.EX2 R71, R4 ;  /* 0x0000000400477308 */ /* 0x0003e20000000800 */
[----:B------:R-:W-:Y:S02]  /*4d50*/  @!P0 FSEL R18, R138, -INF , !P1 ;  /* 0xff8000008a128808 */ /* 0x000fe40004800000 */
[----:B------:R-:W-:Y:S02]  /*4d60*/  @!P0 ISETP.GE.AND P1, PT, R16, R14, PT ;  /* 0x0000000e1000820c */ /* 0x000fe40003f26270 */
[----:B---3--:R-:W-:Y:S01]  /*4d70*/  MOV R16, R192 ;  /* 0x000000c000107202 */ /* 0x008fe20000000f00 */
        /* <DEDUP_REMOVED lines=11> */
[----:B---3--:R-:W-:Y:S09]  /*4e30*/  MOV R18, R136 ;  /* 0x0000008800127202 */ /* 0x008ff20000000f00 */
[----:B------:R3:W-:Y:S01]  /*4e40*/  MUFU.EX2 R183, R19 ;  /* 0x0000001300b77308 */ /* 0x0007e20000000800 */
[C---:B----4-:R-:W-:Y:S09]  /*4e50*/  @!P0 IADD3 R17, R0.reuse, 0x21, RZ ;  /* 0x0000002100118810 */ /* 0x050ff20007ffe0ff */
[----:B------:R-:W4:Y:S01]  /*4e60*/  MUFU.TANH R207, R41 ;  /* 0x0000002900cf7308 */ /* 0x000f220000002400 */
[----:B--2---:R-:W-:Y:S04]  /*4e70*/  @!P0 IADD3 R16, R0, 0x20, RZ ;  /* 0x0000002000108810 */ /* 0x004fe80007ffe0ff */
[-C--:B------:R-:W-:Y:S05]  /*4e80*/  @!P0 ISETP.GE.AND P1, PT, R16, R15.reuse, PT ;  /* 0x0000000f1000820c */ /* 0x080fea0003f26270 */
[----:B------:R-:W-:Y:S01]  /*4e90*/  MUFU.TANH R233, R42 ;  /* 0x0000002a00e97308 */ /* 0x000fe20000002400 */
[----:B------:R-:W-:Y:S01]  /*4ea0*/  @!P0 FSEL R18, R136, -INF , !P1 ;  /* 0xff80000088128808 */ /* 0x000fe20004800000 */
[-C--:B-1----:R-:W-:Y:S03]  /*4eb0*/  HMMA.16816.F32.BF16 R52, R104, R4.reuse, R52 ;  /* 0x000000046834723c */ /* 0x082fe60000041834 */
[----:B------:R-:W-:Y:S01]  /*4ec0*/  @!P0 ISETP.GE.AND P1, PT, R17, R15, PT ;  /* 0x0000000f1100820c */ /* 0x000fe20003f26270 */
[--C-:B---3--:R-:W-:Y:S01]  /*4ed0*/  FFMA.FTZ R19, R18, c[0x0][0x23c], -R13.reuse ;  /* 0x00008f0012137a23 */ /* 0x108fe2000001080d */
        /* <DEDUP_REMOVED lines=37> */
[----:B------:R-:W-:Y:S10]  /*5130*/  MUFU.TANH R232, R43 ;  /* 0x0000002b00e87308 */ /* 0x000ff40000002400 */
[----:B------:R-:W2:Y:S01]  /*5140*/  MUFU.TANH R198, R44 ;  /* 0x0000002c00c67308 */ /* 0x000ea20000002400 */
[----:B-1----:R-:W-:Y:S02]  /*5150*/  MOV R4, R208 ;  /* 0x000000d000047202 */ /* 0x002fe40000000f00 */
[----:B------:R-:W-:Y:S02]  /*5160*/  @!P0 FSEL R4, R208, -INF , !P1 ;  /* 0xff800000d0048808 */ /* 0x000fe40004800000 */
[----:B------:R-:W-:Y:S05]  /*5170*/  @!P0 ISETP.GE.AND P1, PT, R17, R11, PT ;  /* 0x0000000b1100820c */ /* 0x000fea0003f26270 */
[----:B------:R-:W-:Y:S01]  /*5180*/  MUFU.TANH R186, R60 ;  /* 0x0000003c00ba7308 */ /* 0x000fe20000002400 */
[--C-:B------:R-:W-:Y:S01]  /*5190*/  FFMA.FTZ R5, R4, c[0x0][0x23c], -R9.reuse ;  /* 0x00008f0004057a23 */ /* 0x100fe20000010809 */
[----:B----4-:R-:W-:Y:S02]  /*51a0*/  MOV R4, R207 ;  /* 0x000000cf00047202 */ /* 0x010fe40000000f00 */
[----:B------:R-:W-:Y:S02]  /*51b0*/  @!P0 FSEL R4, R207, -INF , !P1 ;  /* 0xff800000cf048808 */ /* 0x000fe40004800000 */
[----:B------:R-:W-:Y:S04]  /*51c0*/  @!P0 ISETP.GE.AND P1, PT, R16, R10, PT ;  /* 0x0000000a1000820c */ /* 0x000fe80003f26270 */
[----:B------:R1:W-:Y:S01]  /*51d0*/  MUFU.EX2 R234, R5 ;  /* 0x0000000500ea7308 */ /* 0x0003e20000000800 */
[----:B--2---:R-:W-:Y:S09]  /*51e0*/  MOV R16, R198 ;  /* 0x000000c600107202 */ /* 0x004ff20000000f00 */
        /* <DEDUP_REMOVED lines=26> */
[-C--:B------:R-:W-:Y:S02]  /*5390*/  @!P0 ISETP.GE.AND P1, PT, R5, R10.reuse, PT ;  /* 0x0000000a0500820c */ /* 0x080fe40003f26270 */
[----:B---3--:R-:W-:Y:S01]  /*53a0*/  MOV R6, R225 ;  /* 0x000000e100067202 */ /* 0x008fe20000000f00 */
[----:B------:R-:W-:Y:S01]  /*53b0*/  FFMA.FTZ R7, R16, c[0x0][0x23c], -R9 ;  /* 0x00008f0010077a23 */ /* 0x000fe20000010809 */
[----:B------:R-:W-:Y:S02]  /*53c0*/  @!P0 FSEL R6, R225, -INF , !P1 ;  /* 0xff800000e1068808 */ /* 0x000fe40004800000 */
[----:B------:R-:W-:Y:S01]  /*53d0*/  @!P0 ISETP.GE.AND P1, PT, R4, R10, PT ;  /* 0x0000000a0400820c */ /* 0x000fe20003f26270 */
[----:B------:R3:W-:Y:S10]  /*53e0*/  MUFU.EX2 R217, R7 ;  /* 0x0000000700d97308 */ /* 0x0007f40000000800 */
[----:B------:R-:W-:Y:S10]  /*53f0*/  MUFU.TANH R164, R66 ;  /* 0x0000004200a47308 */ /* 0x000ff40000002400 */
[----:B------:R-:W-:Y:S01]  /*5400*/  MUFU.TANH R163, R67 ;  /* 0x0000004300a37308 */ /* 0x000fe20000002400 */
[--C-:B---3--:R-:W-:Y:S01]  /*5410*/  FFMA.FTZ R7, R6, c[0x0][0x23c], -R8.reuse ;  /* 0x00008f0006077a23 */ /* 0x108fe20000010808 */
[----:B-1----:R-:W-:Y:S02]  /*5420*/  MOV R6, R224 ;  /* 0x000000e000067202 */ /* 0x002fe40000000f00 */
[----:B------:R-:W-:Y:S02]  /*5430*/  @!P0 FSEL R6, R224, -INF , !P1 ;  /* 0xff800000e0068808 */ /* 0x000fe40004800000 */
[----:B------:R-:W-:Y:S04]  /*5440*/  @!P0 ISETP.GE.AND P1, PT, R5, R15, PT ;  /* 0x0000000f0500820c */ /* 0x000fe80003f26270 */
[----:B------:R-:W-:Y:S01]  /*5450*/  MUFU.EX2 R2, R7 ;  /* 0x0000000700027308 */ /* 0x000fe20000000800 */
[----:B------:R-:W-:Y:S09]  /*5460*/  FFMA.FTZ R6, R6, c[0x0][0x23c], -R8 ;  /* 0x00008f0006067a23 */ /* 0x000ff20000010808 */
[----:B------:R1:W-:Y:S10]  /*5470*/  MUFU.EX2 R251, R6 ;  /* 0x0000000600fb7308 */ /* 0x0003f40000000800 */
[----:B------:R-:W3:Y:S10]  /*5480*/  MUFU.TANH R172, R55 ;  /* 0x0000003700ac7308 */ /* 0x000ef40000002400 */
[----:B------:R-:W4:Y:S01]  /*5490*/  MUFU.TANH R189, R56 ;  /* 0x0000003800bd7308 */ /* 0x000f220000002400 */
        /* <DEDUP_REMOVED lines=8> */
[----:B------:R-:W-:Y:S01]  /*5520*/  MOV R5, R177 ;  /* 0x000000b100057202 */ /* 0x000fe20000000f00 */
[--C-:B------:R-:W-:Y:S01]  /*5530*/  FFMA.FTZ R6, R6, c[0x0][0x23c], -R13.reuse ;  /* 0x00008f0006067a23 */ /* 0x100fe2000001080d */
[----:B------:R1:W-:Y:S01]  /*5540*/  MUFU.EX2 R165, R7 ;  /* 0x0000000700a57308 */ /* 0x0003e20000000800 */
[----:B------:R-:W-:Y:S02]  /*5550*/  @!P0 FSEL R5, R177, -INF , !P1 ;  /* 0xff800000b1058808 */ /* 0x000fe40004800000 */
[----:B------:R-:W-:Y:S02]  /*5560*/  @!P0 ISETP.GE.AND P1, PT, R4, R14, PT ;  /* 0x0000000e0400820c */ /* 0x000fe40003f26270 */
[----:B------:R-:W-:Y:S02]  /*5570*/  MOV R4, R176 ;  /* 0x000000b000047202 */ /* 0x000fe40000000f00 */
[----:B------:R-:W-:Y:S03]  /*5580*/  @!P0 FSEL R4, R176, -INF , !P1 ;  /* 0xff800000b0048808 */ /* 0x000fe60004800000 */
[----:B------:R2:W-:Y:S10]  /*5590*/  MUFU.EX2 R162, R6 ;  /* 0x0000000600a27308 */ /* 0x0005f40000000800 */
[----:B------:R-:W-:Y:S01]  /*55a0*/  MUFU.EX2 R220, R17 ;  /* 0x0000001100dc7308 */ /* 0x000fe20000000800 */
[--C-:B-1----:R-:W-:Y:S01]  /*55b0*/  FFMA.FTZ R7, R4, c[0x0][0x23c], -R12.reuse ;  /* 0x00008f0004077a23 */ /* 0x102fe2000001080c */
[C---:B------:R-:W-:Y:S08]  /*55c0*/  @!P0 IADD3 R4, R0.reuse, 0x31, RZ ;  /* 0x0000003100048810 */ /* 0x040ff00007ffe0ff */
[----:B------:R-:W-:Y:S01]  /*55d0*/  MUFU.EX2 R181, R7 ;  /* 0x0000000700b57308 */ /* 0x000fe20000000800 */
[--C-:B--2---:R-:W-:Y:S01]  /*55e0*/  FFMA.FTZ R6, R5, c[0x0][0x23c], -R12.reuse ;  /* 0x00008f0005067a23 */ /* 0x104fe2000001080c */
[----:B------:R-:W-:Y:S04]  /*55f0*/  @!P0 IADD3 R5, R0, 0x30, RZ ;  /* 0x0000003000058810 */ /* 0x000fe80007ffe0ff */
[----:B------:R-:W-:Y:S04]  /*5600*/  @!P0 ISETP.GE.AND P1, PT, R5, R15, PT ;  /* 0x0000000f0500820c */ /* 0x000fe80003f26270 */
[----:B------:R1:W-:Y:S10]  /*5610*/  MUFU.EX2 R182, R6 ;  /* 0x0000000600b67308 */ /* 0x0003f40000000800 */
[----:B------:R-:W2:Y:S10]  /*5620*/  MUFU.TANH R187, R57 ;  /* 0x0000003900bb7308 */ /* 0x000eb40000002400 */
[----:B------:R-:W2:Y:S01]  /*5630*/  MUFU.TANH R212, R58 ;  /* 0x0000003a00d47308 */ /* 0x000ea20000002400 */
[----:B-1----:R-:W-:Y:S02]  /*5640*/  MOV R6, R161 ;  /* 0x000000a100067202 */ /* 0x002fe40000000f00 */
[----:B------:R-:W-:Y:S02]  /*5650*/  @!P0 FSEL R6, R161, -INF , !P1 ;  /* 0xff800000a1068808 */ /* 0x000fe40004800000 */
[----:B------:R-:W-:Y:S05]  /*5660*/  @!P0 ISETP.GE.AND P1, PT, R4, R15, PT ;  /* 0x0000000f0400820c */ /* 0x000fea0003f26270 */
[----:B------:R-:W1:Y:S01]  /*5670*/  MUFU.TANH R211, R59 ;  /* 0x0000003b00d37308 */ /* 0x000e620000002400 */
[--C-:B------:R-:W-:Y:S01]  /*5680*/  FFMA.FTZ R7, R6, c[0x0][0x23c], -R13.reuse ;  /* 0x00008f0006077a23 */ /* 0x100fe2000001080d */
[----:B------:R-:W-:Y:S02]  /*5690*/  MOV R6, R160 ;  /* 0x000000a000067202 */ /* 0x000fe40000000f00 */
[----:B------:R-:W-:Y:S02]  /*56a0*/  @!P0 FSEL R6, R160, -INF , !P1 ;  /* 0xff800000a0068808 */ /* 0x000fe40004800000 */
[-C--:B------:R-:W-:Y:S04]  /*56b0*/  @!P0 ISETP.GE.AND P1, PT, R5, R14.reuse, PT ;  /* 0x0000000e0500820c */ /* 0x080fe80003f26270 */
[----:B------:R1:W-:Y:S02]  /*56c0*/  MUFU.EX2 R155, R7 ;  /* 0x00000007009b7308 */ /* 0x0003e40000000800 */
[----:B-1----:R-:W-:Y:S01]  /*56d0*/  FFMA.FTZ R7, R6, c[0x0][0x23c], -R13 ;  /* 0x00008f0006077a23 */ /* 0x002fe2000001080d */
[----:B------:R-:W-:Y:S02]  /*56e0*/  MOV R6, R173 ;  /* 0x000000ad00067202 */ /* 0x000fe40000000f00 */
[----:B------:R-:W-:Y:S05]  /*56f0*/  @!P0 FSEL R6, R173, -INF , !P1 ;  /* 0xff800000ad068808 */ /* 0x000fea0004800000 */
[----:B------:R1:W-:Y:S01]  /*5700*/  MUFU.EX2 R134, R7 ;  /* 0x0000000700867308 */ /* 0x0003e20000000800 */
[----:B------:R-:W-:Y:S01]  /*5710*/  @!P0 ISETP.GE.AND P1, PT, R4, R14, PT ;  /* 0x0000000e0400820c */ /* 0x000fe20003f26270 */
[--C-:B-1----:R-:W-:Y:S01]  /*5720*/  FFMA.FTZ R7, R6, c[0x0][0x23c], -R12.reuse ;  /* 0x00008f0006077a23 */ /* 0x102fe2000001080c */
[----:B---3--:R-:W-:Y:S02]  /*5730*/  MOV R6, R172 ;  /* 0x000000ac00067202 */ /* 0x008fe40000000f00 */
[----:B------:R-:W-:Y:S05]  /*5740*/  @!P0 FSEL R6, R172, -INF , !P1 ;  /* 0xff800000ac068808 */ /* 0x000fea0004800000 */
[----:B------:R1:W-:Y:S01]  /*5750*/  MUFU.EX2 R180, R7 ;  /* 0x0000000700b47308 */ /* 0x0003e20000000800 */
[----:B------:R-:W-:Y:S01]  /*5760*/  @!P0 ISETP.GE.AND P1, PT, R5, R11, PT ;  /* 0x0000000b0500820c */ /* 0x000fe20003f26270 */
[----:B-1----:R-:W-:Y:S01]  /*5770*/  FFMA.FTZ R7, R6, c[0x0][0x23c], -R12 ;  /* 0x00008f0006077a23 */ /* 0x002fe2000001080c */
[----:B----4-:R-:W-:Y:S02]  /*5780*/  MOV R6, R189 ;  /* 0x000000bd00067202 */ /* 0x010fe40000000f00 */
[----:B------:R-:W-:Y:S05]  /*5790*/  @!P0 FSEL R6, R189, -INF , !P1 ;  /* 0xff800000bd068808 */ /* 0x000fea0004800000 */
[----:B------:R1:W3:Y:S01]  /*57a0*/  MUFU.EX2 R179, R7 ;  /* 0x0000000700b37308 */ /* 0x0002e20000000800 */
[----:B------:R-:W-:Y:S01]  /*57b0*/  @!P0 ISETP.GE.AND P1, PT, R4, R11, PT ;  /* 0x0000000b0400820c */ /* 0x000fe20003f26270 */
[--C-:B-1----:R-:W-:Y:S01]  /*57c0*/  FFMA.FTZ R7, R6, c[0x0][0x23c], -R9.reuse ;  /* 0x00008f0006077a23 */ /* 0x102fe20000010809 */
[----:B--2---:R-:W-:Y:S02]  /*57d0*/  MOV R6, R187 ;  /* 0x000000bb00067202 */ /* 0x004fe40000000f00 */
[----:B------:R-:W-:Y:S05]  /*57e0*/  @!P0 FSEL R6, R187, -INF , !P1 ;  /* 0xff800000bb068808 */ /* 0x000fea0004800000 */
[----:B------:R1:W-:Y:S01]  /*57f0*/  MUFU.EX2 R215, R7 ;  /* 0x0000000700d77308 */ /* 0x0003e20000000800 */
[----:B------:R-:W-:Y:S02]  /*5800*/  @!P0 ISETP.GE.AND P1, PT, R5, R10, PT ;  /* 0x0000000a0500820c */ /* 0x000fe40003f26270 */
[----:B------:R-:W-:Y:S01]  /*5810*/  MOV R5, R212 ;  /* 0x000000d400057202 */ /* 0x000fe20000000f00 */
        /* <DEDUP_REMOVED lines=40> */
[----:B------:R-:W3:Y:S02]  /*5aa0*/  LDG.E R114, [R132.64] ;  /* 0x0000002284727981 */ /* 0x000ee4000c1e1900 */
[----:B------:R4:W-:Y:S02]  /*5ab0*/  MUFU.EX2 R236, R5 ;  /* 0x0000000500ec7308 */ /* 0x0009e40000000800 */
[----:B------:R3:W3:Y:S01]  /*5ac0*/  LDG.E R113, [R132.64+0x20] ;  /* 0x0000202284717981 */ /* 0x0006e2000c1e1900 */
[----:B-1----:R-:W-:Y:S02]  /*5ad0*/  F2FP.BF16.PACK_AB R0, R237, R238 ;  /* 0x000000eeed00723e */ /* 0x002fe400000010ff */
[----:B--2---:R-:W-:Y:S01]  /*5ae0*/  MOV R6, R131 ;  /* 0x0000008300067202 */ /* 0x004fe20000000f00 */
[----:B------:R1:W2:Y:S01]  /*5af0*/  LDG.E R112, [R132.64+0x100] ;  /* 0x0001002284707981 */ /* 0x0002a2000c1e1900 */
        /* <DEDUP_REMOVED lines=58> */
[----:B---3--:R-:W-:Y:S02]  /*5ea0*/  F2FP.BF16.PACK_AB R4, R179, R180 ;  /* 0x000000b4b304723e */ /* 0x008fe400000010ff */
        /* <DEDUP_REMOVED lines=20> */
[----:B------:R-:W4:Y:S08]  /*5ff0*/  LDSM.16.M88.4 R32, [R117+0x8400] ;  /* 0x008400007520783b */ /* 0x000f300000000200 */
        /* <DEDUP_REMOVED lines=9> */
[-C--:B----4-:R-:W-:Y:S08]  /*6090*/  HMMA.16816.F32.BF16 R20, R64, R32.reuse, RZ ;  /* 0x000000204014723c */ /* 0x090ff000000418ff */
[C---:B------:R-:W-:Y:S08]  /*60a0*/  HMMA.16816.F32.BF16 R24, R60.reuse, R32, RZ ;  /* 0x000000203c18723c */ /* 0x040ff000000418ff */
[-C--:B------:R-:W-:Y:S08]  /*60b0*/  HMMA.16816.F32.BF16 R28, R60, R34.reuse, RZ ;  /* 0x000000223c1c723c */ /* 0x080ff000000418ff */
        /* <DEDUP_REMOVED lines=149> */
[C---:B------:R-:W-:Y:S02]  /*6a10*/  FADD.FTZ R16, -R113.reuse, R39 ;  /* 0x0000002771107221 */ /* 0x040fe40000010100 */
        /* <DEDUP_REMOVED lines=163> */
[C---:B------:R-:W-:Y:S02]  /*7450*/  FADD.FTZ R10, -R0.reuse, R30 ;  /* 0x0000001e000a7221 */ /* 0x040fe40000010100 */
        /* <DEDUP_REMOVED lines=16> */
[C---:B------:R-:W-:Y:S02]  /*7560*/  FADD.FTZ R12, -R0.reuse, R42 ;  /* 0x0000002a000c7221 */ /* 0x040fe40000010100 */
[----:B------:R-:W-:Y:S02]  /*7570*/  FMUL.FTZ R5, R5, c[0x0][0x2ec] ;  /* 0x0000bb0005057a20 */ /* 0x000fe40000410000 */
        /* <DEDUP_REMOVED lines=13> */
[----:B------:R-:W-:Y:S02]  /*7650*/  FFMA.FTZ R8, -R224, R224, 1 ;  /* 0x3f800000e0087423 */ /* 0x000fe400000101e0 */
[----:B------:R-:W-:Y:S02]  /*7660*/  FMUL.FTZ R17, R9, R4 ;  /* 0x0000000409117220 */ /* 0x000fe40000410000 */
[----:B------:R-:W-:Y:S02]  /*7670*/  FADD.FTZ R9, -R0, R47 ;  /* 0x0000002f00097221 */ /* 0x000fe40000010100 */
[----:B------:R-:W-:Y:S02]  /*7680*/  FFMA.FTZ R4, -R233, R233, 1 ;  /* 0x3f800000e9047423 */ /* 0x000fe400000101e9 */
        /* <DEDUP_REMOVED lines=51> */
.L_x_572:
        /* <DEDUP_REMOVED lines=141> */
.L_x_573:
        /* <DEDUP_REMOVED lines=289> */
.L_x_575:
        /* <DEDUP_REMOVED lines=17> */
.L_x_576:
        /* <DEDUP_REMOVED lines=44> */
.L_x_578:
[----:B-12---:R-:W-:Y:S05]  /*9870*/  BSYNC B0 ;  /* 0x0000000000007941 */ /* 0x006fea0003800000 */
.L_x_577:
        /* <DEDUP_REMOVED lines=14> */
.L_x_580:
[----:B------:R-:W-:Y:S05]  /*9960*/  BSYNC B0 ;  /* 0x0000000000007941 */ /* 0x000fea0003800000 */
.L_x_579:
        /* <DEDUP_REMOVED lines=25> */
.L_x_582:
[----:B------:R-:W-:Y:S05]  /*9b00*/  BSYNC B0 ;  /* 0x0000000000007941 */ /* 0x000fea0003800000 */
.L_x_581:
        /* <DEDUP_REMOVED lines=11> */
.L_x_571:
[----:B------:R-:W-:Y:S05]  /*9bc0*/  BSYNC B1 ;  /* 0x0000000000017941 */ /* 0x000fea0003800000 */
.L_x_557:
        /* <DEDUP_REMOVED lines=11> */
.L_x_583:
[----:B------:R-:W-:Y:S05]  /*9c80*/  EXIT ;  /* 0x000000000000794d */ /* 0x000fea0003800000 */
.L_x_585:
        /* <DEDUP_REMOVED lines=15> */
.L_x_705:


//--------------------- .text._ZN5flash44flash_bwd_dq_dk_dv_loop_seqk_parallel_kernelI23Flash_bwd_kernel_traitsILi32ELi128ELi128ELi8ELi4ELi4ELi4ELb0ELb0EN7cutlass10bfloat16_tE19Flash_kernel_traitsILi32ELi128ELi128ELi8ES3_EELb1ELb1ELb0ELb1ELb0ELb0ELb0EEEvNS_16Flash_bwd_paramsE --------------------------
	.section	.text._ZN5flash44flash_bwd_dq_dk_dv_loop_seqk_parallel_kernelI23Flash_bwd_kernel_traitsILi32ELi128ELi128ELi8ELi4ELi4ELi4ELb0ELb0EN7cutlass10bfloat16_tE19Flash_kernel_traitsILi32ELi128ELi128ELi8ES3_EELb1ELb1ELb0ELb1ELb0ELb0ELb0EEEvNS_16Flash_bwd_paramsE,"ax",@progbits
	.sectioninfo	@"SHI_REGISTERS=255"
	.align	128
        .global         _ZN5flash44flash_bwd_dq_dk_dv_loop_seqk_parallel_kernelI23Flash_bwd_kernel_traitsILi32ELi128ELi128ELi8ELi4ELi4ELi4ELb0ELb0EN7cutlass10bfloat16_tE19Flash_kernel_traitsILi32ELi128ELi128ELi8ES3_EELb1ELb1ELb0ELb1ELb0ELb0ELb0EEEvNS_16Flash_bwd_paramsE
        .type           _ZN5flash44flash_bwd_dq_dk_dv_loop_seqk_parallel_kernelI23Flash_bwd_kernel_traitsILi32ELi128ELi128ELi8ELi4ELi4ELi4ELb0ELb0EN7cutlass10bfloat16_tE19Flash_kernel_traitsILi32ELi128ELi128ELi8ES3_EELb1ELb1ELb0ELb1ELb0ELb0ELb0EEEvNS_16Flash_bwd_paramsE,@function
        .size           _ZN5flash44flash_bwd_dq_dk_dv_loop_seqk_parallel_kernelI23Flash_bwd_kernel_traitsILi32ELi128ELi128ELi8ELi4ELi4ELi4ELb0ELb0EN7cutlass10bfloat16_tE19Flash_kernel_traitsILi32ELi128ELi128ELi8ES3_EELb1ELb1ELb0ELb1ELb0ELb0ELb0EEEvNS_16Flash_bwd_paramsE,(.L_x_706 - _ZN5flash44flash_bwd_dq_dk_dv_loop_seqk_parallel_kernelI23Flash_bwd_kernel_traitsILi32ELi128ELi128ELi8ELi4ELi4ELi4ELb0ELb0EN7cutlass10bfloat16_tE19Flash_kernel_traitsILi32ELi128ELi128ELi8ES3_EELb1ELb1ELb0ELb1ELb0ELb0ELb0EEEvNS_16Flash_bwd_paramsE)
        .other          _ZN5flash44flash_bwd_dq_dk_dv_loop_seqk_parallel_kernelI23Flash_bwd_kernel_traitsILi32ELi128ELi128ELi8ELi4ELi4ELi4ELb0ELb0EN7cutlass10bfloat16_tE19Flash_kernel_traitsILi32ELi128ELi128ELi8ES3_EELb1ELb1ELb0ELb1ELb0ELb0ELb0EEEvNS_16Flash_bwd_paramsE,@"STO_CUDA_ENTRY STV_DEFAULT"
_ZN5flash44flash_bwd_dq_dk_dv_loop_seqk_parallel_kernelI23Flash_bwd_kernel_traitsILi32ELi128ELi128ELi8ELi4ELi4ELi4ELb0ELb0EN7cutlass10bfloat16_tE19Flash_kernel_traitsILi32ELi128ELi128ELi8ES3_EELb1ELb1ELb0ELb1ELb0ELb0ELb0EEEvNS_16Flash_bwd_paramsE:
.text._ZN5flash44flash_bwd_dq_dk_dv_loop_seqk_parallel_kernelI23Flash_bwd_kernel_traitsILi32ELi128ELi128ELi8ELi4ELi4ELi4ELb0ELb0EN7cutlass10bfloat16_tE19Flash_kernel_traitsILi32ELi128ELi128ELi8ES3_EELb1ELb1ELb0ELb1ELb0ELb0ELb0EEEvNS_16Flash_bwd_paramsE:
        /* <DEDUP_REMOVED lines=87> */
[C---:B------:R-:W-:Y:S01]  /*0570*/  IMAD R5, R0.reuse, 0x8, R9 ;  /* 0x0000000800057824 */ /* 0x040fe200078e0209 */
[----:B------:R-:W-:Y:S01]  /*0580*/  LEA.HI R9, R11, R11, RZ, 0x1 ;  /* 0x0000000b0b097211 */ /* 0x000fe200078f08ff */
[----:B------:R-:W-:Y:S01]  /*0590*/  IMAD.IADD R250, R0, 0x1, -R4 ;  /* 0x0000000100fa7824 */ /* 0x000fe200078e0a04 */
[----:B------:R-:W-:Y:S01]  /*05a0*/  LOP3.LUT R0, R2, 0xc0, RZ, 0xc0, !PT ;  /* 0x000000c002007812 */ /* 0x000fe200078ec0ff */
[----:B------:R-:W-:Y:S01]  /*05b0*/  IMAD R197, R248, 0x2000, R6 ;  /* 0x00002000f8c57824 */ /* 0x000fe200078e0206 */
[----:B------:R-:W-:Y:S01]  /*05c0*/  LOP3.LUT R2, R9, 0x7fffffe, RZ, 0xc0, !PT ;  /* 0x07fffffe09027812 */ /* 0x000fe200078ec0ff */
[----:B------:R-:W-:Y:S01]  /*05d0*/  ULDC UR17, c[0x0][0x1c0] ;  /* 0x0000700000117ab9 */ /* 0x000fe20000000800 */
[----:B------:R-:W-:Y:S01]  /*05e0*/  SHF.R.U32.HI R4, RZ, 0x3, R0 ;  /* 0x00000003ff047819 */ /* 0x000fe20000011600 */
[----:B------:R-:W-:Y:S01]  /*05f0*/  USHF.L.U32 UR61, UR60, 0x7, URZ ;  /* 0x000000073c3d7899 */ /* 0x000fe2000800063f */
        /* <DEDUP_REMOVED lines=10> */
[----:B------:R1:W-:Y:S01]  /*06a0*/  STL [R1+0x24], R4 ;  /* 0x0000240401007387 */ /* 0x0003e20000100800 */
[----:B------:R-:W-:Y:S01]  /*06b0*/  IMAD.U32 R2, RZ, RZ, UR4 ;  /* 0x00000004ff027e24 */ /* 0x000fe2000f8e00ff */
[----:B------:R-:W-:Y:S01]  /*06c0*/  SHF.R.S32.HI R3, RZ, 0x1, R0 ;  /* 0x00000001ff037819 */ /* 0x000fe20000011400 */
[----:B------:R-:W-:Y:S01]  /*06d0*/  IMAD.U32 R5, RZ, RZ, UR13 ;  /* 0x0000000dff057e24 */ /* 0x000fe2000f8e00ff */
[----:B------:R-:W-:Y:S01]  /*06e0*/  UIMAD UR4, UR53, UR16, UR54 ;  /* 0x00000010350472a4 */ /* 0x000fe2000f8e0236 */
[----:B------:R-:W-:Y:S01]  /*06f0*/  SEL R194, R125, 0xffffffe0, !P5 ;  /* 0xffffffe07dc27807 */ /* 0x000fe20006800000 */
[----:B------:R2:W-:Y:S01]  /*0700*/  STL [R1+0x20], R2 ;  /* 0x0000200201007387 */ /* 0x0005e20000100800 */
[----:B------:R-:W-:-:S02]  /*0710*/  ULDC.U8 UR5, c[0x0][0x2d8] ;  /* 0x0000b60000057ab9 */ /* 0x000fc40000000000 */
[----:B------:R-:W-:Y:S02]  /*0720*/  USHF.L.U32 UR4, UR4, 0x5, URZ ;  /* 0x0000000504047899 */ /* 0x000fe4000800063f */
[----:B------:R-:W-:Y:S02]  /*0730*/  ULDC.64 UR10, c[0x0][0x118] ;  /* 0x00004600000a7ab9 */ /* 0x000fe40000000a00 */
[----:B------:R-:W-:Y:S02]  /*0740*/  UIMAD.WIDE.U32 UR58, UR56, UR12, URZ ;  /* 0x0000000c383a72a5 */ /* 0x000fe4000f8e003f */
[----:B------:R-:W-:Y:S02]  /*0750*/  USHF.L.U32 UR47, UR60, 0x3, URZ ;  /* 0x000000033c2f7899 */ /* 0x000fe4000800063f */
[----:B------:R-:W-:Y:S02]  /*0760*/  USHF.L.U32 UR46, UR60, 0x4, URZ ;  /* 0x000000043c2e7899 */ /* 0x000fe4000800063f */
[----:B------:R-:W-:-:S02]  /*0770*/  UIMAD UR45, UR60, 0x18, URZ ;  /* 0x000000183c2d78a4 */ /* 0x000fc4000f8e023f */
[----:B------:R-:W-:Y:S02]  /*0780*/  USHF.L.U32 UR44, UR60, 0x5, URZ ;  /* 0x000000053c2c7899 */ /* 0x000fe4000800063f */
[----:B------:R-:W-:Y:S01]  /*0790*/  UIMAD UR43, UR60, 0x28, URZ ;  /* 0x000000283c2b78a4 */ /* 0x000fe2000f8e023f */
[----:B-1----:R-:W-:Y:S01]  /*07a0*/  LOP3.LUT R4, R0, 0x7fffffe, RZ, 0xc0, !PT ;  /* 0x07fffffe00047812 */ /* 0x002fe200078ec0ff */
[----:B------:R-:W-:Y:S01]  /*07b0*/  UIMAD UR42, UR60, 0x30, URZ ;  /* 0x000000303c2a78a4 */ /* 0x000fe2000f8e023f */
[----:B------:R-:W-:Y:S01]  /*07c0*/  SHF.R.S32.HI R0, RZ, 0x1f, R0 ;  /* 0x0000001fff007819 */ /* 0x000fe20000011400 */
[----:B------:R-:W-:Y:S02]  /*07d0*/  UIMAD UR41, UR60, 0x38, URZ ;  /* 0x000000383c2978a4 */ /* 0x000fe4000f8e023f */
[----:B------:R-:W-:Y:S01]  /*07e0*/  IMAD.IADD R16, R8, 0x1, -R4 ;  /* 0x0000000108107824 */ /* 0x000fe200078e0a04 */
[----:B------:R-:W-:Y:S01]  /*07f0*/  LEA.HI R0, R0, R3, RZ, 0x2 ;  /* 0x0000000300007211 */ /* 0x000fe200078f10ff */
[----:B------:R-:W-:Y:S01]  /*0800*/  IMAD.U32 R4, RZ, RZ, UR12 ;  /* 0x0000000cff047e24 */ /* 0x000fe2000f8e00ff */
[----:B--2---:R-:W-:Y:S01]  /*0810*/  LOP3.LUT R2, R10, 0xfffffff8, RZ, 0xc0, !PT ;  /* 0xfffffff80a027812 */ /* 0x004fe200078ec0ff */
[----:B------:R-:W-:Y:S01]  /*0820*/  IMAD.SHL.U32 R4, R7, 0x40, RZ ;  /* 0x0000004007047824 */ /* 0x000fe200078e00ff */
[----:B------:R-:W-:Y:S01]  /*0830*/  LOP3.LUT R0, R0, 0xfffffffc, RZ, 0xc0, !PT ;  /* 0xfffffffc00007812 */ /* 0x000fe200078ec0ff */
[----:B------:R-:W-:-:S02]  /*0840*/  USHF.L.U32 UR40, UR60, 0x6, URZ ;  /* 0x000000063c287899 */ /* 0x000fc4000800063f */
[----:B------:R-:W-:Y:S01]  /*0850*/  IMAD.IADD R15, R8, 0x1, -R2 ;  /* 0x00000001080f7824 */ /* 0x000fe200078e0a02 */
[----:B------:R-:W-:Y:S01]  /*0860*/  LOP3.LUT R2, R7, 0x1, RZ, 0xc0, !PT ;  /* 0x0000000107027812 */ /* 0x000fe200078ec0ff */
[----:B------:R-:W-:Y:S01]  /*0870*/  IMAD.IADD R14, R3, 0x1, -R0 ;  /* 0x00000001030e7824 */ /* 0x000fe200078e0a00 */
[----:B------:R-:W-:Y:S01]  /*0880*/  LOP3.LUT R4, R4, 0x1c0, RZ, 0xc0, !PT ;  /* 0x000001c004047812 */ /* 0x000fe200078ec0ff */
[----:B------:R-:W-:Y:S01]  /*0890*/  IMAD.U32 R0, RZ, RZ, UR8 ;  /* 0x00000008ff007e24 */ /* 0x000fe2000f8e00ff */
[----:B------:R-:W-:Y:S01]  /*08a0*/  ISETP.NE.U32.AND P6, PT, R2, 0x1, PT ;  /* 0x000000010200780c */ /* 0x000fe20003fc5070 */
[----:B------:R-:W-:Y:S01]  /*08b0*/  IMAD.U32 R2, RZ, RZ, UR9 ;  /* 0x00000009ff027e24 */ /* 0x000fe2000f8e00ff */
[----:B------:R-:W-:Y:S01]  /*08c0*/  SHF.R.S32.HI R0, RZ, 0x1, R9 ;  /* 0x00000001ff007819 */ /* 0x000fe20000011409 */
[----:B------:R-:W-:Y:S01]  /*08d0*/  IMAD.SHL.U32 R2, R11, 0x40, RZ ;  /* 0x000000400b027824 */ /* 0x000fe200078e00ff */
[----:B------:R-:W-:Y:S01]  /*08e0*/  LEA.HI R9, R7, R7, RZ, 0x1 ;  /* 0x0000000707097211 */ /* 0x000fe200078f08ff */
[----:B------:R-:W-:Y:S01]  /*08f0*/  USHF.R.S32.HI UR9, URZ, 0x1f, UR54 ;  /* 0x0000001f3f097899 */ /* 0x000fe20008011436 */
[C---:B------:R-:W-:Y:S01]  /*0900*/  LOP3.LUT P0, RZ, R0.reuse, 0x2, RZ, 0xc0, !PT ;  /* 0x0000000200ff7812 */ /* 0x040fe2000780c0ff */
[----:B------:R-:W-:Y:S01]  /*0910*/  IMAD.SHL.U32 R11, R0, 0x40, RZ ;  /* 0x00000040000b7824 */ /* 0x000fe200078e00ff */
[----:B------:R-:W-:Y:S01]  /*0920*/  LOP3.LUT R8, R2, 0x1c0, RZ, 0xc0, !PT ;  /* 0x000001c002087812 */ /* 0x000fe200078ec0ff */
[----:B------:R-:W-:Y:S01]  /*0930*/  IMAD.SHL.U32 R0, R250, 0x10, RZ ;  /* 0x00000010fa007824 */ /* 0x000fe200078e00ff */
[----:B------:R-:W-:Y:S01]  /*0940*/  LOP3.LUT R2, R9, 0x3fffffe, RZ, 0xc0, !PT ;  /* 0x03fffffe09027812 */ /* 0x000fe200078ec0ff */
[----:B------:R-:W-:Y:S01]  /*0950*/  IMAD.U32 R3, RZ, RZ, UR9 ;  /* 0x00000009ff037e24 */ /* 0x000fe2000f8e00ff */
[----:B------:R-:W-:Y:S01]  /*0960*/  SHF.R.S32.HI R3, RZ, 0x3, R10 ;  /* 0x00000003ff037819 */ /* 0x000fe2000001140a */
[----:B------:R-:W-:Y:S01]  /*0970*/  UIMAD UR9, UR6, UR18, URZ ;  /* 0x00000012060972a4 */ /* 0x000fe2000f8e023f */
[----:B------:R-:W-:Y:S01]  /*0980*/  LEA.HI.SX32 R240, R240, R0, 0x1e ;  /* 0x00000000f0f07211 */ /* 0x000fe200078ff2ff */
[----:B------:R-:W-:Y:S01]  /*0990*/  IMAD.IADD R13, R7, 0x1, -R2 ;  /* 0x00000001070d7824 */ /* 0x000fe200078e0a02 */
[----:B------:R-:W-:Y:S01]  /*09a0*/  LOP3.LUT R5, R8, 0x30, R0, 0xf8, !PT ;  /* 0x0000003008057812 */ /* 0x000fe200078ef800 */
[----:B------:R-:W-:Y:S01]  /*09b0*/  IMAD.SHL.U32 R2, R250, 0x400, RZ ;  /* 0x00000400fa027824 */ /* 0x000fe200078e00ff */
[----:B------:R-:W-:Y:S01]  /*09c0*/  LOP3.LUT R0, R11, 0xc0, RZ, 0xc0, !PT ;  /* 0x000000c00b007812 */ /* 0x000fe200078ec0ff */
[----:B------:R-:W-:Y:S01]  /*09d0*/  IMAD R16, R3, 0x8, R16 ;  /* 0x0000000803107824 */ /* 0x000fe200078e0210 */
[----:B------:R-:W-:Y:S01]  /*09e0*/  LOP3.LUT R5, R5, 0x8, R116, 0xf8, !PT ;  /* 0x0000000805057812 */ /* 0x000fe200078ef874 */
[----:B------:R-:W-:Y:S01]  /*09f0*/  IMAD R119, R3, 0x200, R2 ;  /* 0x0000020003777824 */ /* 0x000fe200078e0202 */
[----:B------:R-:W-:Y:S01]  /*0a00*/  LOP3.LUT R116, R0, 0x8, R116, 0xf8, !PT ;  /* 0x0000000800747812 */ /* 0x000fe200078ef874 */
[----:B------:R-:W-:Y:S01]  /*0a10*/  UIMAD UR6, UR7, UR53, URZ ;  /* 0x00000035070672a4 */ /* 0x000fe2000f8e023f */
[----:B------:R-:W-:Y:S01]  /*0a20*/  SHF.R.U32.HI R0, RZ, 0x3, R0 ;  /* 0x00000003ff007819 */ /* 0x000fe20000011600 */
[----:B------:R-:W-:Y:S01]  /*0a30*/  IMAD.U32 R3, RZ, RZ, UR9 ;  /* 0x00000009ff037e24 */ /* 0x000fe2000f8e00ff */
[----:B------:R-:W-:Y:S01]  /*0a40*/  LEA.HI R4, R4, R4, RZ, 0x1d ;  /* 0x0000000404047211 */ /* 0x000fe200078fe8ff */
[----:B------:R-:W-:Y:S01]  /*0a50*/  @!UP5 UIMAD UR8, UR53, UR17, UR54 ;  /* 0x000000113508d2a4 */ /* 0x000fe2000f8e0236 */
[----:B------:R-:W-:Y:S01]  /*0a60*/  LOP3.LUT R116, R116, R0, RZ, 0x3c, !PT ;  /* 0x0000000074747212 */ /* 0x000fe200078e3cff */
[----:B------:R-:W-:Y:S01]  /*0a70*/  IMAD.U32 R0, RZ, RZ, UR14 ;  /* 0x0000000eff007e24 */ /* 0x000fe2000f8e00ff */
[----:B------:R-:W-:Y:S01]  /*0a80*/  IADD3 R197, R4, R197, R2 ;  /* 0x000000c504c57210 */ /* 0x000fe20007ffe002 */
[----:B------:R-:W-:Y:S01]  /*0a90*/  IMAD.SHL.U32 R4, R12, 0x10, RZ ;  /* 0x000000100c047824 */ /* 0x000fe200078e00ff */
[----:B------:R-:W-:Y:S01]  /*0aa0*/  SHF.R.U32.HI R2, RZ, 0x3, R8 ;  /* 0x00000003ff027819 */ /* 0x000fe20000011608 */
[----:B------:R-:W-:Y:S01]  /*0ab0*/  @!UP5 UIMAD UR7, UR8, UR15, URZ ;  /* 0x0000000f0807d2a4 */ /* 0x000fe2000f8e023f */
[----:B------:R1:W-:Y:S01]  /*0ac0*/  STL [R1+0x1c], R0 ;  /* 0x00001c0001007387 */ /* 0x0003e20000100800 */
[----:B------:R-:W-:Y:S01]  /*0ad0*/  IMAD.SHL.U32 R197, R197, 0x2, RZ ;  /* 0x00000002c5c57824 */ /* 0x000fe200078e00ff */
[----:B------:R-:W-:Y:S01]  /*0ae0*/  LOP3.LUT R5, R5, R2, RZ, 0x3c, !PT ;  /* 0x0000000205057212 */ /* 0x000fe200078e3cff */
[----:B------:R-:W-:Y:S01]  /*0af0*/  IMAD.U32 R116, R17, 0x20, R116 ;  /* 0x0000002011747824 */ /* 0x000fe200078e0074 */
[----:B------:R2:W-:Y:S01]  /*0b00*/  STL [R1+0x18], R3 ;  /* 0x0000180301007387 */ /* 0x0005e20000100800 */
[----:B------:R-:W-:Y:S01]  /*0b10*/  SEL R193, R193, 0x10, !P6 ;  /* 0x00000010c1c17807 */ /* 0x000fe20007000000 */
[C---:B------:R-:W-:Y:S01]  /*0b20*/  IMAD.IADD R199, R197.reuse, 0x1, R194 ;  /* 0x00000001c5c77824 */ /* 0x040fe200078e02c2 */
[C---:B------:R-:W-:Y:S01]  /*0b30*/  IADD3 R192, R197.reuse, 0x40, RZ ;  /* 0x00000040c5c07810 */ /* 0x040fe20007ffe0ff */
[----:B------:R-:W-:Y:S01]  /*0b40*/  IMAD.SHL.U32 R116, R116, 0x2, RZ ;  /* 0x0000000274747824 */ /* 0x000fe200078e00ff */
[C---:B------:R-:W-:Y:S01]  /*0b50*/  @P4 IADD3 R192, R197.reuse, -0x40, RZ ;  /* 0xffffffc0c5c04810 */ /* 0x040fe20007ffe0ff */
[----:B------:R-:W-:Y:S01]  /*0b60*/  IMAD.IADD R198, R197, 0x1, R193 ;  /* 0x00000001c5c67824 */ /* 0x000fe200078e02c1 */
[----:B------:R-:W-:Y:S01]  /*0b70*/  SEL R117, R125, 0xffffffe0, !P0 ;  /* 0xffffffe07d757807 */ /* 0x000fe20004000000 */
[----:B------:R-:W-:-:S02]  /*0b80*/  UIMAD UR39, UR60, 0x48, URZ ;  /* 0x000000483c2778a4 */ /* 0x000fc4000f8e023f */
[----:B------:R-:W-:Y:S01]  /*0b90*/  IMAD.IADD R193, R193, 0x1, R192 ;  /* 0x00000001c1c17824 */ /* 0x000fe200078e02c0 */
[----:B------:R-:W-:Y:S01]  /*0ba0*/  UIMAD UR38, UR60, 0x50, URZ ;  /* 0x000000503c2678a4 */ /* 0x000fe2000f8e023f */
        /* <DEDUP_REMOVED lines=8> */
[----:B-1----:R-:W-:Y:S01]  /*0c30*/  IMAD R0, R250, 0x200, R6 ;  /* 0x00000200fa007824 */ /* 0x002fe200078e0206 */
[----:B------:R-:W-:-:S02]  /*0c40*/  UIMAD UR33, UR60, 0x78, URZ ;  /* 0x000000783c2178a4 */ /* 0x000fc4000f8e023f */
[----:B------:R-:W-:Y:S01]  /*0c50*/  UIADD3 UR32, -UR61, URZ, URZ ;  /* 0x0000003f3d207290 */ /* 0x000fe2000fffe13f */
[----:B--2---:R-:W-:Y:S01]  /*0c60*/  IMAD.U32 R3, RZ, RZ, UR6 ;  /* 0x00000006ff037e24 */ /* 0x004fe2000f8e00ff */
[----:B------:R-:W-:Y:S01]  /*0c70*/  UIMAD UR6, UR57, UR12, URZ ;  /* 0x0000000c390672a4 */ /* 0x000fe2000f8e023f */
[----:B------:R-:W-:Y:S01]  /*0c80*/  IMAD R13, R13, 0x20, R0 ;  /* 0x000000200d0d7824 */ /* 0x000fe200078e0200 */
[----:B------:R-:W-:Y:S01]  /*0c90*/  UMOV UR55, 0xffffe000 ;  /* 0xffffe00000377882 */ /* 0x000fe20000000000 */
        /* <DEDUP_REMOVED lines=40> */
[----:B------:R-:W-:Y:S01]  /*0f20*/  IMAD.IADD R124, R0, 0x1, R2 ;  /* 0x00000001007c7824 */ /* 0x000fe200078e0202 */
[----:B------:R-:W-:Y:S01]  /*0f30*/  IADD3 R252, R251, 0x20, RZ ;  /* 0x00000020fbfc7810 */ /* 0x000fe20007ffe0ff */
[----:B------:R-:W-:Y:S01]  /*0f40*/  IMAD.U32 R2, RZ, RZ, UR7 ;  /* 0x00000007ff027e24 */ /* 0x000fe2000f8e00ff */
[----:B------:R-:W-:Y:S01]  /*0f50*/  LEA R119, R119, 0xa000, 0x1 ;  /* 0x0000a00077777811 */ /* 0x000fe200078e08ff */
[----:B------:R-:W-:Y:S01]  /*0f60*/  IMAD.U32 R0, RZ, RZ, UR6 ;  /* 0x00000006ff007e24 */ /* 0x000fe2000f8e00ff */
[----:B------:R-:W-:Y:S01]  /*0f70*/  @P3 IADD3 R252, R251, -0x20, RZ ;  /* 0xffffffe0fbfc3810 */ /* 0x000fe20007ffe0ff */
[----:B------:R-:W-:Y:S01]  /*0f80*/  IMAD.U32 R0, RZ, RZ, UR4 ;  /* 0x00000004ff007e24 */ /* 0x000fe2000f8e00ff */
[----:B------:R1:W-:Y:S01]  /*0f90*/  STL [R1+0x4], R2 ;  /* 0x0000040201007387 */ /* 0x0003e20000100800 */
[C---:B------:R-:W-:Y:S01]  /*0fa0*/  IADD3 R126, R119.reuse, 0x20, RZ ;  /* 0x00000020777e7810 */ /* 0x040fe20007ffe0ff */
[C---:B------:R-:W-:Y:S01]  /*0fb0*/  IMAD.IADD R121, R119.reuse, 0x1, R120 ;  /* 0x0000000177797824 */ /* 0x040fe200078e0278 */
[----:B------:R-:W-:Y:S01]  /*0fc0*/  @P1 IADD3 R126, R119, -0x20, RZ ;  /* 0xffffffe0777e1810 */ /* 0x000fe20007ffe0ff */
[----:B------:R2:W-:Y:S01]  /*0fd0*/  STL [R1], R0 ;  /* 0x0000000001007387 */ /* 0x0005e20000100800 */
[----:B------:R-:W-:-:S02]  /*0fe0*/  IMAD.IADD R130, R130, 0x1, R5 ;  /* 0x0000000182827824 */ /* 0x000fc400078e0205 */
[----:B------:R-:W-:Y:S01]  /*0ff0*/  IADD3 R129, R126, 0x2000, RZ ;  /* 0x000020007e817810 */ /* 0x000fe20007ffe0ff */
[----:B------:R-:W-:Y:S01]  /*1000*/  IMAD.IADD R120, R120, 0x1, R126 ;  /* 0x0000000178787824 */ /* 0x000fe200078e027e */
[C---:B------:R-:W-:Y:S02]  /*1010*/  IADD3 R128, R126.reuse, 0x4000, RZ ;  /* 0x000040007e807810 */ /* 0x040fe40007ffe0ff */
[----:B------:R-:W-:Y:S01]  /*1020*/  IADD3 R127, R126, 0x6000, RZ ;  /* 0x000060007e7f7810 */ /* 0x000fe20007ffe0ff */
[----:B-1----:R-:W-:Y:S02]  /*1030*/  IMAD.SHL.U32 R2, R3, 0x2, RZ ;  /* 0x0000000203027824 */ /* 0x002fe400078e00ff */
.L_x_630:
[----:B------:R-:W-:Y:S02]  /*1040*/  ULDC.64 UR8, c[0x0][0x250] ;  /* 0x0000940000087ab9 */ /* 0x000fe40000000a00 */
[----:B------:R-:W-:Y:S02]  /*1050*/  UISETP.NE.U32.AND UP3, UPT, URZ, UR8, UPT ;  /* 0x000000083f00728c */ /* 0x000fe4000bf65070 */
[----:B------:R-:W-:Y:S02]  /*1060*/  USHF.L.U32 UR7, UR53, 0x2, URZ ;  /* 0x0000000235077899 */ /* 0x000fe4000800063f */
[----:B------:R-:W-:-:S02]  /*1070*/  UISETP.NE.AND.EX UP3, UPT, URZ, UR9, UPT, UP3 ;  /* 0x000000093f00728c */ /* 0x000fc4000bf65330 */
[----:B------:R-:W-:Y:S02]  /*1080*/  USHF.R.S32.HI UR49, URZ, 0x1f, UR53 ;  /* 0x0000001f3f317899 */ /* 0x000fe40008011435 */
[----:B------:R-:W-:Y:S02]  /*1090*/  ULDC.U8 UR4, c[0x0][0x312] ;  /* 0x0000c48000047ab9 */ /* 0x000fe40000000000 */
        /* <DEDUP_REMOVED lines=24> */
[----:B----4-:R1:W4:Y:S01]  /*1220*/  @P2 LDG.E R3, [R6.64] ;  /* 0x0000003206032981 */ /* 0x010322000c1e1900 */
[----:B------:R-:W-:-:S10]  /*1230*/  MOV R5, UR9 ;  /* 0x0000000900057c02 */ /* 0x000fd40008000f00 */
[----:B--2---:R-:W2:Y:S04]  /*1240*/  @!P1 LDG.E R0, [R4.64] ;  /* 0x0000003204009981 */ /* 0x004ea8000c1e1900 */
[----:B-1---5:R-:W5:Y:S01]  /*1250*/  @P2 LDG.E R6, [R6.64+0x4] ;  /* 0x0000043206062981 */ /* 0x022f62000c1e1900 */
[----:B------:R-:W-:Y:S02]  /*1260*/  UMOV UR4, 0xffffffff ;  /* 0xffffffff00047882 */ /* 0x000fe40000000000 */
[----:B------:R-:W-:Y:S02]  /*1270*/  UMOV UR48, URZ ;  /* 0x0000003f00307c82 */ /* 0x000fe40008000000 */
[----:B------:R-:W-:Y:S02]  /*1280*/  UMOV UR52, 0xffffffff ;  /* 0xffffffff00347882 */ /* 0x000fe40000000000 */
[----:B------:R-:W-:Y:S01]  /*1290*/  ULDC UR8, c[0x0][0x218] ;  /* 0x0000860000087ab9 */ /* 0x000fe20000000800 */
[----:B---3--:R1:W3:Y:S01]  /*12a0*/  @P0 R2UR UR48, R8 ;  /* 0x00000000083003c2 */ /* 0x0082e200000e0000 */
[----:B------:R-:W-:-:S07]  /*12b0*/  ISETP.NE.U32.AND P0, PT, RZ, c[0x0][0x248], PT ;  /* 0x00009200ff007a0c */ /* 0x000fce0003f05070 */
[----:B----4-:R-:W4:Y:S01]  /*12c0*/  @P2 R2UR UR4, R3 ;  /* 0x00000000030423c2 */ /* 0x010f2200000e0000 */
[----:B------:R-:W-:-:S07]  /*12d0*/  ISETP.NE.AND.EX P0, PT, RZ, c[0x0][0x24c], PT, P0 ;  /* 0x00009300ff007a0c */ /* 0x000fce0003f05300 */
[----:B-----5:R-:W4:Y:S08]  /*12e0*/  @P2 R2UR UR28, R6 ;  /* 0x00000000061c23c2 */ /* 0x020f3000000e0000 */
[----:B--2---:R1:W2:Y:S01]  /*12f0*/  @!P1 R2UR UR52, R0 ;  /* 0x00000000003493c2 */ /* 0x0042a200000e0000 */
[----:B----4-:R-:W-:-:S07]  /*1300*/  @UP1 UIADD3 UR28, UR28, -UR4, URZ ;  /* 0x800000041c1c1290 */ /* 0x010fce000fffe03f */
[----:B------:R-:W-:Y:S01]  /*1310*/  @!UP1 ULDC UR28, c[0x0][0x214] ;  /* 0x00008500001c9ab9 */ /* 0x000fe20000000800 */
[----:B------:R-:W-:Y:S05]  /*1320*/  @!P0 BRA `(.L_x_586) ;  /* 0x0000007000008947 */ /* 0x000fea0003800000 */
[----:B-123--:R-:W-:-:S13]  /*1330*/  PLOP3.LUT P0, PT, PT, PT, UP4, 0x80, 0x0 ;  /* 0x000000000000781c */ /* 0x00efda0003f0f048 */
[----:B------:R-:W2:Y:S04]  /*1340*/  @P0 LDG.E R0, [R4.64+0x4] ;  /* 0x0000043204000981 */ /* 0x000ea8000c1e1900 */
[----:B------:R-:W3:Y:S01]  /*1350*/  @!P0 LDG.E R4, [R4.64] ;  /* 0x0000003204048981 */ /* 0x000ee2000c1e1900 */
[----:B--2---:R-:W1:Y:S02]  /*1360*/  @P0 R2UR UR8, R0 ;  /* 0x00000000000803c2 */ /* 0x004e6400000e0000 */
[----:B-1----:R-:W-:-:S11]  /*1370*/  @UP4 UIADD3 UR8, UR8, -UR52, URZ ;  /* 0x8000003408084290 */ /* 0x002fd6000fffe03f */
[----:B---3--:R1:W2:Y:S01]  /*1380*/  @!P0 R2UR UR8, R4 ;  /* 0x00000000040883c2 */ /* 0x0082a200000e0000 */
[----:B------:R-:W-:-:S07]  /*1390*/  DEPBAR.LE SB1, 0x0, {2} ;  /* 0x000090040000791a */ /* 0x000fce0000000000 */
.L_x_586:
[----:B-123--:R-:W-:Y:S02]  /*13a0*/  ULDC.64 UR12, c[0x0][0x258] ;  /* 0x00009600000c7ab9 */ /* 0x00efe40000000a00 */
        /* <DEDUP_REMOVED lines=58> */
.L_x_588:
        /* <DEDUP_REMOVED lines=18> */
.L_x_589:
        /* <DEDUP_REMOVED lines=13> */
[----:B------:R-:W-:Y:S02]  /*1940*/  @!UP2 UMOV UR23, UR8 ;  /* 0x000000080017ac82 */ /* 0x000fe40008000000 */
[----:B------:R-:W-:Y:S02]  /*1950*/  @!UP2 UIADD3 UR29, UR9, UR13, URZ ;  /* 0x0000000d091da290 */ /* 0x000fe4000fffe03f */
[----:B------:R-:W-:Y:S01]  /*1960*/  UIMAD UR13, UR57, UR4, URZ ;  /* 0x00000004390d72a4 */ /* 0x000fe2000f8e023f */
[----:B------:R-:W-:Y:S01]  /*1970*/  IABS R6, c[0x0][0x1c8] ;  /* 0x0000720000067a13 */ /* 0x000fe20000000000 */
[----:B--2---:R1:W2:Y:S08]  /*1980*/  R2UR UR16, R0 ;  /* 0x00000000001073c2 */ /* 0x0042b000000e0000 */
[----:B---3--:R3:W5:Y:S01]  /*1990*/  R2UR UR20, R3 ;  /* 0x00000000031473c2 */ /* 0x00876200000e0000 */
[----:B-1----:R-:W4:Y:S04]  /*19a0*/  LDL R0, [R1+0x20] ;  /* 0x0000200001007983 */ /* 0x002f280000100800 */
[----:B---3--:R-:W3:Y:S01]  /*19b0*/  LDL R3, [R1+0x4] ;  /* 0x0000040001037983 */ /* 0x008ee20000100800 */
[----:B-----5:R-:W-:-:S02]  /*19c0*/  UIMAD UR8, UR49, UR17, UR20 ;  /* 0x00000011310872a4 */ /* 0x020fc4000f8e0214 */
[----:B------:R-:W1:Y:S02]  /*19d0*/  S2UR UR17, SR_CTAID.X ;  /* 0x00000000001179c3 */ /* 0x000e640000002500 */
[----:B------:R-:W-:-:S03]  /*19e0*/  UIADD3 UR8, UR15, UR8, URZ ;  /* 0x000000080f087290 */ /* 0x000fc6000fffe03f */
[----:B------:R-:W-:Y:S02]  /*19f0*/  ULDC.64 UR14, c[0x0][0x3d8] ;  /* 0x0000f600000e7ab9 */ /* 0x000fe40000000a00 */
[----:B--2---:R-:W-:-:S04]  /*1a00*/  UIMAD UR8, UR56, UR8, UR16 ;  /* 0x00000008380872a4 */ /* 0x004fc8000f8e0210 */
[----:B------:R-:W-:Y:S02]  /*1a10*/  UIADD3 UR16, UR59, UR8, URZ ;  /* 0x000000083b107290 */ /* 0x000fe4000fffe03f */
[----:B------:R-:W-:-:S04]  /*1a20*/  UIMAD.WIDE.U32 UR8, UR56, UR4, URZ ;  /* 0x00000004380872a5 */ /* 0x000fc8000f8e003f */
[----:B------:R-:W-:Y:S02]  /*1a30*/  @UP2 UIADD3 UR16, UR9, UR13, URZ ;  /* 0x0000000d09102290 */ /* 0x000fe4000fffe03f */
[----:B------:R-:W-:Y:S02]  /*1a40*/  USEL UR25, UR58, UR8, !UP2 ;  /* 0x000000083a197287 */ /* 0x000fe4000d000000 */
[----:B-1----:R-:W-:Y:S01]  /*1a50*/  UIMAD.WIDE.U32 UR8, UR17, UR14, URZ ;  /* 0x0000000e110872a5 */ /* 0x002fe2000f8e003f */
[----:B------:R1:W2:Y:S02]  /*1a60*/  R2UR UR14, R4 ;  /* 0x00000000040e73c2 */ /* 0x0002a400000e0000 */
[----:B-1----:R-:W1:Y:S01]  /*1a70*/  I2F.RP R4, R6 ;  /* 0x0000000600047306 */ /* 0x002e620000209400 */
[----:B------:R-:W-:Y:S02]  /*1a80*/  USEL UR20, UR8, URZ, UP6 ;  /* 0x0000003f08147287 */ /* 0x000fe4000b000000 */
[----:B------:R-:W-:-:S02]  /*1a90*/  UIMAD UR15, UR17, UR15, UR9 ;  /* 0x0000000f110f72a4 */ /* 0x000fc4000f8e0209 */
[----:B------:R-:W-:-:S03]  /*1aa0*/  USHF.L.U64.HI UR8, UR53, 0x7, UR49 ;  /* 0x0000000735087899 */ /* 0x000fc60008010231 */
[----:B-1----:R-:W1:Y:S01]  /*1ab0*/  MUFU.RCP R4, R4 ;  /* 0x0000000400047308 */ /* 0x002e620000001000 */
[----:B------:R-:W-:Y:S02]  /*1ac0*/  USHF.L.U32 UR17, UR53, 0x7, URZ ;  /* 0x0000000735117899 */ /* 0x000fe4000800063f */
[----:B------:R-:W-:Y:S02]  /*1ad0*/  USEL UR9, UR8, URZ, UP1 ;  /* 0x0000003f08097287 */ /* 0x000fe40008800000 */
[----:B------:R-:W-:-:S04]  /*1ae0*/  USEL UR8, UR17, URZ, UP1 ;  /* 0x0000003f11087287 */ /* 0x000fc80008800000 */
[----:B------:R-:W-:Y:S01]  /*1af0*/  UIADD3 UR8, UP1, UR6, UR8, URZ ;  /* 0x0000000806087290 */ /* 0x000fe2000ff3e03f */
[----:B-1----:R-:W-:-:S03]  /*1b00*/  IADD3 R4, R4, 0xffffffe, RZ ;  /* 0x0ffffffe04047810 */ /* 0x002fc60007ffe0ff */
[----:B------:R-:W-:Y:S01]  /*1b10*/  UIADD3.X UR13, UR26, UR9, URZ, UP1, !UPT ;  /* 0x000000091a0d7290 */ /* 0x000fe20008ffe43f */
[----:B------:R1:W5:Y:S01]  /*1b20*/  F2I.FTZ.U32.TRUNC.NTZ R5, R4 ;  /* 0x0000000400057305 */ /* 0x000362000021f000 */
[----:B------:R-:W-:-:S04]  /*1b30*/  UIMAD UR9, UR57, UR8, URZ ;  /* 0x00000008390972a4 */ /* 0x000fc8000f8e023f */
[----:B------:R-:W-:Y:S01]  /*1b40*/  UIMAD UR13, UR56, UR13, UR9 ;  /* 0x0000000d380d72a4 */ /* 0x000fe2000f8e0209 */
[----:B-1----:R-:W-:Y:S01]  /*1b50*/  IMAD.MOV.U32 R4, RZ, RZ, RZ ;  /* 0x000000ffff047224 */ /* 0x002fe200078e00ff */
[----:B------:R-:W-:Y:S01]  /*1b60*/  ISETP.NE.AND P2, PT, RZ, c[0x0][0x1c8], PT ;  /* 0x00007200ff007a0c */ /* 0x000fe20003f45270 */
[----:B--2---:R-:W-:-:S04]  /*1b70*/  @UP5 USEL UR14, UR14, UR4, !UP2 ;  /* 0x000000040e0e5287 */ /* 0x004fc8000d000000 */
[----:B----4-:R5:W1:Y:S08]  /*1b80*/  R2UR UR9, R0 ;  /* 0x00000000000973c2 */ /* 0x010a7000000e0000 */
        /* <DEDUP_REMOVED lines=13> */
[----:B-1----:R-:W-:Y:S01]  /*1c60*/  ISETP.LE.AND P1, PT, RZ, UR9, PT ;  /* 0x00000009ff007c0c */ /* 0x002fe2000bf23270 */
[----:B------:R-:W-:Y:S02]  /*1c70*/  ULDC UR9, c[0x0][0x234] ;  /* 0x00008d0000097ab9 */ /* 0x000fe40000000800 */
[----:B------:R-:W-:-:S08]  /*1c80*/  @UP5 UIMAD UR14, UR54, UR9, UR14 ;  /* 0x00000009360e52a4 */ /* 0x000fd0000f8e020e */
[----:B------:R-:W-:-:S05]  /*1c90*/  @P3 IADD3 R4, R4, 0x1, RZ ;  /* 0x0000000104043810 */ /* 0x000fca0007ffe0ff */
[----:B------:R-:W-:Y:S01]  /*1ca0*/  @!P1 IMAD.MOV R4, RZ, RZ, -R4 ;  /* 0x000000ffff049224 */ /* 0x000fe200078e0a04 */
[----:B------:R-:W-:Y:S01]  /*1cb0*/  PLOP3.LUT P1, PT, PT, PT, UP5, 0x80, 0x0 ;  /* 0x000000000000781c */ /* 0x000fe20003f2f058 */
[----:B------:R-:W-:Y:S02]  /*1cc0*/  UIMAD.WIDE.U32 UR8, UR56, UR8, URZ ;  /* 0x00000008380872a5 */ /* 0x000fe4000f8e003f */
[----:B---3--:R-:W-:Y:S01]  /*1cd0*/  @!UP5 UMOV UR14, UR17 ;  /* 0x00000011000edc82 */ /* 0x008fe20008000000 */
[----:B------:R-:W-:Y:S01]  /*1ce0*/  @!P2 LOP3.LUT R4, RZ, c[0x0][0x1c8], RZ, 0x33, !PT ;  /* 0x00007200ff04aa12 */ /* 0x000fe200078e33ff */
[----:B------:R-:W-:Y:S02]  /*1cf0*/  USEL UR17, UR15, URZ, UP6 ;  /* 0x0000003f0f117287 */ /* 0x000fe4000b000000 */
[----:B------:R-:W-:Y:S02]  /*1d00*/  UIADD3 UR15, UR9, UR13, URZ ;  /* 0x0000000d090f7290 */ /* 0x000fe4000fffe03f */
[----:B------:R-:W-:Y:S01]  /*1d10*/  USHF.R.S32.HI UR13, URZ, 0x1f, UR12 ;  /* 0x0000001f3f0d7899 */ /* 0x000fe2000801140c */
        /* <DEDUP_REMOVED lines=8> */
[----:B-1----:R-:W-:-:S03]  /*1da0*/  UIMAD UR4, UR5, UR54, UR4 ;  /* 0x00000036050472a4 */ /* 0x002fc6000f8e0204 */
[----:B------:R-:W-:Y:S01]  /*1db0*/  ULDC.U8 UR5, c[0x0][0x2d8] ;  /* 0x0000b60000057ab9 */ /* 0x000fe20000000000 */
[----:B------:R-:W-:Y:S05]  /*1dc0*/  BRA `(.L_x_591) ;  /* 0x0000003000007947 */ /* 0x000fea0003800000 */
.L_x_590:
[----:B------:R-:W2:Y:S02]  /*1dd0*/  LDL R0, [R1+0x18] ;  /* 0x0000180001007983 */ /* 0x000ea40000100800 */
[----:B--2---:R1:W2:Y:S01]  /*1de0*/  R2UR UR4, R0 ;  /* 0x00000000000473c2 */ /* 0x0042a200000e0000 */
[----:B------:R-:W-:-:S07]  /*1df0*/  DEPBAR.LE SB1, 0x0, {2} ;  /* 0x000090040000791a */ /* 0x000fce0000000000 */
.L_x_591:
[----:B------:R-:W2:Y:S04]  /*1e00*/  LDL R3, [R1+0x24] ;  /* 0x0000240001037983 */ /* 0x000ea80000100800 */
[----:B------:R-:W3:Y:S01]  /*1e10*/  LDL R0, [R1+0x8] ;  /* 0x0000080001007983 */ /* 0x000ee20000100800 */
[----:B------:R-:W-:Y:S01]  /*1e20*/  USHF.R.S32.HI UR9, URZ, 0x1f, UR61 ;  /* 0x0000001f3f097899 */ /* 0x000fe2000801143d */
[----:B------:R-:W-:Y:S01]  /*1e30*/  SHF.R.S32.HI R239, RZ, 0x1f, R238 ;  /* 0x0000001fffef7819 */ /* 0x000fe200000114ee */
[----:B------:R-:W-:Y:S01]  /*1e40*/  UIADD3 UR14, UR6, UR14, URZ ;  /* 0x0000000e060e7290 */ /* 0x000fe2000fffe03f */
[----:B------:R-:W1:Y:S01]  /*1e50*/  S2R R14, SR_TID.X ;  /* 0x00000000000e7919 */ /* 0x000e620000002100 */
[----:B------:R-:W-:Y:S01]  /*1e60*/  BSSY B1, `(.L_x_587) ;  /* 0x00008be000017945 */ /* 0x000fe20003800000 */
[----:B-1----:R-:W-:Y:S01]  /*1e70*/  SHF.R.S32.HI R10, RZ, 0x1f, R14 ;  /* 0x0000001fff0a7819 */ /* 0x002fe2000001140e */
[----:B--2---:R1:W2:Y:S03]  /*1e80*/  R2UR UR5, R3 ;  /* 0x00000000030573c2 */ /* 0x0042a600000e0000 */
[----:B-1----:R-:W-:Y:S01]  /*1e90*/  LEA.HI R3, R10, R14, RZ, 0x2 ;  /* 0x0000000e0a037211 */ /* 0x002fe200078f10ff */
[----:B--2---:R-:W-:-:S03]  /*1ea0*/  UIADD3 UR8, UP4, UP3, UR8, UR61, UR5 ;  /* 0x0000003d08087290 */ /* 0x004fc6000fb9e005 */
[----:B------:R-:W-:Y:S01]  /*1eb0*/  SHF.R.S32.HI R3, RZ, 0x2, R3 ;  /* 0x00000002ff037819 */ /* 0x000fe20000011403 */
[----:B------:R-:W-:Y:S02]  /*1ec0*/  UIADD3 UR25, UP2, UP1, UR20, UR8, UR25 ;  /* 0x0000000814197290 */ /* 0x000fe4000f95e019 */
[----:B------:R-:W-:Y:S01]  /*1ed0*/  ULDC.U8 UR5, c[0x0][0x2d8] ;  /* 0x0000b60000057ab9 */ /* 0x000fe20000000000 */
[----:B------:R-:W-:-:S04]  /*1ee0*/  SHF.R.S32.HI R17, RZ, 0x1f, R3 ;  /* 0x0000001fff117819 */ /* 0x000fc80000011403 */
[----:B---3--:R1:W2:Y:S02]  /*1ef0*/  R2UR UR8, R0 ;  /* 0x00000000000873c2 */ /* 0x0082a400000e0000 */
[----:B-1----:R-:W-:Y:S01]  /*1f00*/  IADD3 R0, P1, R3, UR6, RZ ;  /* 0x0000000603007c10 */ /* 0x002fe2000ff3e0ff */
[----:B--2---:R-:W-:Y:S02]  /*1f10*/  UIADD3.X UR8, UR15, UR9, UR8, UP4, UP3 ;  /* 0x000000090f087290 */ /* 0x004fe4000a7e6408 */
[----:B------:R-:W-:Y:S01]  /*1f20*/  USHF.R.S32.HI UR15, URZ, 0x1f, UR54 ;  /* 0x0000001f3f0f7899 */ /* 0x000fe20008011436 */
[----:B------:R-:W-:Y:S01]  /*1f30*/  IADD3.X R5, R17, UR26, RZ, P1, !PT ;  /* 0x0000001a11057c10 */ /* 0x000fe20008ffe4ff */
[----:B------:R-:W-:Y:S01]  /*1f40*/  UIADD3.X UR20, UR17, UR8, UR16, UP2, UP1 ;  /* 0x0000000811147290 */ /* 0x000fe200097e2410 */
[----:B------:R-:W-:Y:S02]  /*1f50*/  IMAD.WIDE.U32 R6, R0, c[0x0][0x190], R238 ;  /* 0x0000640000067a25 */ /* 0x000fe400078e00ee */
[----:B------:R-:W-:-:S02]  /*1f60*/  ULDC.64 UR8, c[0x0][0x1a8] ;  /* 0x00006a0000087ab9 */ /* 0x000fc40000000a00 */
[----:B------:R-:W-:Y:S01]  /*1f70*/  UIMAD UR8, UR15, UR8, URZ ;  /* 0x000000080f0872a4 */ /* 0x000fe2000f8e023f */
[----:B------:R-:W-:Y:S01]  /*1f80*/  IMAD R5, R5, c[0x0][0x190], RZ ;  /* 0x0000640005057a24 */ /* 0x000fe200078e02ff */
[----:B------:R-:W-:Y:S01]  /*1f90*/  IADD3 R8, P1, R6, UR31, RZ ;  /* 0x0000001f06087c10 */ /* 0x000fe2000ff3e0ff */
[----:B------:R-:W-:Y:S02]  /*1fa0*/  ULDC UR31, c[0x0][0x2e8] ;  /* 0x0000ba00001f7ab9 */ /* 0x000fe40000000800 */
[----:B------:R-:W-:Y:S01]  /*1fb0*/  UIMAD UR17, UR54, UR9, UR8 ;  /* 0x00000009361172a4 */ /* 0x000fe2000f8e0208 */
[----:B------:R-:W-:Y:S02]  /*1fc0*/  IMAD R0, R0, c[0x0][0x194], R5 ;  /* 0x0000650000007a24 */ /* 0x000fe400078e0205 */
[----:B------:R-:W-:Y:S01]  /*1fd0*/  ULDC.64 UR8, c[0x0][0x378] ;  /* 0x0000de0000087ab9 */ /* 0x000fe20000000a00 */
[----:B------:R-:W-:Y:S01]  /*1fe0*/  IMAD.U32 R5, RZ, RZ, UR6 ;  /* 0x00000006ff057e24 */ /* 0x000fe2000f8e00ff */
[----:B------:R-:W-:Y:S01]  /*1ff0*/  UIMAD UR8, UR15, UR8, URZ ;  /* 0x000000080f0872a4 */ /* 0x000fe2000f8e023f */
[----:B------:R-:W-:-:S02]  /*2000*/  IADD3.X R9, R7, UR27, R0, P1, !PT ;  /* 0x0000001b07097c10 */ /* 0x000fc40008ffe400 */
[----:B------:R-:W-:Y:S01]  /*2010*/  LEA.HI R0, R10, R14, RZ, 0x5 ;  /* 0x0000000e0a007211 */ /* 0x000fe200078f28ff */
[----:B------:R-:W-:Y:S01]  /*2020*/  UIMAD UR16, UR54, UR9, UR8 ;  /* 0x00000009361072a4 */ /* 0x000fe2000f8e0208 */
[----:B------:R-:W-:Y:S01]  /*2030*/  IADD3 R6, P1, R238, UR23, RZ ;  /* 0x00000017ee067c10 */ /* 0x000fe2000ff3e0ff */
[----:B------:R-:W-:Y:S01]  /*2040*/  UMOV UR23, 0x4 ;  /* 0x0000000400177882 */ /* 0x000fe20000000000 */
[----:B------:R-:W-:Y:S01]  /*2050*/  LOP3.LUT R10, R0, 0xffffffe0, RZ, 0xc0, !PT ;  /* 0xffffffe0000a7812 */ /* 0x000fe200078ec0ff */
[----:B------:R-:W-:Y:S01]  /*2060*/  ULDC.64 UR8, c[0x0][0x370] ;  /* 0x0000dc0000087ab9 */ /* 0x000fe20000000a00 */
[----:B------:R-:W-:Y:S01]  /*2070*/  SHF.R.S32.HI R0, RZ, 0x5, R0 ;  /* 0x00000005ff007819 */ /* 0x000fe20000011400 */
[----:B------:R-:W-:Y:S01]  /*2080*/  UIMAD UR8, UR26, UR8, URZ ;  /* 0x000000081a0872a4 */ /* 0x000fe2000f8e023f */
[----:B------:R-:W-:Y:S01]  /*2090*/  IADD3.X R7, R239, UR29, RZ, P1, !PT ;  /* 0x0000001def077c10 */ /* 0x000fe20008ffe4ff */
[----:B------:R-:W-:Y:S01]  /*20a0*/  IMAD.IADD R14, R14, 0x1, -R10 ;  /* 0x000000010e0e7824 */ /* 0x000fe200078e0a0a */
[----:B------:R-:W-:-:S02]  /*20b0*/  ULDC.64 UR26, c[0x0][0x3c8] ;  /* 0x0000f200001a7ab9 */ /* 0x000fc40000000a00 */
        /* <DEDUP_REMOVED lines=56> */
.L_x_593:
        /* <DEDUP_REMOVED lines=18> */
.L_x_594:
        /* <DEDUP_REMOVED lines=29> */
.L_x_596:
[----:B------:R-:W-:Y:S05]  /*2730*/  BSYNC B0 ;  /* 0x0000000000007941 */ /* 0x000fea0003800000 */
.L_x_595:
        /* <DEDUP_REMOVED lines=14> */
.L_x_598:
[----:B------:R-:W-:Y:S05]  /*2820*/  BSYNC B0 ;  /* 0x0000000000007941 */ /* 0x000fea0003800000 */
.L_x_597:
        /* <DEDUP_REMOVED lines=25> */
.L_x_600:
[----:B------:R-:W-:Y:S05]  /*29c0*/  BSYNC B0 ;  /* 0x0000000000007941 */ /* 0x000fea0003800000 */
.L_x_599:
        /* <DEDUP_REMOVED lines=12> */
.L_x_592:
        /* <DEDUP_REMOVED lines=23> */
.L_x_603:
[----:B------:R-:W-:Y:S05]  /*2c00*/  BSYNC B0 ;  /* 0x0000000000007941 */ /* 0x000fea0003800000 */
.L_x_602:
        /* <DEDUP_REMOVED lines=16> */
.L_x_605:
[----:B------:R-:W-:Y:S05]  /*2d10*/  BSYNC B0 ;  /* 0x0000000000007941 */ /* 0x000fea0003800000 */
.L_x_604:
        /* <DEDUP_REMOVED lines=20> */
.L_x_607:
[----:B------:R-:W-:Y:S05]  /*2e60*/  BSYNC B0 ;  /* 0x0000000000007941 */ /* 0x000fea0003800000 */
.L_x_606:
        /* <DEDUP_REMOVED lines=20> */
.L_x_609:
[----:B------:R-:W-:Y:S05]  /*2fb0*/  BSYNC B0 ;  /* 0x0000000000007941 */ /* 0x000fea0003800000 */
.L_x_608:
        /* <DEDUP_REMOVED lines=55> */
.L_x_611:
[----:B------:R-:W-:Y:S05]  /*3330*/  BSYNC B0 ;  /* 0x0000000000007941 */ /* 0x000fea0003800000 */
.L_x_610:
        /* <DEDUP_REMOVED lines=20> */
.L_x_613:
[----:B------:R-:W-:Y:S05]  /*3480*/  BSYNC B0 ;  /* 0x0000000000007941 */ /* 0x000fea0003800000 */
.L_x_612:
        /* <DEDUP_REMOVED lines=33> */
.L_x_615:
[----:B------:R-:W-:Y:S05]  /*36a0*/  BSYNC B0 ;  /* 0x0000000000007941 */ /* 0x000fea0003800000 */
.L_x_614:
        /* <DEDUP_REMOVED lines=19> */
.L_x_617:
[----:B------:R-:W-:Y:S05]  /*37e0*/  BSYNC B0 ;  /* 0x0000000000007941 */ /* 0x000fea0003800000 */
.L_x_616:
[----:B------:R-:W-:Y:S01]  /*37f0*/  ULDC.64 UR16, c[0x0][0x318] ;  /* 0x0000c60000107ab9 */ /* 0x000fe20000000a00 */
[----:B-1234-:R-:W2:Y:S01]  /*3800*/  LDL R0, [R1] ;  /* 0x0000000001007983 */ /* 0x01eea20000100800 */
[----:B------:R-:W-:Y:S02]  /*3810*/  UISETP.NE.U32.AND UP1, UPT, URZ, UR16, UPT ;  /* 0x000000103f00728c */ /* 0x000fe4000bf25070 */
[----:B------:R-:W-:Y:S01]  /*3820*/  USHF.R.S32.HI UR14, URZ, 0x1f, UR54 ;  /* 0x0000001f3f0e7899 */ /* 0x000fe20008011436 */
[----:B------:R-:W3:Y:S01]  /*3830*/  LDL R3, [R1+0x10] ;  /* 0x0000100001037983 */ /* 0x000ee20000100800 */
[----:B------:R-:W-:Y:S02]  /*3840*/  UISETP.NE.AND.EX UP1, UPT, URZ, UR17, UPT, UP1 ;  /* 0x000000113f00728c */ /* 0x000fe4000bf25310 */
[----:B------:R-:W-:Y:S01]  /*3850*/  ULDC.64 UR18, c[0x0][0x320] ;  /* 0x0000c80000127ab9 */ /* 0x000fe20000000a00 */
[----:B------:R-:W-:Y:S01]  /*3860*/  IMAD.MOV.U32 R6, RZ, RZ, c[0x0][0x308] ;  /* 0x0000c200ff067624 */ /* 0x000fe200078e00ff */
[----:B------:R-:W0:Y:S07]  /*3870*/  LDGDEPBAR ;  /* 0x00000000000079af */ /* 0x000e2e0000000000 */
[----:B------:R-:W-:-:S02]  /*3880*/  @UP1 UIMAD UR4, UR49, UR18, URZ ;  /* 0x00000012310412a4 */ /* 0x000fc4000f8e023f */
[----:B------:R-:W-:Y:S02]  /*3890*/  @UP1 UMOV UR15, UR14 ;  /* 0x0000000e000f1c82 */ /* 0x000fe40008000000 */
[----:B------:R-:W-:Y:S02]  /*38a0*/  @UP1 UMOV UR14, UR54 ;  /* 0x00000036000e1c82 */ /* 0x000fe40008000000 */
[----:B------:R-:W-:Y:S02]  /*38b0*/  @UP1 UIMAD.WIDE.U32 UR14, UR53, UR18, UR14 ;  /* 0x00000012350e12a5 */ /* 0x000fe4000f8e000e */
[----:B------:R-:W-:Y:S02]  /*38c0*/  @UP1 UIMAD UR19, UR53, UR19, UR4 ;  /* 0x00000013351312a4 */ /* 0x000fe4000f8e0204 */
[----:B------:R-:W-:Y:S02]  /*38d0*/  @UP1 ULEA UR16, UP0, UR14, UR16, 0x2 ;  /* 0x000000100e101291 */ /* 0x000fe4000f80103f */
[----:B------:R-:W-:Y:S01]  /*38e0*/  @UP1 UIADD3 UR19, UR15, UR19, URZ ;  /* 0x000000130f131290 */ /* 0x000fe2000fffe03f */
[----:B------:R-:W-:-:S03]  /*38f0*/  PLOP3.LUT P1, PT, PT, PT, UP1, 0x80, 0x0 ;  /* 0x000000000000781c */ /* 0x000fc60003f2f018 */
[----:B------:R-:W-:Y:S01]  /*3900*/  @UP1 ULEA.HI.X UR17, UR14, UR17, UR19, 0x2, UP0 ;  /* 0x000000110e111291 */ /* 0x000fe200080f1413 */
[----:B------:R-:W-:-:S05]  /*3910*/  IMAD.U32 R4, RZ, RZ, UR16 ;  /* 0x00000010ff047e24 */ /* 0x000fca000f8e00ff */
[----:B------:R-:W-:-:S05]  /*3920*/  IMAD.U32 R5, RZ, RZ, UR17 ;  /* 0x00000011ff057e24 */ /* 0x000fca000f8e00ff */
[----:B------:R-:W4:Y:S01]  /*3930*/  @P1 LDG.E R4, [R4.64] ;  /* 0x0000003204041981 */ /* 0x000f22000c1e1900 */
[----:B------:R-:W-:Y:S01]  /*3940*/  IMAD.MOV.U32 R7, RZ, RZ, c[0x0][0x30c] ;  /* 0x0000c300ff077624 */ /* 0x000fe200078e00ff */
[----:B--2---:R1:W2:Y:S02]  /*3950*/  R2UR UR13, R0 ;  /* 0x00000000000d73c2 */ /* 0x0042a400000e0000 */
[----:B-1----:R-:W1:Y:S06]  /*3960*/  S2R R0, SR_TID.X ;  /* 0x0000000000007919 */ /* 0x002e6c0000002100 */
[----:B---3--:R3:W1:Y:S02]  /*3970*/  R2UR UR20, R3 ;  /* 0x00000000031473c2 */ /* 0x00866400000e0000 */
[----:B---3--:R-:W4:Y:S01]  /*3980*/  @P1 MUFU.RCP R3, c[0x0][0x238] ;  /* 0x00008e0000031b08 */ /* 0x008f220000001000 */
[----:B-1----:R-:W-:-:S05]  /*3990*/  IMAD.SHL.U32 R0, R0, 0x2, RZ ;  /* 0x0000000200007824 */ /* 0x002fca00078e00ff */
[----:B------:R-:W-:-:S05]  /*39a0*/  LOP3.LUT R0, R0, 0x6, RZ, 0xc0, !PT ;  /* 0x0000000600007812 */ /* 0x000fca00078ec0ff */
[----:B------:R-:W-:Y:S02]  /*39b0*/  IMAD R0, R248, 0x40, R0 ;  /* 0x00000040f8007824 */ /* 0x000fe400078e0200 */
[----:B----4-:R-:W-:-:S03]  /*39c0*/  @P1 FMUL.FTZ R4, R4, R3 ;  /* 0x0000000304041220 */ /* 0x010fc60000410000 */
[----:B------:R-:W-:Y:S01]  /*39d0*/  IADD3 R0, R0, UR12, RZ ;  /* 0x0000000c00007c10 */ /* 0x000fe2000fffe0ff */
[----:B------:R1:W3:Y:S02]  /*39e0*/  @P1 R2UR UR12, R4 ;  /* 0x00000000040c13c2 */ /* 0x0002e400000e0000 */
[----:B-1----:R1:W4:Y:S04]  /*39f0*/  LDG.E.64 R4, [R6.64+0x8] ;  /* 0x0000083206047981 */ /* 0x002328000c1e1b00 */
[----:B-1----:R-:W2:Y:S01]  /*3a00*/  LDG.E.64 R6, [R6.64] ;  /* 0x0000003206067981 */ /* 0x002ea2000c1e1b00 */
[----:B------:R-:W-:Y:S01]  /*3a10*/  SHF.R.S32.HI R3, RZ, 0x1f, R14 ;  /* 0x0000001fff037819 */ /* 0x000fe2000001140e */
        /* <DEDUP_REMOVED lines=15> */
[----:B------:R-:W-:Y:S01]  /*3b10*/  IADD3 R219, R0, 0x39, RZ ;  /* 0x0000003900db7810 */ /* 0x000fe20007ffe0ff */
[----:B------:R1:W1:Y:S08]  /*3b20*/  I2F R234, R217 ;  /* 0x000000d900ea7306 */ /* 0x0002700000201400 */
        /* <DEDUP_REMOVED lines=13> */
[----:B------:R1:W1:Y:S01]  /*3c00*/  I2F R222, R214 ;  /* 0x000000d600de7306 */ /* 0x0002620000201400 */
[----:B------:R-:W-:Y:S01]  /*3c10*/  IMAD.SHL.U32 R122, R130, 0x2, RZ ;  /* 0x00000002827a7824 */ /* 0x000fe200078e00ff */
[----:B------:R-:W-:-:S02]  /*3c20*/  UMOV UR4, URZ ;  /* 0x0000003f00047c82 */ /* 0x000fc40008000000 */
[----:B---3--:R-:W-:Y:S01]  /*3c30*/  @UP1 UMOV UR4, UR12 ;  /* 0x0000000c00041c82 */ /* 0x008fe20008000000 */
        /* <DEDUP_REMOVED lines=19> */
[----:B----4-:R-:W-:-:S04]  /*3d70*/  IADD3 R242, P2, P1, R4, UR20, R14 ;  /* 0x0000001404f27c10 */ /* 0x010fc8000f95e00e */
[----:B--2---:R-:W-:Y:S02]  /*3d80*/  IADD3.X R5, R5, UR13, R3, P2, P1 ;  /* 0x0000000d05057c10 */ /* 0x004fe400097e2403 */
[----:B------:R-:W-:Y:S02]  /*3d90*/  IADD3 R4, R124, 0x1000, RZ ;  /* 0x000010007c047810 */ /* 0x000fe40007ffe0ff */
[----:B------:R-:W-:Y:S01]  /*3da0*/  IADD3 R3, R130, 0x1000, RZ ;  /* 0x0000100082037810 */ /* 0x000fe20007ffe0ff */
[----:B------:R-:W1:Y:S08]  /*3db0*/  R2UR UR13, R6 ;  /* 0x00000000060d73c2 */ /* 0x000e7000000e0000 */
[----:B------:R-:W2:Y:S01]  /*3dc0*/  R2UR UR30, R7 ;  /* 0x00000000071e73c2 */ /* 0x000ea200000e0000 */
[----:B------:R-:W-:-:S02]  /*3dd0*/  SEL R4, R4, R124, !P0 ;  /* 0x0000007c04047207 */ /* 0x000fc40004000000 */
[----:B------:R-:W-:Y:S01]  /*3de0*/  SEL R118, R3, R130, !P0 ;  /* 0x0000008203767207 */ /* 0x000fe20004000000 */
[----:B------:R-:W-:-:S04]  /*3df0*/  IMAD.WIDE.U32 R242, R242, -0x2daee0ad, RZ ;  /* 0xd2511f53f2f27825 */ /* 0x000fc800078e00ff */
[----:B------:R-:W-:Y:S02]  /*3e00*/  IMAD.SHL.U32 R3, R4, 0x2, RZ ;  /* 0x0000000204037824 */ /* 0x000fe400078e00ff */
[----:B------:R-:W-:Y:S01]  /*3e10*/  IMAD.SHL.U32 R118, R118, 0x2, RZ ;  /* 0x0000000276767824 */ /* 0x000fe200078e00ff */
[----:B-1----:R-:W-:Y:S01]  /*3e20*/  LOP3.LUT R247, R5, UR13, RZ, 0x3c, !PT ;  /* 0x0000000d05f77c12 */ /* 0x002fe2000f8e3cff */
[----:B------:R-:W-:Y:S02]  /*3e30*/  UIADD3 UR22, UR13, -0x61c88647, URZ ;  /* 0x9e3779b90d167890 */ /* 0x000fe4000fffe03f */
[----:B------:R-:W-:Y:S02]  /*3e40*/  UIADD3 UR21, UR13, 0x3c6ef372, URZ ;  /* 0x3c6ef3720d157890 */ /* 0x000fe4000fffe03f */
[----:B------:R-:W-:Y:S02]  /*3e50*/  UIADD3 UR19, UR13, -0x255992d5, URZ ;  /* 0xdaa66d2b0d137890 */ /* 0x000fe4000fffe03f */
[----:B------:R-:W-:-:S02]  /*3e60*/  UIADD3 UR17, UR13, 0x78dde6e4, URZ ;  /* 0x78dde6e40d117890 */ /* 0x000fc4000fffe03f */
[----:B------:R-:W-:Y:S02]  /*3e70*/  UIADD3 UR15, UR13, 0x1715609d, URZ ;  /* 0x1715609d0d0f7890 */ /* 0x000fe4000fffe03f */
[----:B------:R-:W-:Y:S02]  /*3e80*/  UIADD3 UR13, UR13, -0x4ab325aa, URZ ;  /* 0xb54cda560d0d7890 */ /* 0x000fe4000fffe03f */
[----:B--2---:R-:W-:Y:S02]  /*3e90*/  UIADD3 UR49, UR30, -0x4498517b, URZ ;  /* 0xbb67ae851e317890 */ /* 0x004fe4000fffe03f */
[----:B------:R-:W-:Y:S02]  /*3ea0*/  UIADD3 UR20, UR30, 0x76cf5d0a, URZ ;  /* 0x76cf5d0a1e147890 */ /* 0x000fe4000fffe03f */
[----:B------:R-:W-:Y:S02]  /*3eb0*/  UIADD3 UR18, UR30, 0x32370b8f, URZ ;  /* 0x32370b8f1e127890 */ /* 0x000fe4000fffe03f */
[----:B------:R-:W-:-:S02]  /*3ec0*/  UIADD3 UR16, UR30, -0x126145ec, URZ ;  /* 0xed9eba141e107890 */ /* 0x000fc4000fffe03f */
[----:B------:R-:W-:Y:S02]  /*3ed0*/  UIADD3 UR14, UR30, -0x56f99767, URZ ;  /* 0xa90668991e0e7890 */ /* 0x000fe4000fffe03f */
[----:B------:R-:W-:Y:S02]  /*3ee0*/  UIADD3 UR12, UR30, 0x646e171e, URZ ;  /* 0x646e171e1e0c7890 */ /* 0x000fe4000fffe03f */
.L_x_620:
[----:B------:R-:W-:Y:S01]  /*3ef0*/  LOP3.LUT R131, R242, UR49, RZ, 0x3c, !PT ;  /* 0x00000031f2837c12 */ /* 0x000fe2000f8e3cff */
[----:B------:R-:W0:Y:S01]  /*3f00*/  LDGDEPBAR ;  /* 0x00000000000079af */ /* 0x000e220000000000 */
[----:B-----5:R-:W-:Y:S01]  /*3f10*/  FSETP.NEU.FTZ.AND P0, PT, R245, -INF , PT ;  /* 0xff800000f500780b */ /* 0x020fe20003f1d000 */
[----:B------:R-:W-:Y:S01]  /*3f20*/  IMAD.IADD R112, R125, 0x1, R118 ;  /* 0x000000017d707824 */ /* 0x000fe200078e0276 */
[----:B------:R-:W-:Y:S01]  /*3f30*/  USHF.L.U32 UR23, UR24, 0x7, URZ ;  /* 0x0000000718177899 */ /* 0x000fe2000800063f */
[----:B------:R-:W-:Y:S01]  /*3f40*/  IMAD.U32 R134, RZ, RZ, UR6 ;  /* 0x00000006ff867e24 */ /* 0x000fe2000f8e00ff */
[----:B------:R-:W-:Y:S02]  /*3f50*/  UISETP.GT.AND UP2, UPT, UR6, UR31, UPT ;  /* 0x0000001f0600728c */ /* 0x000fe4000bf44270 */
[----:B------:R-:W-:Y:S01]  /*3f60*/  UIADD3 UR25, UR28, 0x80, UR23 ;  /* 0x000000801c197890 */ /* 0x000fe2000fffe017 */
[----:B------:R-:W-:Y:S01]  /*3f70*/  IMAD R134, R134, 0x8, R250 ;  /* 0x0000000886867824 */ /* 0x000fe200078e02fa */
[----:B------:R-:W1:Y:S02]  /*3f80*/  S2R R0, SR_TID.X ;  /* 0x0000000000007919 */ /* 0x000e640000002100 */
[----:B------:R-:W-:Y:S02]  /*3f90*/  UIADD3 UR29, UR25, -UR7, URZ ;  /* 0x80000007191d7290 */ /* 0x000fe4000fffe03f */
[C---:B------:R-:W-:Y:S01]  /*3fa0*/  IADD3 R132, R134.reuse, 0x4, RZ ;  /* 0x0000000486847810 */ /* 0x040fe20007ffe0ff */
[----:B------:R-:W-:Y:S01]  /*3fb0*/  USHF.L.U32 UR25, UR6, 0x7, URZ ;  /* 0x0000000706197899 */ /* 0x000fe2000800063f */
[----:B------:R-:W-:Y:S03]  /*3fc0*/  IMAD.WIDE.U32 R134, R134, -0x326172a9, RZ ;  /* 0xcd9e8d5786867825 */ /* 0x000fe600078e00ff */
[----:B------:R-:W-:Y:S01]  /*3fd0*/  UISETP.GE.AND UP0, UPT, UR25, UR29, UPT ;  /* 0x0000001d1900728c */ /* 0x000fe2000bf06270 */
[----:B------:R-:W-:Y:S01]  /*3fe0*/  IMAD.WIDE.U32 R132, R132, -0x326172a9, RZ ;  /* 0xcd9e8d5784847825 */ /* 0x000fe200078e00ff */
[-C--:B------:R-:W-:Y:S01]  /*3ff0*/  LOP3.LUT R138, R135, R247.reuse, RZ, 0x3c, !PT ;  /* 0x000000f7878a7212 */ /* 0x080fe200078e3cff */
[----:B------:R-:W-:Y:S02]  /*4000*/  UIADD3 UR29, UR23, 0x80, URZ ;  /* 0x00000080171d7890 */ /* 0x000fe4000fffe03f */
[----:B------:R-:W-:Y:S01]  /*4010*/  IMAD.U32 R146, RZ, RZ, UR25 ;  /* 0x00000019ff927e24 */ /* 0x000fe2000f8e00ff */
[----:B------:R-:W-:Y:S01]  /*4020*/  LOP3.LUT R136, R133, R247, RZ, 0x3c, !PT ;  /* 0x000000f785887212 */ /* 0x000fe200078e3cff */
[----:B------:R-:W-:Y:S01]  /*4030*/  UISETP.LT.AND UP0, UPT, UR29, UR7, UP0 ;  /* 0x000000071d00728c */ /* 0x000fe20008701270 */
[----:B------:R-:W-:Y:S04]  /*4040*/  IMAD.WIDE.U32 R138, R138, -0x2daee0ad, RZ ;  /* 0xd2511f538a8a7825 */ /* 0x000fe800078e00ff */
[----:B------:R-:W-:Y:S01]  /*4050*/  IMAD.WIDE.U32 R136, R136, -0x2daee0ad, RZ ;  /* 0xd2511f5388887825 */ /* 0x000fe200078e00ff */
[----:B------:R-:W-:Y:S02]  /*4060*/  PLOP3.LUT P1, PT, PT, PT, UP0, 0x80, 0x0 ;  /* 0x000000000000781c */ /* 0x000fe40003f2f008 */
[C---:B------:R-:W-:Y:S01]  /*4070*/  LOP3.LUT R142, R131.reuse, R139, RZ, 0x3c, !PT ;  /* 0x0000008b838e7212 */ /* 0x040fe200078e3cff */
[----:B------:R-:W-:Y:S04]  /*4080*/  DEPBAR.LE SB0, 0x0 ;  /* 0x000080000000791a */ /* 0x000fe80000000000 */
[----:B------:R-:W-:Y:S01]  /*4090*/  LOP3.LUT R140, R131, R137, RZ, 0x3c, !PT ;  /* 0x00000089838c7212 */ /* 0x000fe200078e3cff */
[----:B------:R-:W-:Y:S01]  /*40a0*/  BAR.SYNC.DEFER_BLOCKING 0x0 ;  /* 0x0000000000007b1d */ /* 0x000fe20000010000 */
[----:B------:R-:W-:Y:S02]  /*40b0*/  IMAD.U32 R133, RZ, RZ, UR28 ;  /* 0x0000001cff857e24 */ /* 0x000fe4000f8e00ff */
[----:B------:R-:W-:Y:S03]  /*40c0*/  IMAD.WIDE.U32 R142, R142, -0x326172a9, RZ ;  /* 0xcd9e8d578e8e7825 */ /* 0x000fe600078e00ff */
[----:B------:R-:W-:Y:S01]  /*40d0*/  @!P1 IADD3 R131, -R133, 0x1, R240 ;  /* 0x0000000185839810 */ /* 0x000fe20007ffe1f0 */
[----:B-1----:R-:W-:Y:S02]  /*40e0*/  @!P1 IMAD.SHL.U32 R0, R0, 0x2, RZ ;  /* 0x0000000200009824 */ /* 0x002fe400078e00ff */
[----:B------:R-:W-:Y:S01]  /*40f0*/  IMAD.WIDE.U32 R140, R140, -0x326172a9, RZ ;  /* 0xcd9e8d578c8c7825 */ /* 0x000fe200078e00ff */
[----:B------:R-:W-:Y:S02]  /*4100*/  @!P1 IADD3 R131, R146, UR7, R131 ;  /* 0x0000000792839c10 */ /* 0x000fe4000fffe083 */
[----:B------:R-:W-:Y:S05]  /*4110*/  @!P1 LOP3.LUT R0, R0, 0x6, RZ, 0xc0, !PT ;  /* 0x0000000600009812 */ /* 0x000fea00078ec0ff */
[----:B------:R-:W-:Y:S05]  /*4120*/  @!P1 IMAD R0, R248, 0x40, R0 ;  /* 0x00000040f8009824 */ /* 0x000fea00078e0200 */
[----:B------:R-:W-:Y:S01]  /*4130*/  @!P1 IADD3 R0, R0, UR23, RZ ;  /* 0x0000001700009c10 */ /* 0x000fe2000fffe0ff */
[----:B------:R-:W-:Y:S08]  /*4140*/  LDSM.16.M88.4 R64, [R118] ;  /* 0x000000007640783b */ /* 0x000ff00000000200 */
[----:B------:R-:W1:Y:S08]  /*4150*/  LDSM.16.M88.4 R16, [R116+0x6000] ;  /* 0x006000007410783b */ /* 0x000e700000000200 */
        /* <DEDUP_REMOVED lines=26> */
[----:B------:R-:W-:Y:S02]  /*4300*/  IADD3 R101, R100, 0x1, RZ ;  /* 0x0000000164657810 */ /* 0x000fe40007ffe0ff */
[C---:B------:R-:W-:Y:S02]  /*4310*/  LOP3.LUT R100, R243.reuse, UR30, R100, 0x96, !PT ;  /* 0x0000001ef3647c12 */ /* 0x040fe4000f8e9664 */
[----:B------:R-:W-:Y:S01]  /*4320*/  LOP3.LUT R101, R243, UR30, R101, 0x96, !PT ;  /* 0x0000001ef3657c12 */ /* 0x000fe2000f8e9665 */
[-C--:B-1----:R-:W-:Y:S03]  /*4330*/  HMMA.16816.F32.BF16 R4, R104, R108.reuse, R4 ;  /* 0x0000006c6804723c */ /* 0x082fe60000041804 */
[----:B------:R-:W-:Y:S04]  /*4340*/  IMAD.WIDE.U32 R148, R100, -0x326172a9, RZ ;  /* 0xcd9e8d5764947825 */ /* 0x000fe800078e00ff */
[----:B------:R-:W-:Y:S01]  /*4350*/  IMAD.WIDE.U32 R150, R101, -0x326172a9, RZ ;  /* 0xcd9e8d5765967825 */ /* 0x000fe200078e00ff */
[----:B------:R-:W-:Y:S01]  /*4360*/  LOP3.LUT R145, R149, UR22, R134, 0x96, !PT ;  /* 0x0000001695917c12 */ /* 0x000fe2000f8e9686 */
[----:B------:R-:W1:Y:S01]  /*4370*/  LDSM.16.M88.4 R100, [R117+0x6400] ;  /* 0x006400007564783b */ /* 0x000e620000000200 */
[C---:B--2---:R-:W-:Y:S02]  /*4380*/  HMMA.16816.F32.BF16 R8, R112.reuse, R108, R8 ;  /* 0x0000006c7008723c */ /* 0x044fe40000041808 */
[----:B------:R-:W-:Y:S02]  /*4390*/  LOP3.LUT R139, R143, UR21, R148, 0x96, !PT ;  /* 0x000000158f8b7c12 */ /* 0x000fe4000f8e9694 */
[----:B------:R-:W-:Y:S02]  /*43a0*/  LOP3.LUT R144, R151, UR22, R134, 0x96, !PT ;  /* 0x0000001697907c12 */ /* 0x000fe4000f8e9686 */
[----:B------:R-:W-:Y:S02]  /*43b0*/  LOP3.LUT R134, R143, UR21, R150, 0x96, !PT ;  /* 0x000000158f867c12 */ /* 0x000fe4000f8e9696 */
[--C-:B------:R-:W-:Y:S01]  /*43c0*/  LOP3.LUT R137, R149, UR22, R132.reuse, 0x96, !PT ;  /* 0x0000001695897c12 */ /* 0x100fe2000f8e9684 */
[-C--:B------:R-:W-:Y:S03]  /*43d0*/  HMMA.16816.F32.BF16 R12, R112, R110.reuse, R12 ;  /* 0x0000006e700c723c */ /* 0x080fe6000004180c */
[----:B------:R-:W-:Y:S01]  /*43e0*/  LOP3.LUT R135, R151, UR22, R132, 0x96, !PT ;  /* 0x0000001697877c12 */ /* 0x000fe2000f8e9684 */
[----:B------:R-:W-:Y:S01]  /*43f0*/  IMAD.WIDE.U32 R108, R144, -0x2daee0ad, RZ ;  /* 0xd2511f53906c7825 */ /* 0x000fe200078e00ff */
[C---:B------:R-:W-:Y:S02]  /*4400*/  LOP3.LUT R152, R141.reuse, UR21, R148, 0x96, !PT ;  /* 0x000000158d987c12 */ /* 0x040fe4000f8e9694 */
[----:B------:R-:W-:Y:S01]  /*4410*/  LOP3.LUT R141, R141, UR21, R150, 0x96, !PT ;  /* 0x000000158d8d7c12 */ /* 0x000fe2000f8e9696 */
[C---:B------:R-:W-:Y:S01]  /*4420*/  HMMA.16816.F32.BF16 R16, R104.reuse, R110, R16 ;  /* 0x0000006e6810723c */ /* 0x040fe20000041810 */
[----:B------:R-:W-:Y:S04]  /*4430*/  IMAD.WIDE.U32 R132, R145, -0x2daee0ad, RZ ;  /* 0xd2511f5391847825 */ /* 0x000fe800078e00ff */
[----:B------:R-:W-:Y:S04]  /*4440*/  IMAD.WIDE.U32 R148, R139, -0x2daee0ad, RZ ;  /* 0xd2511f538b947825 */ /* 0x000fe800078e00ff */
[----:B------:R-:W-:Y:S03]  /*4450*/  IMAD.WIDE.U32 R150, R134, -0x2daee0ad, RZ ;  /* 0xd2511f5386967825 */ /* 0x000fe600078e00ff */
[----:B------:R-:W-:Y:S01]  /*4460*/  @!P1 IADD3 R134, R131, 0x8, RZ ;  /* 0x0000000883869810 */ /* 0x000fe20007ffe0ff */
[----:B------:R-:W-:Y:S01]  /*4470*/  IMAD.WIDE.U32 R144, R135, -0x2daee0ad, RZ ;  /* 0xd2511f5387907825 */ /* 0x000fe200078e00ff */
[----:B------:R-:W-:Y:S02]  /*4480*/  LOP3.LUT R139, R149, UR18, R132, 0x96, !PT ;  /* 0x00000012958b7c12 */ /* 0x000fe4000f8e9684 */
[----:B------:R-:W-:Y:S01]  /*4490*/  @!P1 IADD3 R132, R131, 0x40, RZ ;  /* 0x0000004083849810 */ /* 0x000fe20007ffe0ff */
[----:B------:R-:W-:Y:S01]  /*44a0*/  IMAD.WIDE.U32 R146, R137, -0x2daee0ad, RZ ;  /* 0xd2511f5389927825 */ /* 0x000fe200078e00ff */
[----:B------:R-:W-:Y:S02]  /*44b0*/  LOP3.LUT R137, R133, UR20, R138, 0x96, !PT ;  /* 0x0000001485897c12 */ /* 0x000fe4000f8e968a */
[C---:B------:R-:W-:Y:S01]  /*44c0*/  @!P1 IADD3 R133, R131.reuse, 0x48, RZ ;  /* 0x0000004883859810 */ /* 0x040fe20007ffe0ff */
[----:B------:R-:W-:Y:S01]  /*44d0*/  FFMA.FTZ R7, R222, UR4, R7 ;  /* 0x00000004de077c23 */ /* 0x000fe20008010007 */
[----:B------:R-:W-:Y:S01]  /*44e0*/  @!P1 IMNMX R131, R131, UR7, PT ;  /* 0x0000000783839c17 */ /* 0x000fe2000b800200 */
[-C--:B-1----:R-:W-:Y:S01]  /*44f0*/  HMMA.16816.F32.BF16 R20, R104, R100.reuse, R20 ;  /* 0x000000646814723c */ /* 0x082fe20000041814 */
[----:B------:R-:W-:Y:S01]  /*4500*/  @!P1 IMNMX R134, R134, UR7, PT ;  /* 0x0000000786869c17 */ /* 0x000fe2000b800200 */
[----:B------:R-:W-:Y:S01]  /*4510*/  FADD.FTZ R4, R221, R4 ;  /* 0x00000004dd047221 */ /* 0x000fe20000010000 */
[----:B------:R-:W-:Y:S01]  /*4520*/  @!P1 IMNMX R132, R132, UR7, PT ;  /* 0x0000000784849c17 */ /* 0x000fe2000b800200 */
[----:B------:R-:W-:Y:S01]  /*4530*/  FFMA.FTZ R5, R222, UR4, R5 ;  /* 0x00000004de057c23 */ /* 0x000fe20008010005 */
[----:B------:R-:W-:Y:S01]  /*4540*/  @!P1 IMNMX R133, R133, UR7, PT ;  /* 0x0000000785859c17 */ /* 0x000fe2000b800200 */
[C---:B------:R-:W-:Y:S01]  /*4550*/  FADD.FTZ R6, R221.reuse, R6 ;  /* 0x00000006dd067221 */ /* 0x040fe20000010000 */
[C---:B------:R-:W-:Y:S01]  /*4560*/  @!P1 ISETP.GE.AND P5, PT, R0.reuse, R131, PT ;  /* 0x000000830000920c */ /* 0x040fe20003fa6270 */
[C---:B------:R-:W-:Y:S01]  /*4570*/  HMMA.16816.F32.BF16 R24, R112.reuse, R100, R24 ;  /* 0x000000647018723c */ /* 0x040fe20000041818 */
[C---:B------:R-:W-:Y:S02]  /*4580*/  @!P1 ISETP.GE.AND P4, PT, R0.reuse, R134, PT ;  /* 0x000000860000920c */ /* 0x040fe40003f86270 */
[-C--:B------:R-:W-:Y:S01]  /*4590*/  @!P1 ISETP.GE.AND P3, PT, R0, R132.reuse, PT ;  /* 0x000000840000920c */ /* 0x080fe20003f66270 */
[----:B------:R-:W-:Y:S01]  /*45a0*/  FFMA.FTZ R11, R222, UR4, R11 ;  /* 0x00000004de0b7c23 */ /* 0x000fe2000801000b */
[----:B------:R-:W-:Y:S01]  /*45b0*/  @!P1 ISETP.GE.AND P2, PT, R0, R133, PT ;  /* 0x000000850000920c */ /* 0x000fe20003f46270 */
[----:B------:R-:W-:Y:S01]  /*45c0*/  FADD.FTZ R0, R221, R8 ;  /* 0x00000008dd007221 */ /* 0x000fe20000010000 */
[----:B------:R-:W-:Y:S01]  /*45d0*/  @!P1 FSEL R4, R4, -INF , !P5 ;  /* 0xff80000004049808 */ /* 0x000fe20006800000 */
[----:B------:R-:W-:Y:S01]  /*45e0*/  FMUL.FTZ R100, R245, 1.4426950216293334961 ;  /* 0x3fb8aa3bf5647820 */ /* 0x000fe20000410000 */
[----:B------:R-:W-:Y:S01]  /*45f0*/  @!P1 ISETP.GE.AND P5, PT, R214, R131, PT ;  /* 0x00000083d600920c */ /* 0x000fe20003fa6270 */
[-C--:B------:R-:W-:Y:S01]  /*4600*/  HMMA.16816.F32.BF16 R28, R112, R102.reuse, R28 ;  /* 0x00000066701c723c */ /* 0x080fe2000004181c */
[----:B------:R-:W-:Y:S01]  /*4610*/  @!P1 ISETP.GE.AND P6, PT, R213, R132, PT ;  /* 0x00000084d500920c */ /* 0x000fe20003fc6270 */
[----:B------:R-:W-:Y:S01]  /*4620*/  FADD.FTZ R101, R221, R10 ;  /* 0x0000000add657221 */ /* 0x000fe20000010000 */
[----:B------:R-:W-:Y:S01]  /*4630*/  FSEL R100, R100, RZ, P0 ;  /* 0x000000ff64647208 */ /* 0x000fe20000000000 */
[C---:B------:R-:W-:Y:S01]  /*4640*/  FMUL.FTZ R10, R246.reuse, 1.4426950216293334961 ;  /* 0x3fb8aa3bf60a7820 */ /* 0x040fe20000410000 */
[----:B------:R-:W-:Y:S01]  /*4650*/  FSETP.NEU.FTZ.AND P0, PT, R246, -INF , PT ;  /* 0xff800000f600780b */ /* 0x000fe20003f1d000 */
[----:B------:R-:W-:Y:S01]  /*4660*/  FMUL.FTZ R8, R241, 1.4426950216293334961 ;  /* 0x3fb8aa3bf1087820 */ /* 0x000fe20000410000 */
[----:B------:R-:W-:Y:S01]  /*4670*/  @!P1 FSEL R0, R0, -INF , !P3 ;  /* 0xff80000000009808 */ /* 0x000fe20005800000 */
[C---:B------:R-:W-:Y:S01]  /*4680*/  HMMA.16816.F32.BF16 R32, R104.reuse, R102, R32 ;  /* 0x000000666820723c */ /* 0x040fe20000041820 */
[----:B------:R-:W-:Y:S02]  /*4690*/  FSEL R10, R10, RZ, P0 ;  /* 0x000000ff0a0a7208 */ /* 0x000fe40000000000 */
[----:B------:R-:W-:Y:S01]  /*46a0*/  @!P1 ISETP.GE.AND P0, PT, R214, R134, PT ;  /* 0x00000086d600920c */ /* 0x000fe20003f06270 */
[----:B------:R-:W-:Y:S01]  /*46b0*/  FFMA.FTZ R4, R4, c[0x0][0x23c], -R100 ;  /* 0x00008f0004047a23 */ /* 0x000fe20000010864 */
[----:B------:R-:W-:Y:S01]  /*46c0*/  LOP3.LUT R138, R109, UR20, R138, 0x96, !PT ;  /* 0x000000146d8a7c12 */ /* 0x000fe2000f8e968a */
[----:B------:R-:W-:Y:S01]  /*46d0*/  FFMA.FTZ R12, R223, UR4, R12 ;  /* 0x00000004df0c7c23 */ /* 0x000fe2000801000c */
[----:B------:R-:W-:Y:S01]  /*46e0*/  @!P1 FSEL R7, R7, -INF , !P0 ;  /* 0xff80000007079808 */ /* 0x000fe20004000000 */
[----:B------:R1:W2:Y:S01]  /*46f0*/  MUFU.EX2 R182, R4 ;  /* 0x0000000400b67308 */ /* 0x0002a20000000800 */
[----:B------:R-:W-:Y:S02]  /*4700*/  FSETP.NEU.FTZ.AND P0, PT, R241, -INF , PT ;  /* 0xff800000f100780b */ /* 0x000fe40003f1d000 */
[-C--:B------:R-:W-:Y:S01]  /*4710*/  @!P1 ISETP.GE.AND P3, PT, R214, R132.reuse, PT ;  /* 0x00000084d600920c */ /* 0x080fe20003f66270 */
[----:B------:R-:W-:Y:S01]  /*4720*/  FFMA.FTZ R7, R7, c[0x0][0x23c], -R10 ;  /* 0x00008f0007077a23 */ /* 0x000fe2000001080a */
[----:B------:R-:W-:Y:S01]  /*4730*/  FSEL R8, R8, RZ, P0 ;  /* 0x000000ff08087208 */ /* 0x000fe20000000000 */
[----:B------:R-:W-:Y:S01]  /*4740*/  IMAD.WIDE.U32 R102, R152, -0x2daee0ad, RZ ;  /* 0xd2511f5398667825 */ /* 0x000fe200078e00ff */
[----:B------:R-:W-:Y:S02]  /*4750*/  LOP3.LUT R143, R151, UR18, R108, 0x96, !PT ;  /* 0x00000012978f7c12 */ /* 0x000fe4000f8e966c */
[----:B------:R-:W-:Y:S01]  /*4760*/  @!P1 FSEL R5, R5, -INF , !P5 ;  /* 0xff80000005059808 */ /* 0x000fe20006800000 */
[----:B------:R-:W3:Y:S01]  /*4770*/  LDSM.16.M88.4 R108, [R117+0x6800] ;  /* 0x00680000756c783b */ /* 0x000ee20000000200 */
[----:B------:R-:W-:Y:S01]  /*4780*/  @!P1 FSEL R6, R6, -INF , !P4 ;  /* 0xff80000006069808 */ /* 0x000fe20006000000 */
[----:B------:R-:W-:Y:S01]  /*4790*/  FFMA.FTZ R0, R0, c[0x0][0x23c], -R8 ;  /* 0x00008f0000007a23 */ /* 0x000fe20000010808 */
[----:B------:R-:W-:Y:S01]  /*47a0*/  FSETP.NEU.FTZ.AND P0, PT, R244, -INF , PT ;  /* 0xff800000f400780b */ /* 0x000fe20003f1d000 */
[----:B------:R-:W-:Y:S01]  /*47b0*/  FFMA.FTZ R5, R5, c[0x0][0x23c], -R100 ;  /* 0x00008f0005057a23 */ /* 0x000fe20000010864 */
[----:B------:R-:W-:Y:S01]  /*47c0*/  @!P1 FSEL R12, R12, -INF , !P6 ;  /* 0xff8000000c0c9808 */ /* 0x000fe20007000000 */
[----:B------:R-:W-:Y:S01]  /*47d0*/  FFMA.FTZ R6, R6, c[0x0][0x23c], -R10 ;  /* 0x00008f0006067a23 */ /* 0x000fe2000001080a */
[----:B------:R-:W-:Y:S01]  /*47e0*/  @!P1 ISETP.GE.AND P6, PT, R213, R133, PT ;  /* 0x00000085d500920c */ /* 0x000fe20003fc6270 */
[----:B------:R4:W-:Y:S01]  /*47f0*/  MUFU.EX2 R186, R0 ;  /* 0x0000000000ba7308 */ /* 0x0009e20000000800 */
[----:B------:R-:W-:Y:S01]  /*4800*/  @!P1 FSEL R101, R101, -INF , !P2 ;  /* 0xff80000065659808 */ /* 0x000fe20005000000 */
[----:B------:R-:W-:Y:S01]  /*4810*/  FFMA.FTZ R13, R224, UR4, R13 ;  /* 0x00000004e00d7c23 */ /* 0x000fe2000801000d */
[-C--:B------:R-:W-:Y:S01]  /*4820*/  @!P1 ISETP.GE.AND P5, PT, R211, R131.reuse, PT ;  /* 0x00000083d300920c */ /* 0x080fe20003fa6270 */
[----:B------:R-:W-:Y:S01]  /*4830*/  FFMA.FTZ R14, R223, UR4, R14 ;  /* 0x00000004df0e7c23 */ /* 0x000fe2000801000e */
[-C--:B------:R-:W-:Y:S01]  /*4840*/  @!P1 ISETP.GE.AND P2, PT, R210, R131.reuse, PT ;  /* 0x00000083d200920c */ /* 0x080fe20003f46270 */
[----:B-1----:R-:W-:Y:S01]  /*4850*/  FMUL.FTZ R4, R244, 1.4426950216293334961 ;  /* 0x3fb8aa3bf4047820 */ /* 0x002fe20000410000 */
[-C--:B------:R-:W-:Y:S01]  /*4860*/  @!P1 ISETP.GE.AND P4, PT, R213, R131.reuse, PT ;  /* 0x00000083d500920c */ /* 0x080fe20003f86270 */
[----:B------:R-:W-:Y:S01]  /*4870*/  FFMA.FTZ R12, R12, c[0x0][0x23c], -R8 ;  /* 0x00008f000c0c7a23 */ /* 0x000fe20000010808 */
[----:B------:R-:W-:Y:S01]  /*4880*/  @!P1 FSEL R14, R14, -INF , !P6 ;  /* 0xff8000000e0e9808 */ /* 0x000fe20007000000 */
[----:B------:R-:W-:Y:S01]  /*4890*/  MUFU.EX2 R180, R5 ;  /* 0x0000000500b47308 */ /* 0x000fe20000000800 */
[----:B------:R-:W-:Y:S01]  /*48a0*/  LOP3.LUT R135, R147, UR20, R136, 0x96, !PT ;  /* 0x0000001493877c12 */ /* 0x000fe2000f8e9688 */
[----:B------:R-:W-:Y:S01]  /*48b0*/  FFMA.FTZ R35, R228, UR4, R35 ;  /* 0x00000004e4237c23 */ /* 0x000fe20008010023 */
[----:B------:R-:W-:Y:S01]  /*48c0*/  @!P1 ISETP.GE.AND P6, PT, R209, R131, PT ;  /* 0x00000083d100920c */ /* 0x000fe20003fc6270 */
[----:B------:R-:W-:Y:S01]  /*48d0*/  FFMA.FTZ R34, R227, UR4, R34 ;  /* 0x00000004e3227c23 */ /* 0x000fe20008010022 */
[----:B------:R-:W-:Y:S01]  /*48e0*/  LOP3.LUT R136, R145, UR20, R136, 0x96, !PT ;  /* 0x0000001491887c12 */ /* 0x000fe2000f8e9688 */
[----:B------:R-:W-:Y:S02]  /*48f0*/  FFMA.FTZ R15, R224, UR4, R15 ;  /* 0x00000004e00f7c23 */ /* 0x000fe4000801000f */
[----:B------:R-:W-:Y:S02]  /*4900*/  FFMA.FTZ R9, R222, UR4, R9 ;  /* 0x00000004de097c23 */ /* 0x000fe40008010009 */
[----:B------:R-:W-:Y:S01]  /*4910*/  MUFU.EX2 R181, R6 ;  /* 0x0000000600b57308 */ /* 0x000fe20000000800 */
[----:B------:R-:W-:Y:S02]  /*4920*/  FFMA.FTZ R20, R225, UR4, R20 ;  /* 0x00000004e1147c23 */ /* 0x000fe40008010014 */
[----:B------:R-:W-:Y:S01]  /*4930*/  @!P1 FSEL R9, R9, -INF , !P3 ;  /* 0xff80000009099808 */ /* 0x000fe20005800000 */
[----:B------:R-:W-:Y:S01]  /*4940*/  FFMA.FTZ R21, R226, UR4, R21 ;  /* 0x00000004e2157c23 */ /* 0x000fe20008010015 */
[----:B----4-:R-:W-:Y:S01]  /*4950*/  FSEL R0, R4, RZ, P0 ;  /* 0x000000ff04007208 */ /* 0x010fe20000000000 */
[----:B------:R-:W-:Y:S01]  /*4960*/  FFMA.FTZ R16, R223, UR4, R16 ;  /* 0x00000004df107c23 */ /* 0x000fe20008010010 */
[----:B------:R-:W-:Y:S01]  /*4970*/  @!P1 ISETP.GE.AND P0, PT, R214, R133, PT ;  /* 0x00000085d600920c */ /* 0x000fe20003f06270 */
[----:B------:R-:W-:Y:S01]  /*4980*/  FFMA.FTZ R9, R9, c[0x0][0x23c], -R8 ;  /* 0x00008f0009097a23 */ /* 0x000fe20000010808 */
[C---:B------:R-:W-:Y:S01]  /*4990*/  @!P1 ISETP.GE.AND P3, PT, R212.reuse, R131, PT ;  /* 0x00000083d400920c */ /* 0x040fe20003f66270 */
[----:B------:R1:W4:Y:S01]  /*49a0*/  MUFU.EX2 R179, R7 ;  /* 0x0000000700b37308 */ /* 0x0003220000000800 */
[----:B------:R-:W-:Y:S01]  /*49b0*/  @!P1 FSEL R11, R11, -INF , !P0 ;  /* 0xff8000000b0b9808 */ /* 0x000fe20004000000 */
[-C--:B---3--:R-:W-:Y:S01]  /*49c0*/  HMMA.16816.F32.BF16 R36, R104, R108.reuse, R36 ;  /* 0x0000006c6824723c */ /* 0x088fe20000041824 */
[----:B------:R-:W-:Y:S01]  /*49d0*/  @!P1 ISETP.GE.AND P0, PT, R212, R132, PT ;  /* 0x00000084d400920c */ /* 0x000fe20003f06270 */
[--C-:B------:R-:W-:Y:S01]  /*49e0*/  FFMA.FTZ R14, R14, c[0x0][0x23c], -R0.reuse ;  /* 0x00008f000e0e7a23 */ /* 0x100fe20000010800 */
[----:B------:R-:W-:Y:S01]  /*49f0*/  @!P1 FSEL R20, R20, -INF , !P5 ;  /* 0xff80000014149808 */ /* 0x000fe20006800000 */
[--C-:B------:R-:W-:Y:S01]  /*4a00*/  FFMA.FTZ R11, R11, c[0x0][0x23c], -R0.reuse ;  /* 0x00008f000b0b7a23 */ /* 0x100fe20000010800 */
[----:B------:R-:W-:Y:S01]  /*4a10*/  @!P1 FSEL R13, R13, -INF , !P0 ;  /* 0xff8000000d0d9808 */ /* 0x000fe20004000000 */
[----:B------:R-:W-:Y:S01]  /*4a20*/  FFMA.FTZ R101, R101, c[0x0][0x23c], -R0 ;  /* 0x00008f0065657a23 */ /* 0x000fe20000010800 */
[----:B------:R-:W-:Y:S01]  /*4a30*/  @!P1 ISETP.GE.AND P0, PT, R212, R133, PT ;  /* 0x00000085d400920c */ /* 0x000fe20003f06270 */
[C---:B------:R-:W-:Y:S01]  /*4a40*/  HMMA.16816.F32.BF16 R40, R112.reuse, R108, R40 ;  /* 0x0000006c7028723c */ /* 0x040fe20000041828 */
[-C--:B------:R-:W-:Y:S01]  /*4a50*/  @!P1 ISETP.GE.AND P5, PT, R211, R134.reuse, PT ;  /* 0x00000086d300920c */ /* 0x080fe20003fa6270 */
[----:B------:R-:W-:Y:S02]  /*4a60*/  MUFU.EX2 R189, R101 ;  /* 0x0000006500bd7308 */ /* 0x000fe40000000800 */
[----:B------:R-:W-:Y:S01]  /*4a70*/  @!P1 FSEL R15, R15, -INF , !P0 ;  /* 0xff8000000f0f9808 */ /* 0x000fe20004000000 */
[----:B------:R-:W-:Y:S01]  /*4a80*/  FFMA.FTZ R17, R224, UR4, R17 ;  /* 0x00000004e0117c23 */ /* 0x000fe20008010011 */
[----:B------:R-:W-:Y:S01]  /*4a90*/  @!P1 FSEL R21, R21, -INF , !P2 ;  /* 0xff80000015159808 */ /* 0x000fe20005000000 */
[----:B------:R-:W-:Y:S01]  /*4aa0*/  FFMA.FTZ R22, R225, UR4, R22 ;  /* 0x00000004e1167c23 */ /* 0x000fe20008010016 */
[-C--:B------:R-:W-:Y:S01]  /*4ab0*/  @!P1 ISETP.GE.AND P2, PT, R210, R134.reuse, PT ;  /* 0x00000086d200920c */ /* 0x080fe20003f46270 */
[----:B------:R-:W-:Y:S01]  /*4ac0*/  FFMA.FTZ R23, R226, UR4, R23 ;  /* 0x00000004e2177c23 */ /* 0x000fe20008010017 */
[-C--:B------:R-:W-:Y:S01]  /*4ad0*/  @!P1 ISETP.GE.AND P0, PT, R208, R131.reuse, PT ;  /* 0x00000083d000920c */ /* 0x080fe20003f06270 */
[-C--:B------:R-:W-:Y:S01]  /*4ae0*/  HMMA.16816.F32.BF16 R44, R112, R110.reuse, R44 ;  /* 0x0000006e702c723c */ /* 0x080fe2000004182c */
[----:B------:R-:W-:Y:S01]  /*4af0*/  @!P1 FSEL R16, R16, -INF , !P4 ;  /* 0xff80000010109808 */ /* 0x000fe20006000000 */
[----:B------:R-:W-:Y:S01]  /*4b00*/  FFMA.FTZ R15, R15, c[0x0][0x23c], -R0 ;  /* 0x00008f000f0f7a23 */ /* 0x000fe20000010800 */
[-C--:B------:R-:W-:Y:S01]  /*4b10*/  @!P1 ISETP.GE.AND P4, PT, R213, R134.reuse, PT ;  /* 0x00000086d500920c */ /* 0x080fe20003f86270 */
[----:B-1----:R-:W1:Y:S01]  /*4b20*/  LDSM.16.M88.4 R4, [R117+0x6c00] ;  /* 0x006c00007504783b */ /* 0x002e620000000200 */
[----:B------:R-:W-:Y:S01]  /*4b30*/  @!P1 FSEL R17, R17, -INF , !P3 ;  /* 0xff80000011119808 */ /* 0x000fe20005800000 */
[----:B------:R-:W-:Y:S01]  /*4b40*/  FFMA.FTZ R18, R223, UR4, R18 ;  /* 0x00000004df127c23 */ /* 0x000fe20008010012 */
[----:B------:R-:W-:Y:S01]  /*4b50*/  @!P1 ISETP.GE.AND P3, PT, R212, R134, PT ;  /* 0x00000086d400920c */ /* 0x000fe20003f66270 */
[----:B------:R-:W-:Y:S01]  /*4b60*/  FFMA.FTZ R19, R224, UR4, R19 ;  /* 0x00000004e0137c23 */ /* 0x000fe20008010013 */
[----:B------:R-:W-:Y:S01]  /*4b70*/  @!P1 FSEL R22, R22, -INF , !P5 ;  /* 0xff80000016169808 */ /* 0x000fe20006800000 */
[C---:B------:R-:W-:Y:S01]  /*4b80*/  HMMA.16816.F32.BF16 R48, R104.reuse, R110, R48 ;  /* 0x0000006e6830723c */ /* 0x040fe20000041830 */
        /* <DEDUP_REMOVED lines=8> */
[----:B------:R-:W-:Y:S02]  /*4c10*/  @!P1 FSEL R19, R19, -INF , !P3 ;  /* 0xff80000013139808 */ /* 0x000fe40005800000 */
[----:B------:R-:W-:Y:S01]  /*4c20*/  @!P1 ISETP.GE.AND P4, PT, R207, R131, PT ;  /* 0x00000083cf00920c */ /* 0x000fe20003f86270 */
[----:B------:R-:W-:Y:S01]  /*4c30*/  FFMA.FTZ R16, R16, c[0x0][0x23c], -R100 ;  /* 0x00008f0010107a23 */ /* 0x000fe20000010864 */
[----:B------:R-:W-:Y:S01]  /*4c40*/  @!P1 FSEL R24, R24, -INF , !P5 ;  /* 0xff80000018189808 */ /* 0x000fe20006800000 */
[--C-:B------:R-:W-:Y:S01]  /*4c50*/  FFMA.FTZ R18, R18, c[0x0][0x23c], -R10.reuse ;  /* 0x00008f0012127a23 */ /* 0x100fe2000001080a */
[----:B------:R-:W-:Y:S01]  /*4c60*/  @!P1 FSEL R25, R25, -INF , !P2 ;  /* 0xff80000019199808 */ /* 0x000fe20005000000 */
[----:B------:R3:W-:Y:S01]  /*4c70*/  MUFU.EX2 R188, R15 ;  /* 0x0000000f00bc7308 */ /* 0x0007e20000000800 */
[-C--:B------:R-:W-:Y:S01]  /*4c80*/  @!P1 ISETP.GE.AND P5, PT, R211, R133.reuse, PT ;  /* 0x00000085d300920c */ /* 0x080fe20003fa6270 */
[--C-:B------:R-:W-:Y:S01]  /*4c90*/  FFMA.FTZ R19, R19, c[0x0][0x23c], -R10.reuse ;  /* 0x00008f0013137a23 */ /* 0x100fe2000001080a */
[----:B------:R-:W-:Y:S01]  /*4ca0*/  @!P1 ISETP.GE.AND P2, PT, R210, R133, PT ;  /* 0x00000085d200920c */ /* 0x000fe20003f46270 */
[--C-:B------:R-:W-:Y:S01]  /*4cb0*/  FFMA.FTZ R22, R22, c[0x0][0x23c], -R10.reuse ;  /* 0x00008f0016167a23 */ /* 0x100fe2000001080a */
[----:B------:R-:W-:Y:S01]  /*4cc0*/  @!P1 ISETP.GE.AND P3, PT, R206, R131, PT ;  /* 0x00000083ce00920c */ /* 0x000fe20003f66270 */
[----:B------:R-:W-:Y:S02]  /*4cd0*/  FFMA.FTZ R23, R23, c[0x0][0x23c], -R10 ;  /* 0x00008f0017177a23 */ /* 0x000fe4000001080a */
[--C-:B------:R-:W-:Y:S02]  /*4ce0*/  FFMA.FTZ R24, R24, c[0x0][0x23c], -R8.reuse ;  /* 0x00008f0018187a23 */ /* 0x100fe40000010808 */
[----:B------:R-:W-:Y:S01]  /*4cf0*/  MUFU.EX2 R184, R12 ;  /* 0x0000000c00b87308 */ /* 0x000fe20000000800 */
[----:B------:R-:W-:Y:S02]  /*4d00*/  FFMA.FTZ R25, R25, c[0x0][0x23c], -R8 ;  /* 0x00008f0019197a23 */ /* 0x000fe40000010808 */
[----:B------:R-:W-:Y:S02]  /*4d10*/  FFMA.FTZ R26, R225, UR4, R26 ;  /* 0x00000004e11a7c23 */ /* 0x000fe4000801001a */
[--C-:B------:R-:W-:Y:S02]  /*4d20*/  FFMA.FTZ R17, R17, c[0x0][0x23c], -R100.reuse ;  /* 0x00008f0011117a23 */ /* 0x100fe40000010864 */
[----:B------:R-:W-:Y:S01]  /*4d30*/  FFMA.FTZ R20, R20, c[0x0][0x23c], -R100 ;  /* 0x00008f0014147a23 */ /* 0x000fe20000010864 */
[----:B------:R-:W-:Y:S01]  /*4d40*/  @!P1 FSEL R26, R26, -INF , !P5 ;  /* 0xff8000001a1a9808 */ /* 0x000fe20006800000 */
[----:B------:R-:W-:Y:S01]  /*4d50*/  FFMA.FTZ R27, R226, UR4, R27 ;  /* 0x00000004e21b7c23 */ /* 0x000fe2000801001b */
[-C--:B------:R-:W-:Y:S01]  /*4d60*/  @!P1 ISETP.GE.AND P5, PT, R209, R132.reuse, PT ;  /* 0x00000084d100920c */ /* 0x080fe20003fa6270 */
[----:B------:R2:W2:Y:S01]  /*4d70*/  MUFU.EX2 R185, R9 ;  /* 0x0000000900b97308 */ /* 0x0004a20000000800 */
[-C--:B-1----:R-:W-:Y:S01]  /*4d80*/  HMMA.16816.F32.BF16 R52, R104, R4.reuse, R52 ;  /* 0x000000046834723c */ /* 0x082fe20000041834 */
[----:B------:R-:W-:Y:S01]  /*4d90*/  FFMA.FTZ R26, R26, c[0x0][0x23c], -R0 ;  /* 0x00008f001a1a7a23 */ /* 0x000fe20000010800 */
[----:B------:R-:W-:Y:S01]  /*4da0*/  @!P1 FSEL R27, R27, -INF , !P2 ;  /* 0xff8000001b1b9808 */ /* 0x000fe20005000000 */
[----:B------:R-:W-:Y:S01]  /*4db0*/  FFMA.FTZ R28, R227, UR4, R28 ;  /* 0x00000004e31c7c23 */ /* 0x000fe2000801001c */
[----:B------:R-:W-:Y:S01]  /*4dc0*/  @!P1 ISETP.GE.AND P2, PT, R208, R132, PT ;  /* 0x00000084d000920c */ /* 0x000fe20003f46270 */
[----:B------:R-:W-:Y:S02]  /*4dd0*/  FFMA.FTZ R29, R228, UR4, R29 ;  /* 0x00000004e41d7c23 */ /* 0x000fe4000801001d */
[----:B------:R-:W-:Y:S01]  /*4de0*/  FFMA.FTZ R21, R21, c[0x0][0x23c], -R100 ;  /* 0x00008f0015157a23 */ /* 0x000fe20000010864 */
[----:B------:R-:W-:Y:S01]  /*4df0*/  @!P1 FSEL R28, R28, -INF , !P5 ;  /* 0xff8000001c1c9808 */ /* 0x000fe20006800000 */
[----:B------:R1:W1:Y:S01]  /*4e00*/  MUFU.EX2 R190, R11 ;  /* 0x0000000b00be7308 */ /* 0x0002620000000800 */
[-C--:B------:R-:W-:Y:S01]  /*4e10*/  @!P1 ISETP.GE.AND P5, PT, R209, R133.reuse, PT ;  /* 0x00000085d100920c */ /* 0x080fe20003fa6270 */
[C---:B------:R-:W-:Y:S01]  /*4e20*/  HMMA.16816.F32.BF16 R56, R112.reuse, R4, R56 ;  /* 0x000000047038723c */ /* 0x040fe20000041838 */
[----:B------:R-:W-:Y:S01]  /*4e30*/  @!P1 FSEL R29, R29, -INF , !P2 ;  /* 0xff8000001d1d9808 */ /* 0x000fe20005000000 */
[----:B------:R-:W-:Y:S01]  /*4e40*/  FFMA.FTZ R27, R27, c[0x0][0x23c], -R0 ;  /* 0x00008f001b1b7a23 */ /* 0x000fe20000010800 */
[----:B------:R-:W-:Y:S01]  /*4e50*/  @!P1 ISETP.GE.AND P2, PT, R208, R133, PT ;  /* 0x00000085d000920c */ /* 0x000fe20003f46270 */
[----:B------:R-:W-:Y:S02]  /*4e60*/  FFMA.FTZ R30, R227, UR4, R30 ;  /* 0x00000004e31e7c23 */ /* 0x000fe4000801001e */
[----:B------:R-:W-:Y:S02]  /*4e70*/  FFMA.FTZ R31, R228, UR4, R31 ;  /* 0x00000004e41f7c23 */ /* 0x000fe4000801001f */
[----:B------:R-:W-:Y:S01]  /*4e80*/  MUFU.EX2 R183, R13 ;  /* 0x0000000d00b77308 */ /* 0x000fe20000000800 */
[----:B------:R-:W-:Y:S01]  /*4e90*/  @!P1 FSEL R30, R30, -INF , !P5 ;  /* 0xff8000001e1e9808 */ /* 0x000fe20006800000 */
[-C--:B------:R-:W-:Y:S01]  /*4ea0*/  HMMA.16816.F32.BF16 R60, R112, R6.reuse, R60 ;  /* 0x00000006703c723c */ /* 0x080fe2000004183c */
[-C--:B------:R-:W-:Y:S01]  /*4eb0*/  @!P1 ISETP.GE.AND P5, PT, R216, R131.reuse, PT ;  /* 0x00000083d800920c */ /* 0x080fe20003fa6270 */
[----:B---3--:R-:W-:Y:S01]  /*4ec0*/  IMAD.WIDE.U32 R14, R135, -0x326172a9, RZ ;  /* 0xcd9e8d57870e7825 */ /* 0x008fe200078e00ff */
[----:B------:R-:W-:Y:S02]  /*4ed0*/  @!P1 FSEL R31, R31, -INF , !P2 ;  /* 0xff8000001f1f9808 */ /* 0x000fe40005000000 */
[----:B--2---:R-:W-:Y:S01]  /*4ee0*/  LOP3.LUT R9, R103, UR18, R146, 0x96, !PT ;  /* 0x0000001267097c12 */ /* 0x004fe2000f8e9692 */
[----:B------:R-:W-:Y:S01]  /*4ef0*/  FFMA.FTZ R28, R28, c[0x0][0x23c], -R8 ;  /* 0x00008f001c1c7a23 */ /* 0x000fe20000010808 */
[----:B------:R-:W-:Y:S01]  /*4f00*/  LOP3.LUT R12, R15, UR19, R140, 0x96, !PT ;  /* 0x000000130f0c7c12 */ /* 0x000fe2000f8e968c */
[----:B------:R2:W-:Y:S01]  /*4f10*/  MUFU.EX2 R170, R16 ;  /* 0x0000001000aa7308 */ /* 0x0005e20000000800 */
[-C--:B------:R-:W-:Y:S01]  /*4f20*/  @!P1 ISETP.GE.AND P2, PT, R215, R131.reuse, PT ;  /* 0x00000083d700920c */ /* 0x080fe20003f46270 */
[----:B------:R-:W-:Y:S02]  /*4f30*/  HMMA.16816.F32.BF16 R64, R104, R6, R64 ;  /* 0x000000066840723c */ /* 0x000fe40000041840 */
[----:B------:R-:W-:Y:S02]  /*4f40*/  FFMA.FTZ R32, R227, UR4, R32 ;  /* 0x00000004e3207c23 */ /* 0x000fe40008010020 */
[----:B------:R-:W-:Y:S02]  /*4f50*/  FFMA.FTZ R33, R228, UR4, R33 ;  /* 0x00000004e4217c23 */ /* 0x000fe40008010021 */
[----:B------:R-:W-:Y:S01]  /*4f60*/  IMAD.WIDE.U32 R110, R141, -0x2daee0ad, RZ ;  /* 0xd2511f538d6e7825 */ /* 0x000fe200078e00ff */
[----:B------:R-:W-:Y:S01]  /*4f70*/  @!P1 FSEL R32, R32, -INF , !P6 ;  /* 0xff80000020209808 */ /* 0x000fe20007000000 */
[----:B------:R-:W3:Y:S01]  /*4f80*/  MUFU.EX2 R176, R18 ;  /* 0x0000001200b07308 */ /* 0x000ee20000000800 */
[----:B------:R-:W-:Y:S02]  /*4f90*/  @!P1 FSEL R33, R33, -INF , !P0 ;  /* 0xff80000021219808 */ /* 0x000fe40004000000 */
[-C--:B------:R-:W-:Y:S01]  /*4fa0*/  @!P1 ISETP.GE.AND P0, PT, R208, R134.reuse, PT ;  /* 0x00000086d000920c */ /* 0x080fe20003f06270 */
[----:B------:R-:W-:Y:S01]  /*4fb0*/  IMAD.WIDE.U32 R4, R137, -0x326172a9, RZ ;  /* 0xcd9e8d5789047825 */ /* 0x000fe200078e00ff */
[----:B-1----:R-:W-:Y:S02]  /*4fc0*/  LOP3.LUT R11, R111, UR18, R144, 0x96, !PT ;  /* 0x000000126f0b7c12 */ /* 0x002fe4000f8e9690 */
[-C--:B------:R-:W-:Y:S01]  /*4fd0*/  @!P1 ISETP.GE.AND P6, PT, R209, R134.reuse, PT ;  /* 0x00000086d100920c */ /* 0x080fe20003fc6270 */
[----:B------:R-:W-:Y:S01]  /*4fe0*/  FFMA.FTZ R29, R29, c[0x0][0x23c], -R8 ;  /* 0x00008f001d1d7a23 */ /* 0x000fe20000010808 */
[----:B------:R-:W-:Y:S01]  /*4ff0*/  @!P1 FSEL R35, R35, -INF , !P0 ;  /* 0xff80000023239808 */ /* 0x000fe20004000000 */
[----:B------:R1:W-:Y:S01]  /*5000*/  MUFU.EX2 R175, R19 ;  /* 0x0000001300af7308 */ /* 0x0003e20000000800 */
[-C--:B------:R-:W-:Y:S01]  /*5010*/  @!P1 ISETP.GE.AND P0, PT, R207, R134.reuse, PT ;  /* 0x00000086cf00920c */ /* 0x080fe20003f06270 */
[--C-:B------:R-:W-:Y:S01]  /*5020*/  FFMA.FTZ R30, R30, c[0x0][0x23c], -R0.reuse ;  /* 0x00008f001e1e7a23 */ /* 0x100fe20000010800 */
[----:B------:R-:W-:Y:S01]  /*5030*/  @!P1 FSEL R34, R34, -INF , !P6 ;  /* 0xff80000022229808 */ /* 0x000fe20007000000 */
[----:B------:R-:W-:Y:S01]  /*5040*/  FFMA.FTZ R31, R31, c[0x0][0x23c], -R0 ;  /* 0x00008f001f1f7a23 */ /* 0x000fe20000010800 */
[----:B--2---:R-:W-:Y:S01]  /*5050*/  LOP3.LUT R16, R5, UR19, R142, 0x96, !PT ;  /* 0x0000001305107c12 */ /* 0x004fe2000f8e968e */
[----:B------:R-:W-:Y:S01]  /*5060*/  IMAD.WIDE.U32 R108, R136, -0x326172a9, RZ ;  /* 0xcd9e8d57886c7825 */ /* 0x000fe200078e00ff */
[----:B------:R-:W-:Y:S03]  /*5070*/  @!P1 ISETP.GE.AND P6, PT, R218, R131, PT ;  /* 0x00000083da00920c */ /* 0x000fe60003fc6270 */
[----:B------:R-:W-:Y:S01]  /*5080*/  MUFU.EX2 R171, R22 ;  /* 0x0000001600ab7308 */ /* 0x000fe20000000800 */
[----:B------:R-:W-:Y:S04]  /*5090*/  IMAD.WIDE.U32 R12, R12, -0x2daee0ad, RZ ;  /* 0xd2511f530c0c7825 */ /* 0x000fe800078e00ff */
[--C-:B------:R-:W-:Y:S02]  /*50a0*/  FFMA.FTZ R32, R32, c[0x0][0x23c], -R100.reuse ;  /* 0x00008f0020207a23 */ /* 0x100fe40000010864 */
[----:B------:R-:W-:Y:S02]  /*50b0*/  FFMA.FTZ R33, R33, c[0x0][0x23c], -R100 ;  /* 0x00008f0021217a23 */ /* 0x000fe40000010864 */
[----:B------:R-:W-:Y:S01]  /*50c0*/  FFMA.FTZ R36, R229, UR4, R36 ;  /* 0x00000004e5247c23 */ /* 0x000fe20008010024 */
[----:B------:R2:W-:Y:S01]  /*50d0*/  MUFU.EX2 R167, R23 ;  /* 0x0000001700a77308 */ /* 0x0005e20000000800 */
[C---:B------:R-:W-:Y:S02]  /*50e0*/  FFMA.FTZ R37, R230.reuse, UR4, R37 ;  /* 0x00000004e6257c23 */ /* 0x040fe40008010025 */
[----:B------:R-:W-:Y:S01]  /*50f0*/  FFMA.FTZ R39, R230, UR4, R39 ;  /* 0x00000004e6277c23 */ /* 0x000fe20008010027 */
[----:B------:R-:W-:Y:S01]  /*5100*/  @!P1 FSEL R36, R36, -INF , !P4 ;  /* 0xff80000024249808 */ /* 0x000fe20006000000 */
[----:B-1----:R-:W-:Y:S01]  /*5110*/  IMAD.WIDE.U32 R18, R138, -0x326172a9, RZ ;  /* 0xcd9e8d578a127825 */ /* 0x002fe200078e00ff */
[----:B------:R-:W-:Y:S02]  /*5120*/  @!P1 ISETP.GE.AND P4, PT, R206, R134, PT ;  /* 0x00000086ce00920c */ /* 0x000fe40003f86270 */
[----:B------:R-:W-:Y:S01]  /*5130*/  @!P1 FSEL R37, R37, -INF , !P3 ;  /* 0xff80000025259808 */ /* 0x000fe20005800000 */
[----:B------:R-:W-:Y:S01]  /*5140*/  FFMA.FTZ R34, R34, c[0x0][0x23c], -R10 ;  /* 0x00008f0022227a23 */ /* 0x000fe2000001080a */
[----:B------:R-:W-:Y:S01]  /*5150*/  LOP3.LUT R142, R19, UR19, R142, 0x96, !PT ;  /* 0x00000013138e7c12 */ /* 0x000fe2000f8e968e */
[----:B------:R-:W-:Y:S01]  /*5160*/  MUFU.EX2 R174, R24 ;  /* 0x0000001800ae7308 */ /* 0x000fe20000000800 */
[-C--:B------:R-:W-:Y:S01]  /*5170*/  @!P1 ISETP.GE.AND P3, PT, R207, R132.reuse, PT ;  /* 0x00000084cf00920c */ /* 0x080fe20003f66270 */
[----:B------:R-:W-:Y:S01]  /*5180*/  FFMA.FTZ R40, R229, UR4, R40 ;  /* 0x00000004e5287c23 */ /* 0x000fe20008010028 */
[----:B------:R-:W-:Y:S01]  /*5190*/  @!P1 FSEL R39, R39, -INF , !P4 ;  /* 0xff80000027279808 */ /* 0x000fe20006000000 */
[----:B------:R-:W-:Y:S01]  /*51a0*/  FFMA.FTZ R41, R230, UR4, R41 ;  /* 0x00000004e6297c23 */ /* 0x000fe20008010029 */
[-C--:B------:R-:W-:Y:S01]  /*51b0*/  @!P1 ISETP.GE.AND P4, PT, R206, R132.reuse, PT ;  /* 0x00000084ce00920c */ /* 0x080fe20003f86270 */
[----:B------:R-:W-:Y:S01]  /*51c0*/  FFMA.FTZ R42, R229, UR4, R42 ;  /* 0x00000004e52a7c23 */ /* 0x000fe2000801002a */
[----:B------:R-:W-:Y:S01]  /*51d0*/  @!P1 FSEL R40, R40, -INF , !P3 ;  /* 0xff80000028289808 */ /* 0x000fe20005800000 */
[----:B------:R-:W-:Y:S01]  /*51e0*/  FFMA.FTZ R35, R35, c[0x0][0x23c], -R10 ;  /* 0x00008f0023237a23 */ /* 0x000fe2000001080a */
[-C--:B------:R-:W-:Y:S01]  /*51f0*/  @!P1 ISETP.GE.AND P3, PT, R207, R133.reuse, PT ;  /* 0x00000085cf00920c */ /* 0x080fe20003f66270 */
[----:B------:R1:W-:Y:S01]  /*5200*/  MUFU.EX2 R173, R25 ;  /* 0x0000001900ad7308 */ /* 0x0003e20000000800 */
[----:B------:R-:W-:Y:S01]  /*5210*/  @!P1 FSEL R41, R41, -INF , !P4 ;  /* 0xff80000029299808 */ /* 0x000fe20006000000 */
[----:B------:R-:W-:Y:S01]  /*5220*/  FFMA.FTZ R43, R230, UR4, R43 ;  /* 0x00000004e62b7c23 */ /* 0x000fe2000801002b */
[-C--:B------:R-:W-:Y:S01]  /*5230*/  @!P1 ISETP.GE.AND P4, PT, R206, R133.reuse, PT ;  /* 0x00000085ce00920c */ /* 0x080fe20003f86270 */
[----:B--2---:R-:W-:Y:S01]  /*5240*/  IMAD.WIDE.U32 R22, R143, -0x326172a9, RZ ;  /* 0xcd9e8d578f167825 */ /* 0x004fe200078e00ff */
[----:B------:R-:W-:Y:S02]  /*5250*/  @!P1 FSEL R42, R42, -INF , !P3 ;  /* 0xff8000002a2a9808 */ /* 0x000fe40005800000 */
[-C--:B------:R-:W-:Y:S01]  /*5260*/  @!P1 ISETP.GE.AND P3, PT, R216, R132.reuse, PT ;  /* 0x00000084d800920c */ /* 0x080fe20003f66270 */
[----:B------:R-:W-:Y:S01]  /*5270*/  FFMA.FTZ R44, R231, UR4, R44 ;  /* 0x00000004e72c7c23 */ /* 0x000fe2000801002c */
[----:B------:R-:W-:Y:S01]  /*5280*/  @!P1 FSEL R43, R43, -INF , !P4 ;  /* 0xff8000002b2b9808 */ /* 0x000fe20006000000 */
[----:B------:R-:W2:Y:S01]  /*5290*/  MUFU.EX2 R169, R17 ;  /* 0x0000001100a97308 */ /* 0x000ea20000000800 */
[----:B------:R-:W-:Y:S01]  /*52a0*/  @!P1 ISETP.GE.AND P4, PT, R215, R132, PT ;  /* 0x00000084d700920c */ /* 0x000fe20003f86270 */
[C---:B------:R-:W-:Y:S01]  /*52b0*/  FFMA.FTZ R48, R231.reuse, UR4, R48 ;  /* 0x00000004e7307c23 */ /* 0x040fe20008010030 */
[----:B------:R-:W-:Y:S01]  /*52c0*/  @!P1 FSEL R44, R44, -INF , !P3 ;  /* 0xff8000002c2c9808 */ /* 0x000fe20005800000 */
[----:B------:R-:W-:Y:S01]  /*52d0*/  FFMA.FTZ R49, R232, UR4, R49 ;  /* 0x00000004e8317c23 */ /* 0x000fe20008010031 */
[-C--:B------:R-:W-:Y:S01]  /*52e0*/  @!P1 ISETP.GE.AND P3, PT, R216, R133.reuse, PT ;  /* 0x00000085d800920c */ /* 0x080fe20003f66270 */
[----:B------:R-:W-:Y:S01]  /*52f0*/  FFMA.FTZ R45, R232, UR4, R45 ;  /* 0x00000004e82d7c23 */ /* 0x000fe2000801002d */
[----:B------:R-:W-:Y:S01]  /*5300*/  @!P1 FSEL R48, R48, -INF , !P5 ;  /* 0xff80000030309808 */ /* 0x000fe20006800000 */
[----:B------:R-:W-:Y:S01]  /*5310*/  FFMA.FTZ R46, R231, UR4, R46 ;  /* 0x00000004e72e7c23 */ /* 0x000fe2000801002e */
[-C--:B------:R-:W-:Y:S01]  /*5320*/  @!P1 ISETP.GE.AND P5, PT, R216, R134.reuse, PT ;  /* 0x00000086d800920c */ /* 0x080fe20003fa6270 */
[----:B------:R2:W-:Y:S01]  /*5330*/  MUFU.EX2 R164, R20 ;  /* 0x0000001400a47308 */ /* 0x0005e20000000800 */
[----:B------:R-:W-:Y:S01]  /*5340*/  @!P1 FSEL R45, R45, -INF , !P4 ;  /* 0xff8000002d2d9808 */ /* 0x000fe20006000000 */
[----:B------:R-:W-:Y:S01]  /*5350*/  FFMA.FTZ R48, R48, c[0x0][0x23c], -R100 ;  /* 0x00008f0030307a23 */ /* 0x000fe20000010864 */
[----:B------:R-:W-:Y:S01]  /*5360*/  @!P1 ISETP.GE.AND P4, PT, R215, R133, PT ;  /* 0x00000085d700920c */ /* 0x000fe20003f86270 */
[----:B-1----:R-:W-:Y:S01]  /*5370*/  IMAD.WIDE.U32 R24, R139, -0x326172a9, RZ ;  /* 0xcd9e8d578b187825 */ /* 0x002fe200078e00ff */
[----:B------:R-:W-:Y:S02]  /*5380*/  @!P1 FSEL R46, R46, -INF , !P3 ;  /* 0xff8000002e2e9808 */ /* 0x000fe40005800000 */
[-C--:B------:R-:W-:Y:S01]  /*5390*/  @!P1 ISETP.GE.AND P3, PT, R220, R131.reuse, PT ;  /* 0x00000083dc00920c */ /* 0x080fe20003f66270 */
[C---:B------:R-:W-:Y:S01]  /*53a0*/  FFMA.FTZ R65, R236.reuse, UR4, R65 ;  /* 0x00000004ec417c23 */ /* 0x040fe20008010041 */
[----:B------:R-:W-:Y:S01]  /*53b0*/  LOP3.LUT R103, R25, UR17, R4, 0x96, !PT ;  /* 0x0000001119677c12 */ /* 0x000fe2000f8e9604 */
[----:B------:R1:W-:Y:S01]  /*53c0*/  MUFU.EX2 R178, R26 ;  /* 0x0000001a00b27308 */ /* 0x0003e20000000800 */
[----:B------:R-:W-:Y:S01]  /*53d0*/  @!P1 FSEL R49, R49, -INF , !P2 ;  /* 0xff80000031319808 */ /* 0x000fe20005000000 */
[C---:B------:R-:W-:Y:S01]  /*53e0*/  FFMA.FTZ R61, R236.reuse, UR4, R61 ;  /* 0x00000004ec3d7c23 */ /* 0x040fe2000801003d */
[-C--:B------:R-:W-:Y:S01]  /*53f0*/  @!P1 ISETP.GE.AND P2, PT, R215, R134.reuse, PT ;  /* 0x00000086d700920c */ /* 0x080fe20003f46270 */
[C---:B------:R-:W-:Y:S02]  /*5400*/  FFMA.FTZ R67, R236.reuse, UR4, R67 ;  /* 0x00000004ec437c23 */ /* 0x040fe40008010043 */
[--C-:B------:R-:W-:Y:S02]  /*5410*/  FFMA.FTZ R49, R49, c[0x0][0x23c], -R100.reuse ;  /* 0x00008f0031317a23 */ /* 0x100fe40000010864 */
[----:B------:R-:W-:Y:S02]  /*5420*/  FFMA.FTZ R63, R236, UR4, R63 ;  /* 0x00000004ec3f7c23 */ /* 0x000fe4000801003f */
[----:B------:R3:W-:Y:S01]  /*5430*/  MUFU.EX2 R165, R21 ;  /* 0x0000001500a57308 */ /* 0x0007e20000000800 */
[--C-:B------:R-:W-:Y:S02]  /*5440*/  FFMA.FTZ R37, R37, c[0x0][0x23c], -R100.reuse ;  /* 0x00008f0025257a23 */ /* 0x100fe40000010864 */
[----:B------:R-:W-:Y:S01]  /*5450*/  FFMA.FTZ R36, R36, c[0x0][0x23c], -R100 ;  /* 0x00008f0024247a23 */ /* 0x000fe20000010864 */
[----:B--2---:R-:W-:Y:S01]  /*5460*/  LOP3.LUT R20, R109, UR19, R140, 0x96, !PT ;  /* 0x000000136d147c12 */ /* 0x004fe2000f8e968c */
[----:B------:R-:W-:Y:S01]  /*5470*/  FFMA.FTZ R40, R40, c[0x0][0x23c], -R8 ;  /* 0x00008f0028287a23 */ /* 0x000fe20000010808 */
[----:B------:R-:W-:Y:S01]  /*5480*/  LOP3.LUT R109, R13, UR16, R102, 0x96, !PT ;  /* 0x000000100d6d7c12 */ /* 0x000fe2000f8e9666 */
[----:B------:R-:W-:Y:S03]  /*5490*/  IMAD.WIDE.U32 R16, R16, -0x2daee0ad, RZ ;  /* 0xd2511f5310107825 */ /* 0x000fe600078e00ff */
[----:B------:R-:W-:Y:S01]  /*54a0*/  MUFU.EX2 R177, R27 ;  /* 0x0000001b00b17308 */ /* 0x000fe20000000800 */
[----:B------:R-:W-:Y:S01]  /*54b0*/  IMAD.WIDE.U32 R4, R9, -0x326172a9, RZ ;  /* 0xcd9e8d5709047825 */ /* 0x000fe200078e00ff */
[----:B------:R-:W-:Y:S02]  /*54c0*/  LOP3.LUT R9, R23, UR17, R18, 0x96, !PT ;  /* 0x0000001117097c12 */ /* 0x000fe4000f8e9612 */
[----:B------:R-:W-:Y:S01]  /*54d0*/  LOP3.LUT R17, R17, UR16, R148, 0x96, !PT ;  /* 0x0000001011117c12 */ /* 0x000fe2000f8e9694 */
[----:B------:R-:W-:Y:S01]  /*54e0*/  IMAD.WIDE.U32 R18, R11, -0x326172a9, RZ ;  /* 0xcd9e8d570b127825 */ /* 0x000fe200078e00ff */
[----:B-1----:R-:W-:Y:S03]  /*54f0*/  LOP3.LUT R26, R5, UR17, R14, 0x96, !PT ;  /* 0x00000011051a7c12 */ /* 0x002fe6000f8e960e */
[----:B------:R-:W-:Y:S01]  /*5500*/  IMAD.WIDE.U32 R14, R142, -0x2daee0ad, RZ ;  /* 0xd2511f538e0e7825 */ /* 0x000fe200078e00ff */
[----:B------:R-:W-:Y:S01]  /*5510*/  LOP3.LUT R5, R19, UR17, R108, 0x96, !PT ;  /* 0x0000001113057c12 */ /* 0x000fe2000f8e966c */
[----:B------:R1:W2:Y:S02]  /*5520*/  MUFU.EX2 R166, R28 ;  /* 0x0000001c00a67308 */ /* 0x0002a40000000800 */
[----:B------:R-:W-:Y:S01]  /*5530*/  IMAD.WIDE.U32 R108, R109, -0x326172a9, RZ ;  /* 0xcd9e8d576d6c7825 */ /* 0x000fe200078e00ff */
[----:B------:R-:W-:Y:S03]  /*5540*/  LOP3.LUT R25, R15, UR16, R150, 0x96, !PT ;  /* 0x000000100f197c12 */ /* 0x000fe6000f8e9696 */
[----:B------:R-:W-:Y:S01]  /*5550*/  IMAD.WIDE.U32 R102, R103, -0x2daee0ad, RZ ;  /* 0xd2511f5367667825 */ /* 0x000fe200078e00ff */
[----:B------:R-:W-:Y:S03]  /*5560*/  LOP3.LUT R4, R109, UR15, R4, 0x96, !PT ;  /* 0x0000000f6d047c12 */ /* 0x000fe6000f8e9604 */
[----:B------:R-:W-:Y:S01]  /*5570*/  MUFU.EX2 R172, R30 ;  /* 0x0000001e00ac7308 */ /* 0x000fe20000000800 */
[----:B------:R-:W-:Y:S01]  /*5580*/  LOP3.LUT R13, R103, UR14, R16, 0x96, !PT ;  /* 0x0000000e670d7c12 */ /* 0x000fe2000f8e9610 */
[----:B---3--:R-:W-:Y:S04]  /*5590*/  IMAD.WIDE.U32 R20, R20, -0x2daee0ad, RZ ;  /* 0xd2511f5314147825 */ /* 0x008fe800078e00ff */
[----:B------:R-:W-:Y:S04]  /*55a0*/  IMAD.WIDE.U32 R112, R9, -0x2daee0ad, RZ ;  /* 0xd2511f5309707825 */ /* 0x000fe800078e00ff */
[----:B------:R3:W-:Y:S01]  /*55b0*/  MUFU.EX2 R163, R29 ;  /* 0x0000001d00a37308 */ /* 0x0007e20000000800 */
[----:B------:R-:W-:Y:S01]  /*55c0*/  IMAD.WIDE.U32 R16, R17, -0x326172a9, RZ ;  /* 0xcd9e8d5711107825 */ /* 0x000fe200078e00ff */
[----:B-1----:R-:W-:Y:S03]  /*55d0*/  LOP3.LUT R28, R21, UR16, R110, 0x96, !PT ;  /* 0x00000010151c7c12 */ /* 0x002fe6000f8e966e */
        /* <DEDUP_REMOVED lines=9> */
[----:B------:R-:W-:Y:S03]  /*5670*/  LOP3.LUT R103, R25, UR15, R22, 0x96, !PT ;  /* 0x0000000f19677c12 */ /* 0x000fe6000f8e9616 */
[----:B------:R2:W2:Y:S01]  /*5680*/  MUFU.EX2 R155, R32 ;  /* 0x00000020009b7308 */ /* 0x0004a20000000800 */
[----:B------:R-:W-:Y:S01]  /*5690*/  LOP3.LUT R27, R12, 0xffff, RZ, 0xc0, !PT ;  /* 0x0000ffff0c1b7812 */ /* 0x000fe200078ec0ff */
[----:B------:R-:W-:Y:S01]  /*56a0*/  IMAD.WIDE.U32 R4, R4, -0x2daee0ad, RZ ;  /* 0xd2511f5304047825 */ /* 0x000fe200078e00ff */
[----:B------:R-:W-:Y:S02]  /*56b0*/  LOP3.LUT R9, R13, UR13, R16, 0x96, !PT ;  /* 0x0000000d0d097c12 */ /* 0x000fe4000f8e9610 */
[----:B------:R-:W-:Y:S01]  /*56c0*/  SHF.R.U32.HI R19, RZ, 0x18, R12 ;  /* 0x00000018ff137819 */ /* 0x000fe2000001160c */
[----:B---3--:R-:W-:Y:S01]  /*56d0*/  IMAD.WIDE.U32 R28, R28, -0x326172a9, RZ ;  /* 0xcd9e8d571c1c7825 */ /* 0x008fe200078e00ff */
[C---:B------:R-:W-:Y:S02]  /*56e0*/  LOP3.LUT R30, R4.reuse, 0xffff, RZ, 0xc0, !PT ;  /* 0x0000ffff041e7812 */ /* 0x040fe400078ec0ff */
[----:B------:R-:W-:Y:S01]  /*56f0*/  LOP3.LUT R16, R5, UR12, R26, 0x96, !PT ;  /* 0x0000000c05107c12 */ /* 0x000fe2000f8e961a */
[----:B------:R3:W-:Y:S01]  /*5700*/  MUFU.EX2 R153, R33 ;  /* 0x0000002100997308 */ /* 0x0007e20000000800 */
[----:B------:R-:W-:Y:S01]  /*5710*/  LOP3.LUT R22, R4, 0xff, RZ, 0xc0, !PT ;  /* 0x000000ff04167812 */ /* 0x000fe200078ec0ff */
[----:B------:R-:W-:Y:S01]  /*5720*/  IMAD.WIDE.U32 R14, R15, -0x2daee0ad, RZ ;  /* 0xd2511f530f0e7825 */ /* 0x000fe200078e00ff */
[--C-:B------:R-:W-:Y:S02]  /*5730*/  SHF.R.U32.HI R23, RZ, 0x18, R4.reuse ;  /* 0x00000018ff177819 */ /* 0x100fe40000011604 */
[----:B-1----:R-:W-:Y:S01]  /*5740*/  SHF.R.U32.HI R31, RZ, 0x10, R4 ;  /* 0x00000010ff1f7819 */ /* 0x002fe20000011604 */
[----:B------:R-:W-:Y:S01]  /*5750*/  IMAD.WIDE.U32 R6, R17, -0x326172a9, RZ ;  /* 0xcd9e8d5711067825 */ /* 0x000fe200078e00ff */
[----:B------:R-:W-:Y:S02]  /*5760*/  LOP3.LUT R109, R29, UR15, R18, 0x96, !PT ;  /* 0x0000000f1d6d7c12 */ /* 0x000fe4000f8e9612 */
[----:B------:R-:W-:Y:S01]  /*5770*/  SHF.R.U32.HI R29, RZ, 0x10, R12 ;  /* 0x00000010ff1d7819 */ /* 0x000fe2000001160c */
[----:B------:R-:W-:Y:S01]  /*5780*/  IMAD.WIDE.U32 R4, R21, -0x326172a9, RZ ;  /* 0xcd9e8d5715047825 */ /* 0x000fe200078e00ff */
[----:B------:R-:W-:Y:S01]  /*5790*/  LOP3.LUT R18, R12, 0xff, RZ, 0xc0, !PT ;  /* 0x000000ff0c127812 */ /* 0x000fe200078ec0ff */
[----:B------:R-:W-:Y:S01]  /*57a0*/  MUFU.EX2 R158, R34 ;  /* 0x00000022009e7308 */ /* 0x000fe20000000800 */
[----:B------:R-:W-:Y:S01]  /*57b0*/  SHF.R.U32.HI R25, RZ, 0x18, R14 ;  /* 0x00000018ff197819 */ /* 0x000fe2000001160e */
[----:B------:R-:W-:Y:S01]  /*57c0*/  FFMA.FTZ R50, R231, UR4, R50 ;  /* 0x00000004e7327c23 */ /* 0x000fe20008010032 */
[----:B------:R-:W-:Y:S01]  /*57d0*/  LOP3.LUT R11, R15, UR12, R102, 0x96, !PT ;  /* 0x0000000c0f0b7c12 */ /* 0x000fe2000f8e9666 */
[----:B------:R-:W-:Y:S01]  /*57e0*/  FFMA.FTZ R51, R232, UR4, R51 ;  /* 0x00000004e8337c23 */ /* 0x000fe20008010033 */
[C---:B------:R-:W-:Y:S01]  /*57f0*/  LOP3.LUT R26, R14.reuse, 0xffff, RZ, 0xc0, !PT ;  /* 0x0000ffff0e1a7812 */ /* 0x040fe200078ec0ff */
[----:B------:R-:W-:Y:S01]  /*5800*/  FFMA.FTZ R64, R235, UR4, R64 ;  /* 0x00000004eb407c23 */ /* 0x000fe20008010040 */
[----:B------:R-:W-:Y:S01]  /*5810*/  LOP3.LUT R20, R14, 0xff, RZ, 0xc0, !PT ;  /* 0x000000ff0e147812 */ /* 0x000fe200078ec0ff */
[----:B------:R-:W-:Y:S01]  /*5820*/  FFMA.FTZ R47, R232, UR4, R47 ;  /* 0x00000004e82f7c23 */ /* 0x000fe2000801002f */
[----:B--2---:R-:W-:Y:S01]  /*5830*/  SHF.R.U32.HI R32, RZ, 0x10, R14 ;  /* 0x00000010ff207819 */ /* 0x004fe2000001160e */
[----:B------:R-:W1:Y:S01]  /*5840*/  MUFU.EX2 R157, R35 ;  /* 0x00000023009d7308 */ /* 0x000e620000000800 */
[----:B------:R-:W-:Y:S01]  /*5850*/  SHF.R.U32.HI R14, RZ, 0x18, R4 ;  /* 0x00000018ff0e7819 */ /* 0x000fe20000011604 */
[----:B------:R-:W-:Y:S01]  /*5860*/  FFMA.FTZ R42, R42, c[0x0][0x23c], -R0 ;  /* 0x00008f002a2a7a23 */ /* 0x000fe20000010800 */
[----:B------:R-:W-:Y:S01]  /*5870*/  LOP3.LUT R13, R7, UR13, R24, 0x96, !PT ;  /* 0x0000000d070d7c12 */ /* 0x000fe2000f8e9618 */
[----:B------:R-:W-:Y:S01]  /*5880*/  FFMA.FTZ R41, R41, c[0x0][0x23c], -R8 ;  /* 0x00008f0029297a23 */ /* 0x000fe20000010808 */
[----:B------:R-:W-:Y:S01]  /*5890*/  LOP3.LUT R21, R6, 0xff, RZ, 0xc0, !PT ;  /* 0x000000ff06157812 */ /* 0x000fe200078ec0ff */
[----:B------:R-:W-:Y:S01]  /*58a0*/  FFMA.FTZ R43, R43, c[0x0][0x23c], -R0 ;  /* 0x00008f002b2b7a23 */ /* 0x000fe20000010800 */
[----:B------:R-:W-:Y:S01]  /*58b0*/  SHF.R.U32.HI R24, RZ, 0x18, R6 ;  /* 0x00000018ff187819 */ /* 0x000fe20000011606 */
[----:B------:R-:W-:Y:S01]  /*58c0*/  FFMA.FTZ R46, R46, c[0x0][0x23c], -R0 ;  /* 0x00008f002e2e7a23 */ /* 0x000fe20000010800 */
[----:B------:R-:W-:Y:S01]  /*58d0*/  SHF.R.U32.HI R102, RZ, 0x10, R6 ;  /* 0x00000010ff667819 */ /* 0x000fe20000011606 */
[----:B------:R-:W-:Y:S01]  /*58e0*/  MUFU.EX2 R137, R48 ;  /* 0x0000003000897308 */ /* 0x000fe20000000800 */
[----:B---3--:R-:W-:Y:S01]  /*58f0*/  LOP3.LUT R33, R6, 0xffff, RZ, 0xc0, !PT ;  /* 0x0000ffff06217812 */ /* 0x008fe200078ec0ff */
[----:B------:R-:W-:Y:S01]  /*5900*/  FFMA.FTZ R39, R39, c[0x0][0x23c], -R10 ;  /* 0x00008f0027277a23 */ /* 0x000fe2000001080a */
[----:B------:R-:W-:Y:S01]  /*5910*/  LOP3.LUT R6, R5, UR13, R108, 0x96, !PT ;  /* 0x0000000d05067c12 */ /* 0x000fe2000f8e966c */
[--C-:B------:R-:W-:Y:S01]  /*5920*/  FFMA.FTZ R44, R44, c[0x0][0x23c], -R8.reuse ;  /* 0x00008f002c2c7a23 */ /* 0x100fe20000010808 */
[C---:B------:R-:W-:Y:S01]  /*5930*/  LOP3.LUT R12, R4.reuse, 0xffff, RZ, 0xc0, !PT ;  /* 0x0000ffff040c7812 */ /* 0x040fe200078ec0ff */
[----:B------:R-:W-:Y:S01]  /*5940*/  FFMA.FTZ R45, R45, c[0x0][0x23c], -R8 ;  /* 0x00008f002d2d7a23 */ /* 0x000fe20000010808 */
[----:B------:R-:W-:Y:S01]  /*5950*/  LOP3.LUT R17, R4, 0xff, RZ, 0xc0, !PT ;  /* 0x000000ff04117812 */ /* 0x000fe200078ec0ff */
[----:B------:R-:W-:Y:S01]  /*5960*/  FFMA.FTZ R60, R235, UR4, R60 ;  /* 0x00000004eb3c7c23 */ /* 0x000fe2000801003c */
[----:B------:R-:W-:Y:S01]  /*5970*/  SHF.R.U32.HI R15, RZ, 0x10, R4 ;  /* 0x00000010ff0f7819 */ /* 0x000fe20000011604 */
[----:B------:R-:W-:Y:S01]  /*5980*/  MUFU.EX2 R136, R49 ;  /* 0x0000003100887308 */ /* 0x000fe20000000800 */
[----:B------:R-:W-:Y:S01]  /*5990*/  LOP3.LUT R4, R9, 0xff, RZ, 0xc0, !PT ;  /* 0x000000ff09047812 */ /* 0x000fe200078ec0ff */
[----:B------:R-:W-:Y:S01]  /*59a0*/  FFMA.FTZ R66, R235, UR4, R66 ;  /* 0x00000004eb427c23 */ /* 0x000fe20008010042 */
[----:B------:R-:W-:Y:S01]  /*59b0*/  LOP3.LUT R5, R9, 0xffff, RZ, 0xc0, !PT ;  /* 0x0000ffff09057812 */ /* 0x000fe200078ec0ff */
        /* <DEDUP_REMOVED lines=8> */
[----:B------:R-:W-:Y:S01]  /*5a40*/  MUFU.EX2 R156, R40 ;  /* 0x00000028009c7308 */ /* 0x000fe20000000800 */
[----:B------:R-:W-:Y:S01]  /*5a50*/  @!P1 FSEL R51, R51, -INF , !P2 ;  /* 0xff80000033339808 */ /* 0x000fe20005000000 */
[----:B------:R-:W-:Y:S01]  /*5a60*/  FFMA.FTZ R47, R47, c[0x0][0x23c], -R0 ;  /* 0x00008f002f2f7a23 */ /* 0x000fe20000010800 */
[----:B------:R-:W-:Y:S01]  /*5a70*/  @!P1 ISETP.GE.AND P2, PT, R217, R134, PT ;  /* 0x00000086d900920c */ /* 0x000fe20003f46270 */
[----:B------:R-:W-:Y:S01]  /*5a80*/  FFMA.FTZ R38, R229, UR4, R38 ;  /* 0x00000004e5267c23 */ /* 0x000fe20008010026 */
[----:B------:R-:W-:Y:S01]  /*5a90*/  @!P1 FSEL R64, R64, -INF , !P3 ;  /* 0xff80000040409808 */ /* 0x000fe20005800000 */
[----:B------:R-:W-:Y:S01]  /*5aa0*/  FFMA.FTZ R51, R51, c[0x0][0x23c], -R10 ;  /* 0x00008f0033337a23 */ /* 0x000fe2000001080a */
[----:B------:R-:W-:Y:S01]  /*5ab0*/  ISETP.LE.U32.AND P3, PT, R4, UR5, PT ;  /* 0x0000000504007c0c */ /* 0x000fe2000bf63070 */
[C---:B------:R-:W-:Y:S01]  /*5ac0*/  FFMA.FTZ R52, R233.reuse, UR4, R52 ;  /* 0x00000004e9347c23 */ /* 0x040fe20008010034 */
[----:B------:R-:W-:Y:S01]  /*5ad0*/  SHF.R.U32.HI R4, RZ, 0x18, R9 ;  /* 0x00000018ff047819 */ /* 0x000fe20000011609 */
[----:B------:R-:W-:Y:S01]  /*5ae0*/  MUFU.EX2 R144, R50 ;  /* 0x0000003200907308 */ /* 0x000fe20000000800 */
[----:B------:R-:W-:Y:S01]  /*5af0*/  SHF.R.U32.HI R5, RZ, 0x8, R5 ;  /* 0x00000008ff057819 */ /* 0x000fe20000011605 */
[----:B------:R-:W-:Y:S01]  /*5b00*/  FFMA.FTZ R64, R64, c[0x0][0x23c], -R100 ;  /* 0x00008f0040407a23 */ /* 0x000fe20000010864 */
[----:B------:R-:W-:Y:S01]  /*5b10*/  @!P1 FSEL R54, R54, -INF , !P5 ;  /* 0xff80000036369808 */ /* 0x000fe20006800000 */
[----:B------:R-:W-:Y:S01]  /*5b20*/  FFMA.FTZ R53, R234, UR4, R53 ;  /* 0x00000004ea357c23 */ /* 0x000fe20008010035 */
[-C--:B------:R-:W-:Y:S01]  /*5b30*/  @!P1 ISETP.GE.AND P5, PT, R220, R132.reuse, PT ;  /* 0x00000084dc00920c */ /* 0x080fe20003fa6270 */
[----:B------:R-:W-:Y:S01]  /*5b40*/  FFMA.FTZ R56, R233, UR4, R56 ;  /* 0x00000004e9387c23 */ /* 0x000fe20008010038 */
[----:B------:R-:W-:Y:S01]  /*5b50*/  @!P1 FSEL R55, R55, -INF , !P2 ;  /* 0xff80000037379808 */ /* 0x000fe20005000000 */
[--C-:B------:R-:W-:Y:S01]  /*5b60*/  FFMA.FTZ R54, R54, c[0x0][0x23c], -R10.reuse ;  /* 0x00008f0036367a23 */ /* 0x100fe2000001080a */
[----:B------:R-:W-:Y:S01]  /*5b70*/  @!P1 ISETP.GE.AND P2, PT, R219, R132, PT ;  /* 0x00000084db00920c */ /* 0x000fe20003f46270 */
[----:B------:R-:W-:Y:S01]  /*5b80*/  MUFU.EX2 R115, R64 ;  /* 0x0000004000737308 */ /* 0x000fe20000000800 */
[----:B------:R-:W-:Y:S01]  /*5b90*/  @!P1 FSEL R65, R65, -INF , !P4 ;  /* 0xff80000041419808 */ /* 0x000fe20006000000 */
[----:B------:R-:W-:Y:S01]  /*5ba0*/  @!P3 FADD.FTZ R182, -R182, -RZ ;  /* 0x800000ffb6b6b221 */ /* 0x000fe20000010100 */
[----:B------:R-:W-:Y:S01]  /*5bb0*/  ISETP.LE.U32.AND P4, PT, R4, UR5, PT ;  /* 0x0000000504007c0c */ /* 0x000fe2000bf83070 */
[----:B------:R-:W-:Y:S01]  /*5bc0*/  FFMA.FTZ R55, R55, c[0x0][0x23c], -R10 ;  /* 0x00008f0037377a23 */ /* 0x000fe2000001080a */
[----:B------:R-:W-:Y:S01]  /*5bd0*/  LOP3.LUT R4, R5, 0xffff, RZ, 0xc0, !PT ;  /* 0x0000ffff05047812 */ /* 0x000fe200078ec0ff */
[----:B------:R-:W-:Y:S01]  /*5be0*/  FFMA.FTZ R57, R234, UR4, R57 ;  /* 0x00000004ea397c23 */ /* 0x000fe20008010039 */
[----:B------:R-:W-:Y:S01]  /*5bf0*/  SHF.R.U32.HI R5, RZ, 0x10, R9 ;  /* 0x00000010ff057819 */ /* 0x000fe20000011609 */
[----:B------:R-:W-:Y:S01]  /*5c00*/  FFMA.FTZ R58, R233, UR4, R58 ;  /* 0x00000004e93a7c23 */ /* 0x000fe2000801003a */
[----:B------:R-:W-:Y:S01]  /*5c10*/  @!P1 FSEL R60, R60, -INF , !P5 ;  /* 0xff8000003c3c9808 */ /* 0x000fe20006800000 */
[----:B------:R-:W2:Y:S01]  /*5c20*/  MUFU.EX2 R140, R51 ;  /* 0x00000033008c7308 */ /* 0x000ea20000000800 */
[-C--:B------:R-:W-:Y:S01]  /*5c30*/  @!P1 ISETP.GE.AND P5, PT, R220, R134.reuse, PT ;  /* 0x00000086dc00920c */ /* 0x080fe20003fa6270 */
[----:B------:R-:W-:Y:S01]  /*5c40*/  FFMA.FTZ R59, R234, UR4, R59 ;  /* 0x00000004ea3b7c23 */ /* 0x000fe2000801003b */
[----:B------:R-:W-:Y:S01]  /*5c50*/  @!P1 FSEL R61, R61, -INF , !P2 ;  /* 0xff8000003d3d9808 */ /* 0x000fe20005000000 */
[----:B------:R-:W-:Y:S01]  /*5c60*/  FFMA.FTZ R60, R60, c[0x0][0x23c], -R8 ;  /* 0x00008f003c3c7a23 */ /* 0x000fe20000010808 */
[----:B------:R-:W-:Y:S01]  /*5c70*/  @!P1 ISETP.GE.AND P2, PT, R219, R134, PT ;  /* 0x00000086db00920c */ /* 0x000fe20003f46270 */
[----:B----4-:R-:W-:Y:S01]  /*5c80*/  @!P4 FADD.FTZ R179, -R179, -RZ ;  /* 0x800000ffb3b3c221 */ /* 0x010fe20000010100 */
[----:B------:R-:W-:Y:S02]  /*5c90*/  LOP3.LUT R5, R5, 0xff, RZ, 0xc0, !PT ;  /* 0x000000ff05057812 */ /* 0x000fe400078ec0ff */
[----:B------:R-:W-:Y:S01]  /*5ca0*/  @!P1 FSEL R66, R66, -INF , !P5 ;  /* 0xff80000042429808 */ /* 0x000fe20006800000 */
[----:B------:R-:W-:Y:S01]  /*5cb0*/  MUFU.EX2 R134, R60 ;  /* 0x0000003c00867308 */ /* 0x000fe20000000800 */
[----:B------:R-:W-:Y:S02]  /*5cc0*/  ISETP.LE.U32.AND P5, PT, R4, UR5, PT ;  /* 0x0000000504007c0c */ /* 0x000fe4000bfa3070 */
[----:B------:R-:W-:Y:S01]  /*5cd0*/  LOP3.LUT R4, R6, 0xffff, RZ, 0xc0, !PT ;  /* 0x0000ffff06047812 */ /* 0x000fe200078ec0ff */
[----:B------:R-:W-:Y:S01]  /*5ce0*/  FFMA.FTZ R66, R66, c[0x0][0x23c], -R10 ;  /* 0x00008f0042427a23 */ /* 0x000fe2000001080a */
[----:B------:R-:W-:Y:S02]  /*5cf0*/  @!P1 FSEL R67, R67, -INF , !P2 ;  /* 0xff80000043439808 */ /* 0x000fe40005000000 */
[----:B------:R-:W-:Y:S02]  /*5d00*/  ISETP.LE.U32.AND P2, PT, R5, UR5, PT ;  /* 0x0000000505007c0c */ /* 0x000fe4000bf43070 */
[----:B------:R-:W-:Y:S01]  /*5d10*/  @!P1 FSEL R38, R38, -INF , !P0 ;  /* 0xff80000026269808 */ /* 0x000fe20004000000 */
[----:B------:R-:W-:Y:S01]  /*5d20*/  MUFU.EX2 R113, R66 ;  /* 0x0000004200717308 */ /* 0x000fe20000000800 */
[----:B------:R-:W-:Y:S02]  /*5d30*/  @!P1 ISETP.GE.AND P0, PT, R217, R131, PT ;  /* 0x00000083d900920c */ /* 0x000fe40003f06270 */
[----:B------:R-:W-:Y:S01]  /*5d40*/  SHF.R.U32.HI R4, RZ, 0x8, R4 ;  /* 0x00000008ff047819 */ /* 0x000fe20000011604 */
[----:B------:R-:W-:Y:S01]  /*5d50*/  @!P5 FADD.FTZ R180, -R180, -RZ ;  /* 0x800000ffb4b4d221 */ /* 0x000fe20000010100 */
[----:B------:R-:W-:Y:S01]  /*5d60*/  @!P1 FSEL R52, R52, -INF , !P6 ;  /* 0xff80000034349808 */ /* 0x000fe20007000000 */
[--C-:B------:R-:W-:Y:S01]  /*5d70*/  FFMA.FTZ R38, R38, c[0x0][0x23c], -R10.reuse ;  /* 0x00008f0026267a23 */ /* 0x100fe2000001080a */
[-C--:B------:R-:W-:Y:S01]  /*5d80*/  @!P1 ISETP.GE.AND P6, PT, R218, R132.reuse, PT ;  /* 0x00000084da00920c */ /* 0x080fe20003fc6270 */
[----:B------:R-:W-:Y:S01]  /*5d90*/  FFMA.FTZ R10, R67, c[0x0][0x23c], -R10 ;  /* 0x00008f00430a7a23 */ /* 0x000fe2000001080a */
[----:B------:R-:W-:Y:S01]  /*5da0*/  @!P1 FSEL R53, R53, -INF , !P0 ;  /* 0xff80000035359808 */ /* 0x000fe20004000000 */
[----:B------:R-:W-:Y:S01]  /*5db0*/  @!P2 FADD.FTZ R181, -R181, -RZ ;  /* 0x800000ffb5b5a221 */ /* 0x000fe20000010100 */
[----:B------:R-:W-:Y:S01]  /*5dc0*/  @!P1 ISETP.GE.AND P0, PT, R217, R132, PT ;  /* 0x00000084d900920c */ /* 0x000fe20003f06270 */
[--C-:B------:R-:W-:Y:S01]  /*5dd0*/  FFMA.FTZ R52, R52, c[0x0][0x23c], -R100.reuse ;  /* 0x00008f0034347a23 */ /* 0x100fe20000010864 */
[----:B------:R-:W-:Y:S01]  /*5de0*/  LOP3.LUT R4, R4, 0xffff, RZ, 0xc0, !PT ;  /* 0x0000ffff04047812 */ /* 0x000fe200078ec0ff */
[--C-:B------:R-:W-:Y:S01]  /*5df0*/  FFMA.FTZ R53, R53, c[0x0][0x23c], -R100.reuse ;  /* 0x00008f0035357a23 */ /* 0x100fe20000010864 */
[----:B------:R-:W-:Y:S01]  /*5e00*/  @!P1 FSEL R56, R56, -INF , !P6 ;  /* 0xff80000038389808 */ /* 0x000fe20007000000 */
[----:B------:R-:W-:Y:S01]  /*5e10*/  FFMA.FTZ R100, R65, c[0x0][0x23c], -R100 ;  /* 0x00008f0041647a23 */ /* 0x000fe20000010864 */
[-C--:B------:R-:W-:Y:S01]  /*5e20*/  @!P1 ISETP.GE.AND P6, PT, R218, R133.reuse, PT ;  /* 0x00000085da00920c */ /* 0x080fe20003fc6270 */
[----:B------:R-:W-:Y:S01]  /*5e30*/  MUFU.EX2 R132, R52 ;  /* 0x0000003400847308 */ /* 0x000fe20000000800 */
[----:B------:R-:W-:Y:S01]  /*5e40*/  @!P1 FSEL R57, R57, -INF , !P0 ;  /* 0xff80000039399808 */ /* 0x000fe20004000000 */
[--C-:B------:R-:W-:Y:S01]  /*5e50*/  FFMA.FTZ R56, R56, c[0x0][0x23c], -R8.reuse ;  /* 0x00008f0038387a23 */ /* 0x100fe20000010808 */
[-C--:B------:R-:W-:Y:S02]  /*5e60*/  @!P1 ISETP.GE.AND P0, PT, R217, R133.reuse, PT ;  /* 0x00000085d900920c */ /* 0x080fe40003f06270 */
[----:B------:R-:W-:Y:S01]  /*5e70*/  LOP3.LUT R9, R6, 0xff, RZ, 0xc0, !PT ;  /* 0x000000ff06097812 */ /* 0x000fe200078ec0ff */
[----:B------:R-:W-:Y:S01]  /*5e80*/  FFMA.FTZ R57, R57, c[0x0][0x23c], -R8 ;  /* 0x00008f0039397a23 */ /* 0x000fe20000010808 */
[----:B------:R-:W-:Y:S01]  /*5e90*/  SHF.R.U32.HI R7, RZ, 0x10, R6 ;  /* 0x00000010ff077819 */ /* 0x000fe20000011606 */
[----:B------:R-:W-:Y:S01]  /*5ea0*/  FFMA.FTZ R8, R61, c[0x0][0x23c], -R8 ;  /* 0x00008f003d087a23 */ /* 0x000fe20000010808 */
[----:B------:R-:W-:Y:S01]  /*5eb0*/  SHF.R.U32.HI R6, RZ, 0x18, R6 ;  /* 0x00000018ff067819 */ /* 0x000fe20000011606 */
[----:B------:R-:W-:Y:S01]  /*5ec0*/  MUFU.EX2 R114, R100 ;  /* 0x0000006400727308 */ /* 0x000fe20000000800 */
[----:B------:R-:W-:Y:S02]  /*5ed0*/  ISETP.LE.U32.AND P5, PT, R4, UR5, PT ;  /* 0x0000000504007c0c */ /* 0x000fe4000bfa3070 */
[----:B------:R-:W-:Y:S02]  /*5ee0*/  ISETP.LE.U32.AND P2, PT, R6, UR5, PT ;  /* 0x0000000506007c0c */ /* 0x000fe4000bf43070 */
[----:B------:R-:W-:Y:S02]  /*5ef0*/  @!P1 FSEL R58, R58, -INF , !P6 ;  /* 0xff8000003a3a9808 */ /* 0x000fe40007000000 */
[----:B------:R-:W-:Y:S02]  /*5f00*/  LOP3.LUT R6, R29, 0xff, RZ, 0xc0, !PT ;  /* 0x000000ff1d067812 */ /* 0x000fe400078ec0ff */
[-C--:B------:R-:W-:Y:S01]  /*5f10*/  @!P1 ISETP.GE.AND P6, PT, R220, R133.reuse, PT ;  /* 0x00000085dc00920c */ /* 0x080fe20003fc6270 */
[----:B------:R-:W-:Y:S01]  /*5f20*/  MUFU.EX2 R131, R53 ;  /* 0x0000003500837308 */ /* 0x000fe20000000800 */
[----:B------:R-:W-:Y:S01]  /*5f30*/  @!P1 FSEL R59, R59, -INF , !P0 ;  /* 0xff8000003b3b9808 */ /* 0x000fe20004000000 */
[--C-:B------:R-:W-:Y:S01]  /*5f40*/  FFMA.FTZ R58, R58, c[0x0][0x23c], -R0.reuse ;  /* 0x00008f003a3a7a23 */ /* 0x100fe20000010800 */
[----:B------:R-:W-:Y:S01]  /*5f50*/  @!P1 ISETP.GE.AND P0, PT, R219, R133, PT ;  /* 0x00000085db00920c */ /* 0x000fe20003f06270 */
[----:B------:R-:W-:Y:S01]  /*5f60*/  @!P5 FADD.FTZ R185, -R185, -RZ ;  /* 0x800000ffb9b9d221 */ /* 0x000fe20000010100 */
[----:B------:R-:W-:Y:S01]  /*5f70*/  @!P1 FSEL R62, R62, -INF , !P6 ;  /* 0xff8000003e3e9808 */ /* 0x000fe20007000000 */
[----:B------:R-:W-:Y:S01]  /*5f80*/  @!P2 FADD.FTZ R190, -R190, -RZ ;  /* 0x800000ffbebea221 */ /* 0x000fe20000010100 */
[----:B------:R-:W-:Y:S01]  /*5f90*/  ISETP.LE.U32.AND P2, PT, R14, UR5, PT ;  /* 0x000000050e007c0c */ /* 0x000fe2000bf43070 */
[--C-:B------:R-:W-:Y:S01]  /*5fa0*/  FFMA.FTZ R59, R59, c[0x0][0x23c], -R0.reuse ;  /* 0x00008f003b3b7a23 */ /* 0x100fe20000010800 */
[----:B------:R-:W-:Y:S01]  /*5fb0*/  @!P1 FSEL R63, R63, -INF , !P0 ;  /* 0xff8000003f3f9808 */ /* 0x000fe20004000000 */
[----:B------:R-:W-:Y:S01]  /*5fc0*/  FFMA.FTZ R62, R62, c[0x0][0x23c], -R0 ;  /* 0x00008f003e3e7a23 */ /* 0x000fe20000010800 */
[----:B------:R-:W-:Y:S01]  /*5fd0*/  SHF.R.U32.HI R14, RZ, 0x8, R30 ;  /* 0x00000008ff0e7819 */ /* 0x000fe2000001161e */
[----:B------:R-:W-:Y:S01]  /*5fe0*/  MUFU.EX2 R139, R54 ;  /* 0x00000036008b7308 */ /* 0x000fe20000000800 */
[----:B------:R-:W-:Y:S01]  /*5ff0*/  ISETP.LE.U32.AND P1, PT, R9, UR5, PT ;  /* 0x0000000509007c0c */ /* 0x000fe2000bf23070 */
[----:B------:R-:W-:Y:S01]  /*6000*/  FFMA.FTZ R0, R63, c[0x0][0x23c], -R0 ;  /* 0x00008f003f007a23 */ /* 0x000fe20000010800 */
[----:B------:R-:W-:Y:S02]  /*6010*/  LOP3.LUT R14, R14, 0xffff, RZ, 0xc0, !PT ;  /* 0x0000ffff0e0e7812 */ /* 0x000fe400078ec0ff */
[----:B------:R-:W-:Y:S02]  /*6020*/  LOP3.LUT R5, R7, 0xff, RZ, 0xc0, !PT ;  /* 0x000000ff07057812 */ /* 0x000fe400078ec0ff */
[----:B------:R-:W-:Y:S01]  /*6030*/  LOP3.LUT R7, R11, 0xff, RZ, 0xc0, !PT ;  /* 0x000000ff0b077812 */ /* 0x000fe200078ec0ff */
[----:B------:R-:W-:Y:S01]  /*6040*/  @!P2 FADD.FTZ R188, -R188, -RZ ;  /* 0x800000ffbcbca221 */ /* 0x000fe20000010100 */
[----:B------:R-:W-:Y:S01]  /*6050*/  ISETP.LE.U32.AND P3, PT, R5, UR5, PT ;  /* 0x0000000505007c0c */ /* 0x000fe2000bf63070 */
[----:B------:R-:W-:Y:S01]  /*6060*/  MUFU.EX2 R142, R62 ;  /* 0x0000003e008e7308 */ /* 0x000fe20000000800 */
[----:B------:R-:W-:Y:S02]  /*6070*/  LOP3.LUT R5, R15, 0xff, RZ, 0xc0, !PT ;  /* 0x000000ff0f057812 */ /* 0x000fe400078ec0ff */
[----:B------:R-:W-:Y:S01]  /*6080*/  SHF.R.U32.HI R4, RZ, 0x8, R12 ;  /* 0x00000008ff047819 */ /* 0x000fe2000001160c */
[----:B------:R-:W-:Y:S01]  /*6090*/  @!P1 FADD.FTZ R186, -R186, -RZ ;  /* 0x800000ffbaba9221 */ /* 0x000fe20000010100 */
[----:B------:R-:W-:Y:S02]  /*60a0*/  ISETP.LE.U32.AND P5, PT, R5, UR5, PT ;  /* 0x0000000505007c0c */ /* 0x000fe4000bfa3070 */
[----:B------:R-:W-:Y:S02]  /*60b0*/  LOP3.LUT R4, R4, 0xffff, RZ, 0xc0, !PT ;  /* 0x0000ffff04047812 */ /* 0x000fe400078ec0ff */
[----:B------:R-:W-:Y:S01]  /*60c0*/  ISETP.LE.U32.AND P2, PT, R6, UR5, PT ;  /* 0x0000000506007c0c */ /* 0x000fe2000bf43070 */
[----:B------:R-:W-:Y:S01]  /*60d0*/  MUFU.EX2 R138, R0 ;  /* 0x00000000008a7308 */ /* 0x000fe20000000800 */
[----:B------:R-:W-:Y:S01]  /*60e0*/  ISETP.LE.U32.AND P1, PT, R4, UR5, PT ;  /* 0x0000000504007c0c */ /* 0x000fe2000bf23070 */
[----:B------:R-:W-:Y:S01]  /*60f0*/  @!P3 FADD.FTZ R189, -R189, -RZ ;  /* 0x800000ffbdbdb221 */ /* 0x000fe20000010100 */
[----:B------:R-:W-:Y:S02]  /*6100*/  LOP3.LUT R6, R11, 0xffff, RZ, 0xc0, !PT ;  /* 0x0000ffff0b067812 */ /* 0x000fe400078ec0ff */
[----:B------:R-:W-:Y:S02]  /*6110*/  SHF.R.U32.HI R4, RZ, 0x8, R27 ;  /* 0x00000008ff047819 */ /* 0x000fe4000001161b */
[----:B------:R-:W-:Y:S01]  /*6120*/  SHF.R.U32.HI R6, RZ, 0x8, R6 ;  /* 0x00000008ff067819 */ /* 0x000fe20000011606 */
[----:B------:R-:W-:Y:S01]  /*6130*/  @!P5 FADD.FTZ R187, -R187, -RZ ;  /* 0x800000ffbbbbd221 */ /* 0x000fe20000010100 */
[----:B------:R-:W-:Y:S01]  /*6140*/  LOP3.LUT R4, R4, 0xffff, RZ, 0xc0, !PT ;  /* 0x0000ffff04047812 */ /* 0x000fe200078ec0ff */
[----:B------:R-:W-:Y:S01]  /*6150*/  MUFU.EX2 R143, R56 ;  /* 0x00000038008f7308 */ /* 0x000fe20000000800 */
[----:B------:R-:W-:Y:S01]  /*6160*/  LOP3.LUT R6, R6, 0xffff, RZ, 0xc0, !PT ;  /* 0x0000ffff06067812 */ /* 0x000fe200078ec0ff */
[----:B------:R-:W-:Y:S01]  /*6170*/  @!P2 FADD.FTZ R176, -R176, -RZ ;  /* 0x800000ffb0b0a221 */ /* 0x000fe20000010100 */
[----:B------:R-:W-:Y:S01]  /*6180*/  ISETP.LE.U32.AND P5, PT, R4, UR5, PT ;  /* 0x0000000504007c0c */ /* 0x000fe2000bfa3070 */
[----:B------:R-:W-:Y:S01]  /*6190*/  IMAD.WIDE.U32 R4, R101, -0x326172a9, RZ ;  /* 0xcd9e8d5765047825 */ /* 0x000fe200078e00ff */
[----:B------:R-:W-:Y:S02]  /*61a0*/  ISETP.LE.U32.AND P6, PT, R18, UR5, PT ;  /* 0x0000000512007c0c */ /* 0x000fe4000bfc3070 */
[----:B------:R-:W-:Y:S01]  /*61b0*/  ISETP.LE.U32.AND P0, PT, R19, UR5, PT ;  /* 0x0000000513007c0c */ /* 0x000fe2000bf03070 */
[----:B------:R-:W-:Y:S01]  /*61c0*/  @!P1 FADD.FTZ R183, -R183, -RZ ;  /* 0x800000ffb7b79221 */ /* 0x000fe20000010100 */
[----:B------:R-:W-:Y:S01]  /*61d0*/  LOP3.LUT R9, R16, 0xff, RZ, 0xc0, !PT ;  /* 0x000000ff10097812 */ /* 0x000fe200078ec0ff */
[----:B------:R-:W-:Y:S01]  /*61e0*/  MUFU.EX2 R146, R58 ;  /* 0x0000003a00927308 */ /* 0x000fe20000000800 */
[----:B------:R-:W-:Y:S02]  /*61f0*/  ISETP.LE.U32.AND P3, PT, R22, UR5, PT ;  /* 0x0000000516007c0c */ /* 0x000fe4000bf63070 */
[----:B------:R-:W-:Y:S02]  /*6200*/  ISETP.LE.U32.AND P4, PT, R17, UR5, PT ;  /* 0x0000000511007c0c */ /* 0x000fe4000bf83070 */
[----:B------:R-:W-:Y:S01]  /*6210*/  ISETP.LE.U32.AND P1, PT, R20, UR5, PT ;  /* 0x0000000514007c0c */ /* 0x000fe2000bf23070 */
[----:B------:R-:W-:Y:S01]  /*6220*/  @!P5 FADD.FTZ R169, -R169, -RZ ;  /* 0x800000ffa9a9d221 */ /* 0x000fe20000010100 */
[----:B------:R-:W-:Y:S01]  /*6230*/  ISETP.LE.U32.AND P5, PT, R6, UR5, PT ;  /* 0x0000000506007c0c */ /* 0x000fe2000bfa3070 */
[----:B------:R-:W-:Y:S01]  /*6240*/  @!P6 FADD.FTZ R170, -R170, -RZ ;  /* 0x800000ffaaaae221 */ /* 0x000fe20000010100 */
[----:B------:R-:W-:Y:S01]  /*6250*/  ISETP.LE.U32.AND P6, PT, R7, UR5, PT ;  /* 0x0000000507007c0c */ /* 0x000fe2000bfc3070 */
[----:B------:R-:W-:Y:S01]  /*6260*/  @!P0 FADD.FTZ R175, -R175, -RZ ;  /* 0x800000ffafaf8221 */ /* 0x000fe20000010100 */
[--C-:B------:R-:W-:Y:S01]  /*6270*/  SHF.R.U32.HI R7, RZ, 0x10, R11.reuse ;  /* 0x00000010ff077819 */ /* 0x100fe2000001160b */
[----:B------:R3:W-:Y:S01]  /*6280*/  MUFU.EX2 R133, R8 ;  /* 0x0000000800857308 */ /* 0x0007e20000000800 */
[----:B------:R-:W-:Y:S01]  /*6290*/  SHF.R.U32.HI R11, RZ, 0x18, R11 ;  /* 0x00000018ff0b7819 */ /* 0x000fe2000001160b */
[----:B------:R-:W-:Y:S01]  /*62a0*/  @!P3 FADD.FTZ R166, -R166, -RZ ;  /* 0x800000ffa6a6b221 */ /* 0x000fe20000010100 */
[----:B------:R-:W-:Y:S01]  /*62b0*/  LOP3.LUT R6, R7, 0xff, RZ, 0xc0, !PT ;  /* 0x000000ff07067812 */ /* 0x000fe200078ec0ff */
[----:B------:R-:W-:Y:S01]  /*62c0*/  @!P4 FADD.FTZ R184, -R184, -RZ ;  /* 0x800000ffb8b8c221 */ /* 0x000fe20000010100 */
[----:B------:R-:W-:Y:S01]  /*62d0*/  ISETP.LE.U32.AND P2, PT, R11, UR5, PT ;  /* 0x000000050b007c0c */ /* 0x000fe2000bf43070 */
[----:B------:R-:W-:Y:S01]  /*62e0*/  @!P1 FADD.FTZ R155, -R155, -RZ ;  /* 0x800000ff9b9b9221 */ /* 0x000fe20000010100 */
[----:B------:R-:W-:Y:S01]  /*62f0*/  ISETP.LE.U32.AND P0, PT, R6, UR5, PT ;  /* 0x0000000506007c0c */ /* 0x000fe2000bf03070 */
[----:B------:R-:W-:Y:S01]  /*6300*/  @!P5 FADD.FTZ R165, -R165, -RZ ;  /* 0x800000ffa5a5d221 */ /* 0x000fe20000010100 */
[----:B------:R-:W-:Y:S01]  /*6310*/  ISETP.LE.U32.AND P5, PT, R9, UR5, PT ;  /* 0x0000000509007c0c */ /* 0x000fe2000bfa3070 */
[----:B------:R-:W-:Y:S01]  /*6320*/  @!P6 FADD.FTZ R164, -R164, -RZ ;  /* 0x800000ffa4a4e221 */ /* 0x000fe20000010100 */
[----:B------:R-:W-:Y:S01]  /*6330*/  ISETP.LE.U32.AND P6, PT, R25, UR5, PT ;  /* 0x0000000519007c0c */ /* 0x000fe2000bfc3070 */
[----:B------:R-:W-:Y:S01]  /*6340*/  MUFU.EX2 R135, R55 ;  /* 0x0000003700877308 */ /* 0x000fe20000000800 */
[----:B------:R-:W-:Y:S02]  /*6350*/  LOP3.LUT R6, R16, 0xffff, RZ, 0xc0, !PT ;  /* 0x0000ffff10067812 */ /* 0x000fe400078ec0ff */
[--C-:B------:R-:W-:Y:S02]  /*6360*/  SHF.R.U32.HI R7, RZ, 0x10, R16.reuse ;  /* 0x00000010ff077819 */ /* 0x100fe40000011610 */
[----:B------:R-:W-:Y:S01]  /*6370*/  SHF.R.U32.HI R16, RZ, 0x18, R16 ;  /* 0x00000018ff107819 */ /* 0x000fe20000011610 */
[----:B------:R-:W-:Y:S01]  /*6380*/  @!P2 FADD.FTZ R167, -R167, -RZ ;  /* 0x800000ffa7a7a221 */ /* 0x000fe20000010100 */
[----:B------:R-:W-:Y:S01]  /*6390*/  SHF.R.U32.HI R6, RZ, 0x8, R6 ;  /* 0x00000008ff067819 */ /* 0x000fe20000011606 */
[----:B------:R-:W-:Y:S01]  /*63a0*/  @!P0 FADD.FTZ R171, -R171, -RZ ;  /* 0x800000ffabab8221 */ /* 0x000fe20000010100 */
[----:B------:R-:W-:Y:S01]  /*63b0*/  LOP3.LUT R7, R7, 0xff, RZ, 0xc0, !PT ;  /* 0x000000ff07077812 */ /* 0x000fe200078ec0ff */
[----:B------:R-:W-:Y:S01]  /*63c0*/  @!P5 FADD.FTZ R174, -R174, -RZ ;  /* 0x800000ffaeaed221 */ /* 0x000fe20000010100 */
[----:B------:R-:W-:Y:S01]  /*63d0*/  ISETP.LE.U32.AND P5, PT, R16, UR5, PT ;  /* 0x0000000510007c0c */ /* 0x000fe2000bfa3070 */
[----:B-1----:R-:W-:Y:S01]  /*63e0*/  @!P6 FADD.FTZ R157, -R157, -RZ ;  /* 0x800000ff9d9de221 */ /* 0x002fe20000010100 */
[----:B------:R-:W-:Y:S01]  /*63f0*/  LOP3.LUT R6, R6, 0xffff, RZ, 0xc0, !PT ;  /* 0x0000ffff06067812 */ /* 0x000fe200078ec0ff */
[----:B------:R-:W-:Y:S01]  /*6400*/  MUFU.EX2 R141, R57 ;  /* 0x00000039008d7308 */ /* 0x000fe20000000800 */
[----:B------:R-:W-:Y:S02]  /*6410*/  ISETP.LE.U32.AND P0, PT, R7, UR5, PT ;  /* 0x0000000507007c0c */ /* 0x000fe4000bf03070 */
[----:B------:R-:W-:Y:S01]  /*6420*/  ISETP.LE.U32.AND P2, PT, R6, UR5, PT ;  /* 0x0000000506007c0c */ /* 0x000fe2000bf43070 */
[----:B------:R-:W-:Y:S01]  /*6430*/  IMAD.WIDE.U32 R6, R103, -0x2daee0ad, RZ ;  /* 0xd2511f5367067825 */ /* 0x000fe200078e00ff */
[----:B------:R-:W-:Y:S02]  /*6440*/  LOP3.LUT R12, R5, UR13, R28, 0x96, !PT ;  /* 0x0000000d050c7c12 */ /* 0x000fe4000f8e961c */
[----:B------:R-:W-:Y:S02]  /*6450*/  LOP3.LUT R17, R4, 0xffff, RZ, 0xc0, !PT ;  /* 0x0000ffff04117812 */ /* 0x000fe400078ec0ff */
[----:B------:R-:W-:Y:S01]  /*6460*/  LOP3.LUT R15, R6, 0xff, RZ, 0xc0, !PT ;  /* 0x000000ff060f7812 */ /* 0x000fe200078ec0ff */
[----:B------:R-:W-:Y:S01]  /*6470*/  @!P5 FADD.FTZ R177, -R177, -RZ ;  /* 0x800000ffb1b1d221 */ /* 0x000fe20000010100 */
[----:B------:R-:W-:Y:S01]  /*6480*/  ISETP.LE.U32.AND P5, PT, R14, UR5, PT ;  /* 0x000000050e007c0c */ /* 0x000fe2000bfa3070 */
[----:B------:R-:W-:Y:S01]  /*6490*/  MUFU.EX2 R145, R59 ;  /* 0x0000003b00917308 */ /* 0x000fe20000000800 */
[----:B------:R-:W-:Y:S01]  /*64a0*/  LOP3.LUT R14, R31, 0xff, RZ, 0xc0, !PT ;  /* 0x000000ff1f0e7812 */ /* 0x000fe200078ec0ff */
[----:B------:R-:W-:Y:S01]  /*64b0*/  @!P0 FADD.FTZ R178, -R178, -RZ ;  /* 0x800000ffb2b28221 */ /* 0x000fe20000010100 */
[----:B------:R-:W-:Y:S01]  /*64c0*/  LOP3.LUT R19, R4, 0xff, RZ, 0xc0, !PT ;  /* 0x000000ff04137812 */ /* 0x000fe200078ec0ff */
[----:B------:R-:W-:Y:S01]  /*64d0*/  @!P2 FADD.FTZ R173, -R173, -RZ ;  /* 0x800000ffadada221 */ /* 0x000fe20000010100 */
[----:B------:R-:W-:Y:S02]  /*64e0*/  ISETP.LE.U32.AND P3, PT, R14, UR5, PT ;  /* 0x000000050e007c0c */ /* 0x000fe4000bf63070 */
[--C-:B------:R-:W-:Y:S02]  /*64f0*/  SHF.R.U32.HI R18, RZ, 0x10, R4.reuse ;  /* 0x00000010ff127819 */ /* 0x100fe40000011604 */
[----:B------:R-:W-:Y:S01]  /*6500*/  ISETP.LE.U32.AND P0, PT, R24, UR5, PT ;  /* 0x0000000518007c0c */ /* 0x000fe2000bf03070 */
[----:B------:R-:W-:Y:S01]  /*6510*/  MUFU.EX2 R162, R42 ;  /* 0x0000002a00a27308 */ /* 0x000fe20000000800 */
[----:B------:R-:W-:Y:S01]  /*6520*/  SHF.R.U32.HI R20, RZ, 0x18, R4 ;  /* 0x00000018ff147819 */ /* 0x000fe20000011604 */
[----:B------:R-:W-:Y:S01]  /*6530*/  IMAD.WIDE.U32 R4, R109, -0x2daee0ad, RZ ;  /* 0xd2511f536d047825 */ /* 0x000fe200078e00ff */
[----:B------:R-:W-:Y:S02]  /*6540*/  SHF.R.U32.HI R24, RZ, 0x10, R6 ;  /* 0x00000010ff187819 */ /* 0x000fe40000011606 */
[----:B------:R-:W-:Y:S01]  /*6550*/  ISETP.LE.U32.AND P2, PT, R21, UR5, PT ;  /* 0x0000000515007c0c */ /* 0x000fe2000bf43070 */
[----:B------:R-:W-:Y:S01]  /*6560*/  @!P5 FADD.FTZ R163, -R163, -RZ ;  /* 0x800000ffa3a3d221 */ /* 0x000fe20000010100 */
[----:B------:R-:W-:Y:S01]  /*6570*/  LOP3.LUT R11, R7, UR12, R112, 0x96, !PT ;  /* 0x0000000c070b7c12 */ /* 0x000fe2000f8e9670 */
[----:B------:R-:W-:Y:S01]  /*6580*/  @!P3 FADD.FTZ R172, -R172, -RZ ;  /* 0x800000ffacacb221 */ /* 0x000fe20000010100 */
[----:B------:R-:W-:Y:S01]  /*6590*/  SHF.R.U32.HI R16, RZ, 0x18, R6 ;  /* 0x00000018ff107819 */ /* 0x000fe20000011606 */
[----:B------:R-:W1:Y:S01]  /*65a0*/  MUFU.EX2 R152, R38 ;  /* 0x0000002600987308 */ /* 0x000e620000000800 */
[----:B------:R-:W-:Y:S01]  /*65b0*/  SHF.R.U32.HI R14, RZ, 0x18, R4 ;  /* 0x00000018ff0e7819 */ /* 0x000fe20000011604 */
[----:B--2---:R-:W-:Y:S01]  /*65c0*/  @!P0 FADD.FTZ R140, -R140, -RZ ;  /* 0x800000ff8c8c8221 */ /* 0x004fe20000010100 */
[----:B------:R-:W-:Y:S02]  /*65d0*/  LOP3.LUT R21, R6, 0xffff, RZ, 0xc0, !PT ;  /* 0x0000ffff06157812 */ /* 0x000fe400078ec0ff */
[----:B------:R-:W-:Y:S02]  /*65e0*/  SHF.R.U32.HI R6, RZ, 0x8, R26 ;  /* 0x00000008ff067819 */ /* 0x000fe4000001161a */
[----:B------:R-:W-:Y:S01]  /*65f0*/  ISETP.LE.U32.AND P4, PT, R23, UR5, PT ;  /* 0x0000000517007c0c */ /* 0x000fe2000bf83070 */
[----:B------:R-:W-:Y:S01]  /*6600*/  @!P2 FADD.FTZ R137, -R137, -RZ ;  /* 0x800000ff8989a221 */ /* 0x000fe20000010100 */
[----:B------:R-:W-:Y:S01]  /*6610*/  LOP3.LUT R9, R5, UR12, R110, 0x96, !PT ;  /* 0x0000000c05097c12 */ /* 0x000fe2000f8e966e */
[----:B------:R-:W-:Y:S01]  /*6620*/  MUFU.EX2 R154, R41 ;  /* 0x00000029009a7308 */ /* 0x000fe20000000800 */
[----:B------:R-:W-:Y:S02]  /*6630*/  LOP3.LUT R23, R4, 0xffff, RZ, 0xc0, !PT ;  /* 0x0000ffff04177812 */ /* 0x000fe400078ec0ff */
[----:B------:R-:W-:Y:S02]  /*6640*/  LOP3.LUT R5, R6, 0xffff, RZ, 0xc0, !PT ;  /* 0x0000ffff06057812 */ /* 0x000fe400078ec0ff */
[----:B------:R-:W-:Y:S02]  /*6650*/  SHF.R.U32.HI R6, RZ, 0x18, R12 ;  /* 0x00000018ff067819 */ /* 0x000fe4000001160c */
[----:B------:R-:W-:Y:S02]  /*6660*/  ISETP.LE.U32.AND P5, PT, R5, UR5, PT ;  /* 0x0000000505007c0c */ /* 0x000fe4000bfa3070 */
[----:B------:R-:W-:Y:S01]  /*6670*/  LOP3.LUT R5, R32, 0xff, RZ, 0xc0, !PT ;  /* 0x000000ff20057812 */ /* 0x000fe200078ec0ff */
[----:B------:R-:W-:Y:S01]  /*6680*/  @!P4 FADD.FTZ R168, -R168, -RZ ;  /* 0x800000ffa8a8c221 */ /* 0x000fe20000010100 */
[----:B------:R-:W-:Y:S01]  /*6690*/  LOP3.LUT R7, R4, 0xff, RZ, 0xc0, !PT ;  /* 0x000000ff04077812 */ /* 0x000fe200078ec0ff */
[----:B------:R-:W2:Y:S01]  /*66a0*/  MUFU.EX2 R147, R37 ;  /* 0x0000002500937308 */ /* 0x000ea20000000800 */
[----:B------:R-:W-:Y:S02]  /*66b0*/  ISETP.LE.U32.AND P3, PT, R5, UR5, PT ;  /* 0x0000000505007c0c */ /* 0x000fe4000bf63070 */
[C---:B------:R-:W-:Y:S02]  /*66c0*/  LOP3.LUT R5, R13.reuse, 0xff, RZ, 0xc0, !PT ;  /* 0x000000ff0d057812 */ /* 0x040fe400078ec0ff */
[----:B------:R-:W-:Y:S02]  /*66d0*/  SHF.R.U32.HI R22, RZ, 0x10, R4 ;  /* 0x00000010ff167819 */ /* 0x000fe40000011604 */
[----:B------:R-:W-:Y:S01]  /*66e0*/  LOP3.LUT R4, R13, 0xffff, RZ, 0xc0, !PT ;  /* 0x0000ffff0d047812 */ /* 0x000fe200078ec0ff */
[----:B------:R-:W-:Y:S01]  /*66f0*/  @!P5 FADD.FTZ R153, -R153, -RZ ;  /* 0x800000ff9999d221 */ /* 0x000fe20000010100 */
[----:B------:R-:W-:Y:S01]  /*6700*/  ISETP.LE.U32.AND P4, PT, R5, UR5, PT ;  /* 0x0000000505007c0c */ /* 0x000fe2000bf83070 */
[----:B------:R-:W-:Y:S01]  /*6710*/  MUFU.EX2 R161, R43 ;  /* 0x0000002b00a17308 */ /* 0x000fe20000000800 */
[----:B------:R-:W-:Y:S02]  /*6720*/  SHF.R.U32.HI R4, RZ, 0x8, R4 ;  /* 0x00000008ff047819 */ /* 0x000fe40000011604 */
[--C-:B------:R-:W-:Y:S01]  /*6730*/  SHF.R.U32.HI R5, RZ, 0x18, R13.reuse ;  /* 0x00000018ff057819 */ /* 0x100fe2000001160d */
[----:B------:R-:W-:Y:S01]  /*6740*/  @!P3 FADD.FTZ R158, -R158, -RZ ;  /* 0x800000ff9e9eb221 */ /* 0x000fe20000010100 */
[----:B------:R-:W-:Y:S02]  /*6750*/  SHF.R.U32.HI R13, RZ, 0x10, R13 ;  /* 0x00000010ff0d7819 */ /* 0x000fe4000001160d */
[----:B------:R-:W-:Y:S02]  /*6760*/  ISETP.LE.U32.AND P1, PT, R5, UR5, PT ;  /* 0x0000000505007c0c */ /* 0x000fe4000bf23070 */
[----:B------:R-:W-:Y:S01]  /*6770*/  LOP3.LUT R13, R13, 0xff, RZ, 0xc0, !PT ;  /* 0x000000ff0d0d7812 */ /* 0x000fe200078ec0ff */
[----:B------:R-:W4:Y:S01]  /*6780*/  MUFU.EX2 R148, R36 ;  /* 0x0000002400947308 */ /* 0x000f220000000800 */
[----:B---3--:R-:W-:Y:S02]  /*6790*/  F2FP.RELU.BF16.PACK_AB R8, R165, R164 ;  /* 0x000000a4a508723e */ /* 0x008fe400000018ff */
[----:B------:R-:W-:Y:S02]  /*67a0*/  LOP3.LUT R4, R4, 0xffff, RZ, 0xc0, !PT ;  /* 0x0000ffff04047812 */ /* 0x000fe400078ec0ff */
[----:B------:R-:W-:Y:S02]  /*67b0*/  ISETP.LE.U32.AND P3, PT, R13, UR5, PT ;  /* 0x000000050d007c0c */ /* 0x000fe4000bf63070 */
[----:B------:R-:W-:Y:S02]  /*67c0*/  ISETP.LE.U32.AND P5, PT, R4, UR5, PT ;  /* 0x0000000504007c0c */ /* 0x000fe4000bfa3070 */
[C---:B------:R-:W-:Y:S01]  /*67d0*/  LOP3.LUT R5, R12.reuse, 0xff, RZ, 0xc0, !PT ;  /* 0x000000ff0c057812 */ /* 0x040fe200078ec0ff */
[----:B------:R-:W-:Y:S01]  /*67e0*/  MUFU.EX2 R159, R46 ;  /* 0x0000002e009f7308 */ /* 0x000fe20000000800 */
[----:B------:R-:W-:Y:S02]  /*67f0*/  LOP3.LUT R4, R12, 0xffff, RZ, 0xc0, !PT ;  /* 0x0000ffff0c047812 */ /* 0x000fe400078ec0ff */
[----:B------:R-:W-:Y:S02]  /*6800*/  ISETP.LE.U32.AND P6, PT, R5, UR5, PT ;  /* 0x0000000505007c0c */ /* 0x000fe4000bfc3070 */
[----:B------:R-:W-:Y:S02]  /*6810*/  SHF.R.U32.HI R5, RZ, 0x8, R4 ;  /* 0x00000008ff057819 */ /* 0x000fe40000011604 */
[----:B------:R-:W-:Y:S01]  /*6820*/  SHF.R.U32.HI R4, RZ, 0x10, R12 ;  /* 0x00000010ff047819 */ /* 0x000fe2000001160c */
[----:B-1----:R-:W-:Y:S01]  /*6830*/  @!P3 FADD.FTZ R152, -R152, -RZ ;  /* 0x800000ff9898b221 */ /* 0x002fe20000010100 */
[----:B------:R-:W-:Y:S01]  /*6840*/  LOP3.LUT R5, R5, 0xffff, RZ, 0xc0, !PT ;  /* 0x0000ffff05057812 */ /* 0x000fe200078ec0ff */
[----:B--2---:R-:W-:Y:S01]  /*6850*/  @!P5 FADD.FTZ R147, -R147, -RZ ;  /* 0x800000ff9393d221 */ /* 0x004fe20000010100 */
[----:B------:R-:W-:Y:S01]  /*6860*/  LOP3.LUT R4, R4, 0xff, RZ, 0xc0, !PT ;  /* 0x000000ff04047812 */ /* 0x000fe200078ec0ff */
[----:B------:R-:W1:Y:S01]  /*6870*/  MUFU.EX2 R151, R39 ;  /* 0x0000002700977308 */ /* 0x000e620000000800 */
[----:B------:R-:W-:Y:S01]  /*6880*/  ISETP.LE.U32.AND P5, PT, R5, UR5, PT ;  /* 0x0000000505007c0c */ /* 0x000fe2000bfa3070 */
[----:B----4-:R-:W-:Y:S01]  /*6890*/  @!P4 FADD.FTZ R148, -R148, -RZ ;  /* 0x800000ff9494c221 */ /* 0x010fe20000010100 */
[----:B------:R-:W-:Y:S01]  /*68a0*/  ISETP.LE.U32.AND P3, PT, R4, UR5, PT ;  /* 0x0000000504007c0c */ /* 0x000fe2000bf63070 */
[----:B------:R-:W-:Y:S01]  /*68b0*/  @!P6 FADD.FTZ R156, -R156, -RZ ;  /* 0x800000ff9c9ce221 */ /* 0x000fe20000010100 */
[----:B------:R-:W-:Y:S02]  /*68c0*/  ISETP.LE.U32.AND P4, PT, R6, UR5, PT ;  /* 0x0000000506007c0c */ /* 0x000fe4000bf83070 */
[----:B------:R-:W-:Y:S02]  /*68d0*/  SHF.R.U32.HI R4, RZ, 0x8, R17 ;  /* 0x00000008ff047819 */ /* 0x000fe40000011611 */
[----:B------:R-:W-:Y:S01]  /*68e0*/  LOP3.LUT R5, R18, 0xff, RZ, 0xc0, !PT ;  /* 0x000000ff12057812 */ /* 0x000fe200078ec0ff */
[----:B------:R-:W2:Y:S01]  /*68f0*/  MUFU.EX2 R160, R47 ;  /* 0x0000002f00a07308 */ /* 0x000ea20000000800 */
[----:B------:R-:W-:Y:S02]  /*6900*/  LOP3.LUT R4, R4, 0xffff, RZ, 0xc0, !PT ;  /* 0x0000ffff04047812 */ /* 0x000fe400078ec0ff */
[----:B------:R-:W-:Y:S01]  /*6910*/  ISETP.LE.U32.AND P6, PT, R5, UR5, PT ;  /* 0x0000000505007c0c */ /* 0x000fe2000bfc3070 */
[----:B------:R-:W-:Y:S01]  /*6920*/  @!P5 FADD.FTZ R154, -R154, -RZ ;  /* 0x800000ff9a9ad221 */ /* 0x000fe20000010100 */
[----:B------:R-:W-:Y:S01]  /*6930*/  LOP3.LUT R5, R11, 0xffff, RZ, 0xc0, !PT ;  /* 0x0000ffff0b057812 */ /* 0x000fe200078ec0ff */
[----:B------:R-:W-:Y:S01]  /*6940*/  @!P3 FADD.FTZ R162, -R162, -RZ ;  /* 0x800000ffa2a2b221 */ /* 0x000fe20000010100 */
[----:B------:R-:W-:Y:S01]  /*6950*/  ISETP.LE.U32.AND P3, PT, R20, UR5, PT ;  /* 0x0000000514007c0c */ /* 0x000fe2000bf63070 */
[----:B------:R-:W-:Y:S01]  /*6960*/  @!P4 FADD.FTZ R161, -R161, -RZ ;  /* 0x800000ffa1a1c221 */ /* 0x000fe20000010100 */
[----:B------:R-:W-:Y:S01]  /*6970*/  ISETP.LE.U32.AND P5, PT, R4, UR5, PT ;  /* 0x0000000504007c0c */ /* 0x000fe2000bfa3070 */
[----:B------:R-:W3:Y:S01]  /*6980*/  MUFU.EX2 R150, R44 ;  /* 0x0000002c00967308 */ /* 0x000ee20000000800 */
[----:B------:R-:W-:Y:S02]  /*6990*/  LOP3.LUT R4, R102, 0xff, RZ, 0xc0, !PT ;  /* 0x000000ff66047812 */ /* 0x000fe400078ec0ff */
[----:B------:R-:W-:Y:S01]  /*69a0*/  SHF.R.U32.HI R6, RZ, 0x8, R5 ;  /* 0x00000008ff067819 */ /* 0x000fe20000011605 */
[----:B-1----:R-:W-:Y:S01]  /*69b0*/  @!P1 FADD.FTZ R151, -R151, -RZ ;  /* 0x800000ff97979221 */ /* 0x002fe20000010100 */
[----:B------:R-:W-:Y:S01]  /*69c0*/  ISETP.LE.U32.AND P4, PT, R4, UR5, PT ;  /* 0x0000000504007c0c */ /* 0x000fe2000bf83070 */
[----:B------:R-:W-:Y:S01]  /*69d0*/  @!P6 FADD.FTZ R159, -R159, -RZ ;  /* 0x800000ff9f9fe221 */ /* 0x000fe20000010100 */
[----:B------:R-:W-:Y:S02]  /*69e0*/  SHF.R.U32.HI R4, RZ, 0x8, R33 ;  /* 0x00000008ff047819 */ /* 0x000fe40000011621 */
[----:B------:R-:W-:Y:S01]  /*69f0*/  ISETP.LE.U32.AND P1, PT, R19, UR5, PT ;  /* 0x0000000513007c0c */ /* 0x000fe2000bf23070 */
[----:B------:R-:W1:Y:S01]  /*6a00*/  MUFU.EX2 R149, R45 ;  /* 0x0000002d00957308 */ /* 0x000e620000000800 */
[----:B------:R-:W-:Y:S02]  /*6a10*/  LOP3.LUT R4, R4, 0xffff, RZ, 0xc0, !PT ;  /* 0x0000ffff04047812 */ /* 0x000fe400078ec0ff */
[----:B------:R-:W-:Y:S01]  /*6a20*/  F2FP.RELU.BF16.PACK_AB R0, R161, R162 ;  /* 0x000000a2a100723e */ /* 0x000fe200000018ff */
[----:B--2---:R-:W-:Y:S01]  /*6a30*/  @!P3 FADD.FTZ R160, -R160, -RZ ;  /* 0x800000ffa0a0b221 */ /* 0x004fe20000010100 */
[----:B------:R-:W-:Y:S02]  /*6a40*/  ISETP.LE.U32.AND P6, PT, R4, UR5, PT ;  /* 0x0000000504007c0c */ /* 0x000fe4000bfc3070 */
[--C-:B------:R-:W-:Y:S01]  /*6a50*/  SHF.R.U32.HI R4, RZ, 0x10, R11.reuse ;  /* 0x00000010ff047819 */ /* 0x100fe2000001160b */
[----:B------:R-:W-:Y:S01]  /*6a60*/  @!P4 FADD.FTZ R144, -R144, -RZ ;  /* 0x800000ff9090c221 */ /* 0x000fe20000010100 */
[----:B------:R-:W-:Y:S01]  /*6a70*/  ISETP.LE.U32.AND P3, PT, R7, UR5, PT ;  /* 0x0000000507007c0c */ /* 0x000fe2000bf63070 */
[----:B------:R-:W2:Y:S01]  /*6a80*/  MUFU.EX2 R112, R10 ;  /* 0x0000000a00707308 */ /* 0x000ea20000000800 */
[----:B------:R-:W-:Y:S02]  /*6a90*/  LOP3.LUT R5, R4, 0xff, RZ, 0xc0, !PT ;  /* 0x000000ff04057812 */ /* 0x000fe400078ec0ff */
[----:B------:R-:W-:Y:S01]  /*6aa0*/  LOP3.LUT R7, R11, 0xff, RZ, 0xc0, !PT ;  /* 0x000000ff0b077812 */ /* 0x000fe200078ec0ff */
[----:B---3--:R-:W-:Y:S01]  /*6ab0*/  @!P1 FADD.FTZ R150, -R150, -RZ ;  /* 0x800000ff96969221 */ /* 0x008fe20000010100 */
[----:B------:R-:W-:Y:S02]  /*6ac0*/  ISETP.LE.U32.AND P1, PT, R15, UR5, PT ;  /* 0x000000050f007c0c */ /* 0x000fe4000bf23070 */
[----:B------:R-:W-:Y:S01]  /*6ad0*/  ISETP.LE.U32.AND P2, PT, R7, UR5, PT ;  /* 0x0000000507007c0c */ /* 0x000fe2000bf43070 */
[----:B------:R-:W-:Y:S01]  /*6ae0*/  @!P6 FADD.FTZ R136, -R136, -RZ ;  /* 0x800000ff8888e221 */ /* 0x000fe20000010100 */
[----:B------:R-:W-:Y:S02]  /*6af0*/  SHF.R.U32.HI R11, RZ, 0x18, R11 ;  /* 0x00000018ff0b7819 */ /* 0x000fe4000001160b */
[----:B------:R-:W-:Y:S01]  /*6b00*/  LOP3.LUT R4, R6, 0xffff, RZ, 0xc0, !PT ;  /* 0x0000ffff06047812 */ /* 0x000fe200078ec0ff */
[----:B------:R-:W-:Y:S01]  /*6b10*/  @!P3 FADD.FTZ R134, -R134, -RZ ;  /* 0x800000ff8686b221 */ /* 0x000fe20000010100 */
[----:B------:R-:W-:Y:S01]  /*6b20*/  ISETP.LE.U32.AND P0, PT, R11, UR5, PT ;  /* 0x000000050b007c0c */ /* 0x000fe2000bf03070 */
[----:B-1----:R-:W-:Y:S01]  /*6b30*/  @!P5 FADD.FTZ R149, -R149, -RZ ;  /* 0x800000ff9595d221 */ /* 0x002fe20000010100 */
[----:B------:R-:W-:Y:S02]  /*6b40*/  ISETP.LE.U32.AND P4, PT, R4, UR5, PT ;  /* 0x0000000504007c0c */ /* 0x000fe4000bf83070 */
[----:B------:R-:W-:Y:S01]  /*6b50*/  LOP3.LUT R4, R9, 0xffff, RZ, 0xc0, !PT ;  /* 0x0000ffff09047812 */ /* 0x000fe200078ec0ff */
[----:B------:R-:W-:Y:S01]  /*6b60*/  @!P1 FADD.FTZ R115, -R115, -RZ ;  /* 0x800000ff73739221 */ /* 0x000fe20000010100 */
[----:B------:R-:W-:Y:S01]  /*6b70*/  ISETP.LE.U32.AND P6, PT, R5, UR5, PT ;  /* 0x0000000505007c0c */ /* 0x000fe2000bfc3070 */
[----:B------:R-:W-:Y:S01]  /*6b80*/  @!P2 FADD.FTZ R132, -R132, -RZ ;  /* 0x800000ff8484a221 */ /* 0x000fe20000010100 */
[----:B------:R-:W-:Y:S02]  /*6b90*/  LOP3.LUT R5, R9, 0xff, RZ, 0xc0, !PT ;  /* 0x000000ff09057812 */ /* 0x000fe400078ec0ff */
[----:B------:R-:W-:Y:S02]  /*6ba0*/  SHF.R.U32.HI R6, RZ, 0x8, R23 ;  /* 0x00000008ff067819 */ /* 0x000fe40000011617 */
[----:B------:R-:W-:Y:S01]  /*6bb0*/  SHF.R.U32.HI R4, RZ, 0x8, R4 ;  /* 0x00000008ff047819 */ /* 0x000fe20000011604 */
[----:B------:R-:W-:Y:S01]  /*6bc0*/  @!P0 FADD.FTZ R135, -R135, -RZ ;  /* 0x800000ff87878221 */ /* 0x000fe20000010100 */
[----:B------:R-:W-:Y:S01]  /*6bd0*/  ISETP.LE.U32.AND P2, PT, R5, UR5, PT ;  /* 0x0000000505007c0c */ /* 0x000fe2000bf43070 */
[----:B------:R-:W-:Y:S01]  /*6be0*/  @!P4 FADD.FTZ R131, -R131, -RZ ;  /* 0x800000ff8383c221 */ /* 0x000fe20000010100 */
[----:B------:R-:W-:Y:S02]  /*6bf0*/  LOP3.LUT R4, R4, 0xffff, RZ, 0xc0, !PT ;  /* 0x0000ffff04047812 */ /* 0x000fe400078ec0ff */
[----:B------:R-:W-:Y:S01]  /*6c00*/  F2FP.RELU.BF16.PACK_AB R7, R180, R182 ;  /* 0x000000b6b407723e */ /* 0x000fe200000018ff */
[----:B------:R-:W-:Y:S01]  /*6c10*/  @!P6 FADD.FTZ R139, -R139, -RZ ;  /* 0x800000ff8b8be221 */ /* 0x000fe20000010100 */
[--C-:B------:R-:W-:Y:S02]  /*6c20*/  SHF.R.U32.HI R5, RZ, 0x10, R9.reuse ;  /* 0x00000010ff057819 */ /* 0x100fe40000011609 */
[----:B------:R-:W-:Y:S01]  /*6c30*/  ISETP.LE.U32.AND P5, PT, R16, UR5, PT ;  /* 0x0000000510007c0c */ /* 0x000fe2000bfa3070 */
[----:B------:R1:W-:Y:S01]  /*6c40*/  STS [R197+0x12000], R7 ;  /* 0x01200007c5007388 */ /* 0x0003e20000000800 */
[----:B------:R-:W-:Y:S02]  /*6c50*/  ISETP.LE.U32.AND P4, PT, R4, UR5, PT ;  /* 0x0000000504007c0c */ /* 0x000fe4000bf83070 */
[----:B------:R-:W-:Y:S01]  /*6c60*/  LOP3.LUT R4, R5, 0xff, RZ, 0xc0, !PT ;  /* 0x000000ff05047812 */ /* 0x000fe200078ec0ff */
[----:B------:R-:W-:Y:S01]  /*6c70*/  @!P2 FADD.FTZ R143, -R143, -RZ ;  /* 0x800000ff8f8fa221 */ /* 0x000fe20000010100 */
[----:B------:R-:W-:Y:S02]  /*6c80*/  SHF.R.U32.HI R9, RZ, 0x18, R9 ;  /* 0x00000018ff097819 */ /* 0x000fe40000011609 */
[----:B------:R-:W-:Y:S02]  /*6c90*/  SHF.R.U32.HI R5, RZ, 0x8, R21 ;  /* 0x00000008ff057819 */ /* 0x000fe40000011615 */
[----:B------:R-:W-:Y:S02]  /*6ca0*/  ISETP.LE.U32.AND P0, PT, R14, UR5, PT ;  /* 0x000000050e007c0c */ /* 0x000fe4000bf03070 */
[----:B------:R-:W-:Y:S01]  /*6cb0*/  ISETP.LE.U32.AND P6, PT, R4, UR5, PT ;  /* 0x0000000504007c0c */ /* 0x000fe2000bfc3070 */
[----:B--2---:R-:W-:Y:S01]  /*6cc0*/  @!P5 FADD.FTZ R112, -R112, -RZ ;  /* 0x800000ff7070d221 */ /* 0x004fe20000010100 */
[----:B------:R-:W-:Y:S01]  /*6cd0*/  LOP3.LUT R4, R5, 0xffff, RZ, 0xc0, !PT ;  /* 0x0000ffff05047812 */ /* 0x000fe200078ec0ff */
[----:B------:R-:W-:Y:S01]  /*6ce0*/  @!P4 FADD.FTZ R141, -R141, -RZ ;  /* 0x800000ff8d8dc221 */ /* 0x000fe20000010100 */
[----:B------:R-:W-:Y:S02]  /*6cf0*/  LOP3.LUT R5, R22, 0xff, RZ, 0xc0, !PT ;  /* 0x000000ff16057812 */ /* 0x000fe400078ec0ff */
[----:B------:R-:W-:Y:S02]  /*6d00*/  ISETP.LE.U32.AND P2, PT, R4, UR5, PT ;  /* 0x0000000504007c0c */ /* 0x000fe4000bf43070 */
[----:B------:R-:W-:Y:S02]  /*6d10*/  LOP3.LUT R4, R24, 0xff, RZ, 0xc0, !PT ;  /* 0x000000ff18047812 */ /* 0x000fe400078ec0ff */
[----:B------:R-:W-:Y:S01]  /*6d20*/  ISETP.LE.U32.AND P1, PT, R5, UR5, PT ;  /* 0x0000000505007c0c */ /* 0x000fe2000bf23070 */
[----:B------:R-:W-:Y:S01]  /*6d30*/  @!P0 FADD.FTZ R138, -R138, -RZ ;  /* 0x800000ff8a8a8221 */ /* 0x000fe20000010100 */
[----:B------:R-:W-:Y:S01]  /*6d40*/  F2FP.RELU.BF16.PACK_AB R5, R169, R170 ;  /* 0x000000aaa905723e */ /* 0x000fe200000018ff */
[----:B------:R-:W-:Y:S01]  /*6d50*/  @!P6 FADD.FTZ R146, -R146, -RZ ;  /* 0x800000ff9292e221 */ /* 0x000fe20000010100 */
[----:B------:R-:W-:Y:S02]  /*6d60*/  ISETP.LE.U32.AND P4, PT, R9, UR5, PT ;  /* 0x0000000509007c0c */ /* 0x000fe4000bf83070 */
[----:B------:R-:W-:Y:S02]  /*6d70*/  ISETP.LE.U32.AND P6, PT, R4, UR5, PT ;  /* 0x0000000504007c0c */ /* 0x000fe4000bfc3070 */
[----:B------:R-:W-:Y:S01]  /*6d80*/  LOP3.LUT R4, R6, 0xffff, RZ, 0xc0, !PT ;  /* 0x0000ffff06047812 */ /* 0x000fe200078ec0ff */
[----:B------:R-:W-:Y:S01]  /*6d90*/  @!P2 FADD.FTZ R114, -R114, -RZ ;  /* 0x800000ff7272a221 */ /* 0x000fe20000010100 */
[----:B------:R-:W-:Y:S02]  /*6da0*/  F2FP.RELU.BF16.PACK_AB R6, R179, R181 ;  /* 0x000000b5b306723e */ /* 0x000fe400000018ff */
[----:B------:R-:W-:Y:S01]  /*6db0*/  ISETP.LE.U32.AND P2, PT, R4, UR5, PT ;  /* 0x0000000504007c0c */ /* 0x000fe2000bf43070 */
[----:B------:R-:W-:Y:S01]  /*6dc0*/  @!P1 FADD.FTZ R142, -R142, -RZ ;  /* 0x800000ff8e8e9221 */ /* 0x000fe20000010100 */
[----:B------:R-:W-:Y:S01]  /*6dd0*/  F2FP.RELU.BF16.PACK_AB R4, R175, R176 ;  /* 0x000000b0af04723e */ /* 0x000fe200000018ff */
[----:B------:R2:W-:Y:S01]  /*6de0*/  STS [R197+0x12400], R6 ;  /* 0x01240006c5007388 */ /* 0x0005e20000000800 */
[----:B-1----:R-:W-:Y:S01]  /*6df0*/  F2FP.RELU.BF16.PACK_AB R7, R185, R186 ;  /* 0x000000bab907723e */ /* 0x002fe200000018ff */
[----:B------:R-:W-:Y:S01]  /*6e00*/  @!P4 FADD.FTZ R145, -R145, -RZ ;  /* 0x800000ff9191c221 */ /* 0x000fe20000010100 */
[----:B------:R-:W-:Y:S01]  /*6e10*/  FSETP.GE.FTZ.AND P1, PT, R169, RZ, PT ;  /* 0x000000ffa900720b */ /* 0x000fe20003f36000 */
[----:B------:R1:W-:Y:S01]  /*6e20*/  STS [R198+0x12000], R5 ;  /* 0x01200005c6007388 */ /* 0x0003e20000000800 */
[----:B------:R-:W-:Y:S01]  /*6e30*/  FSETP.GE.FTZ.AND P3, PT, R180, RZ, PT ;  /* 0x000000ffb400720b */ /* 0x000fe20003f76000 */
[----:B------:R-:W-:Y:S01]  /*6e40*/  @!P6 FADD.FTZ R113, -R113, -RZ ;  /* 0x800000ff7171e221 */ /* 0x000fe20000010100 */
[----:B------:R-:W-:Y:S01]  /*6e50*/  FSETP.GE.FTZ.AND P4, PT, R182, RZ, PT ;  /* 0x000000ffb600720b */ /* 0x000fe20003f96000 */
[----:B------:R3:W-:Y:S02]  /*6e60*/  STS [R198+0x12400], R4 ;  /* 0x01240004c6007388 */ /* 0x0007e40000000800 */
[----:B------:R-:W-:Y:S01]  /*6e70*/  @!P2 FADD.FTZ R133, -R133, -RZ ;  /* 0x800000ff8585a221 */ /* 0x000fe20000010100 */
[----:B------:R-:W-:Y:S01]  /*6e80*/  FSETP.GE.FTZ.AND P2, PT, R170, RZ, PT ;  /* 0x000000ffaa00720b */ /* 0x000fe20003f56000 */
[----:B------:R4:W-:Y:S01]  /*6e90*/  STS [R197+0x14000], R7 ;  /* 0x01400007c5007388 */ /* 0x0009e20000000800 */
        /* <DEDUP_REMOVED lines=61> */
[----:B------:R-:W-:Y:S01]  /*7270*/  LDSM.16.M88.4 R108, [R123+0x5000] ;  /* 0x005000007b6c783b */ /* 0x000fe20000000200 */
        /* <DEDUP_REMOVED lines=31> */
[C---:B------:R-:W-:Y:S07]  /*7470*/  HMMA.16816.F32.BF16 R56, R108.reuse, R100, R56 ;  /* 0x000000646c38723c */ /* 0x040fee0000041838 */
[----:B------:R-:W-:Y:S01]  /*7480*/  IMAD.U32 R100, RZ, RZ, UR27 ;  /* 0x0000001bff647e24 */ /* 0x000fe2000f8e00ff */
[-C--:B------:R-:W-:Y:S01]  /*7490*/  HMMA.16816.F32.BF16 R60, R108, R102.reuse, R60 ;  /* 0x000000666c3c723c */ /* 0x080fe2000004183c */
[----:B------:R-:W-:Y:S06]  /*74a0*/  IMAD.U32 R101, RZ, RZ, UR26 ;  /* 0x0000001aff657e24 */ /* 0x000fec000f8e00ff */
[C---:B------:R-:W-:Y:S01]  /*74b0*/  LEA R110, P0, R240.reuse, R100, 0x2 ;  /* 0x00000064f06e7211 */ /* 0x040fe200078010ff */
[----:B------:R-:W-:Y:S04]  /*74c0*/  HMMA.16816.F32.BF16 R64, R104, R102, R64 ;  /* 0x000000666840723c */ /* 0x000fe80000041840 */
[----:B------:R-:W-:Y:S02]  /*74d0*/  LEA.HI.X.SX32 R111, R240, R101, 0x2, P0 ;  /* 0x00000065f06f7211 */ /* 0x000fe400000f16ff */
[----:B------:R-:W-:Y:S03]  /*74e0*/  FSETP.GE.FTZ.AND P0, PT, R164, RZ, PT ;  /* 0x000000ffa400720b */ /* 0x000fe60003f16000 */
[----:B------:R-:W2:Y:S04]  /*74f0*/  LDG.E R108, [R110.64] ;  /* 0x000000326e6c7981 */ /* 0x000ea8000c1e1900 */
[----:B------:R-:W3:Y:S04]  /*7500*/  LDG.E R101, [R110.64+0x20] ;  /* 0x000020326e657981 */ /* 0x000ee8000c1e1900 */
[----:B------:R-:W4:Y:S04]  /*7510*/  LDG.E R100, [R110.64+0x100] ;  /* 0x000100326e647981 */ /* 0x000f28000c1e1900 */
[----:B------:R-:W3:Y:S01]  /*7520*/  LDG.E R0, [R110.64+0x120] ;  /* 0x000120326e007981 */ /* 0x000ee2000c1e1900 */
[C---:B--2---:R-:W-:Y:S02]  /*7530*/  FADD.FTZ R103, -R108.reuse, R4 ;  /* 0x000000046c677221 */ /* 0x044fe40000010100 */
[C---:B------:R-:W-:Y:S02]  /*7540*/  FADD.FTZ R4, -R108.reuse, R20 ;  /* 0x000000146c047221 */ /* 0x040fe40000010100 */
[C---:B------:R-:W-:Y:S01]  /*7550*/  FADD.FTZ R102, -R108.reuse, R5 ;  /* 0x000000056c667221 */ /* 0x040fe20000010100 */
[-C--:B------:R-:W-:Y:S01]  /*7560*/  FSEL R20, R103, R108.reuse, P4 ;  /* 0x0000006c67147208 */ /* 0x080fe20002000000 */
        /* <DEDUP_REMOVED lines=18> */
[C---:B------:R-:W-:Y:S01]  /*7690*/  FADD.FTZ R17, -R108.reuse, R32 ;  /* 0x000000206c117221 */ /* 0x040fe20000010100 */
[----:B------:R-:W-:Y:S01]  /*76a0*/  FSETP.GE.FTZ.AND P1, PT, R137, RZ, PT ;  /* 0x000000ff8900720b */ /* 0x000fe20003f36000 */
        /* <DEDUP_REMOVED lines=9> */
[----:B------:R-:W-:Y:S01]  /*7740*/  FSETP.GE.FTZ.AND P4, PT, R165, RZ, PT ;  /* 0x000000ffa500720b */ /* 0x000fe20003f96000 */
[C---:B------:R-:W-:Y:S01]  /*7750*/  FADD.FTZ R52, -R108.reuse, R52 ;  /* 0x000000346c347221 */ /* 0x040fe20000010100 */
[-C--:B------:R-:W-:Y:S01]  /*7760*/  FSEL R17, R17, R108.reuse, P3 ;  /* 0x0000006c11117208 */ /* 0x080fe20001800000 */
[----:B------:R-:W-:Y:S01]  /*7770*/  FADD.FTZ R64, -R108, R64 ;  /* 0x000000406c407221 */ /* 0x000fe20000010100 */
[----:B------:R-:W-:Y:S01]  /*7780*/  FSEL R16, R16, R108, P2 ;  /* 0x0000006c10107208 */ /* 0x000fe20001000000 */
[----:B------:R-:W-:Y:S01]  /*7790*/  FMUL.FTZ R147, R147, R4 ;  /* 0x0000000493937220 */ /* 0x000fe20000410000 */
[----:B------:R-:W-:Y:S01]  /*77a0*/  FSETP.GE.FTZ.AND P3, PT, R136, RZ, PT ;  /* 0x000000ff8800720b */ /* 0x000fe20003f76000 */
[----:B---3--:R-:W-:Y:S01]  /*77b0*/  FADD.FTZ R4, -R101, R7 ;  /* 0x0000000765047221 */ /* 0x008fe20000010100 */
[----:B------:R-:W-:Y:S01]  /*77c0*/  FSETP.GE.FTZ.AND P2, PT, R132, RZ, PT ;  /* 0x000000ff8400720b */ /* 0x000fe20003f56000 */
[----:B------:R-:W-:Y:S01]  /*77d0*/  FMUL.FTZ R148, R148, R5 ;  /* 0x0000000594947220 */ /* 0x000fe20000410000 */
[-C--:B------:R-:W-:Y:S01]  /*77e0*/  FSEL R53, R53, R108.reuse, P1 ;  /* 0x0000006c35357208 */ /* 0x080fe20000800000 */
[----:B------:R-:W-:Y:S01]  /*77f0*/  FADD.FTZ R5, -R101, R6 ;  /* 0x0000000665057221 */ /* 0x000fe20000010100 */
[----:B------:R-:W-:Y:S01]  /*7800*/  FSETP.GE.FTZ.AND P1, PT, R115, RZ, PT ;  /* 0x000000ff7300720b */ /* 0x000fe20003f36000 */
[C---:B------:R-:W-:Y:S01]  /*7810*/  FADD.FTZ R19, -R101.reuse, R19 ;  /* 0x0000001365137221 */ /* 0x040fe20000010100 */
[-C--:B------:R-:W-:Y:S01]  /*7820*/  FSEL R20, R20, R108.reuse, P4 ;  /* 0x0000006c14147208 */ /* 0x080fe20002000000 */
[----:B------:R-:W-:Y:S01]  /*7830*/  FADD.FTZ R18, -R101, R18 ;  /* 0x0000001265127221 */ /* 0x000fe20000010100 */
[-C--:B------:R-:W-:Y:S01]  /*7840*/  FSEL R49, R49, R108.reuse, P3 ;  /* 0x0000006c31317208 */ /* 0x080fe20001800000 */
[C---:B------:R-:W-:Y:S01]  /*7850*/  FADD.FTZ R23, -R101.reuse, R23 ;  /* 0x0000001765177221 */ /* 0x040fe20000010100 */
[-C--:B------:R-:W-:Y:S01]  /*7860*/  FSEL R52, R52, R108.reuse, P2 ;  /* 0x0000006c34347208 */ /* 0x080fe20001000000 */
[----:B------:R-:W-:Y:S01]  /*7870*/  FADD.FTZ R22, -R101, R22 ;  /* 0x0000001665167221 */ /* 0x000fe20000010100 */
[----:B------:R-:W-:Y:S01]  /*7880*/  FSEL R64, R64, R108, P1 ;  /* 0x0000006c40407208 */ /* 0x000fe20000800000 */
[----:B------:R-:W-:Y:S01]  /*7890*/  @P0 FADD.FTZ R108, -R108, R65 ;  /* 0x000000416c6c0221 */ /* 0x000fe20000010100 */
[----:B------:R-:W-:Y:S01]  /*78a0*/  FSETP.GE.FTZ.AND P0, PT, R179, RZ, PT ;  /* 0x000000ffb300720b */ /* 0x000fe20003f16000 */
[----:B------:R-:W-:Y:S01]  /*78b0*/  FADD.FTZ R35, -R101, R35 ;  /* 0x0000002365237221 */ /* 0x000fe20000010100 */
[----:B------:R-:W-:Y:S01]  /*78c0*/  FSETP.GE.FTZ.AND P1, PT, R181, RZ, PT ;  /* 0x000000ffb500720b */ /* 0x000fe20003f36000 */
[C---:B------:R-:W-:Y:S01]  /*78d0*/  FADD.FTZ R34, -R101.reuse, R34 ;  /* 0x0000002265227221 */ /* 0x040fe20000010100 */
        /* <DEDUP_REMOVED lines=9> */
[----:B------:R-:W-:Y:S01]  /*7970*/  FMUL.FTZ R179, R179, R4 ;  /* 0x00000004b3b37220 */ /* 0x000fe20000410000 */
[----:B------:R-:W-:Y:S01]  /*7980*/  FSETP.GE.FTZ.AND P0, PT, R167, RZ, PT ;  /* 0x000000ffa700720b */ /* 0x000fe20003f16000 */
[----:B----4-:R-:W-:Y:S01]  /*7990*/  FADD.FTZ R4, -R100, R8 ;  /* 0x0000000864047221 */ /* 0x010fe20000010100 */
[----:B------:R-:W-:Y:S01]  /*79a0*/  FSEL R18, R18, R101, P1 ;  /* 0x0000006512127208 */ /* 0x000fe20000800000 */
[----:B------:R-:W-:Y:S01]  /*79b0*/  FADD.FTZ R6, -R101, R55 ;  /* 0x0000003765067221 */ /* 0x000fe20000010100 */
[----:B------:R-:W-:Y:S01]  /*79c0*/  FSETP.GE.FTZ.AND P1, PT, R171, RZ, PT ;  /* 0x000000ffab00720b */ /* 0x000fe20003f36000 */
[----:B------:R-:W-:Y:S01]  /*79d0*/  FMUL.FTZ R181, R181, R5 ;  /* 0x00000005b5b57220 */ /* 0x000fe20000410000 */
[-C--:B------:R-:W-:Y:S01]  /*79e0*/  FSEL R23, R23, R101.reuse, P0 ;  /* 0x0000006517177208 */ /* 0x080fe20000000000 */
[----:B------:R-:W-:Y:S01]  /*79f0*/  FADD.FTZ R7, -R101, R54 ;  /* 0x0000003665077221 */ /* 0x000fe20000010100 */
        /* <DEDUP_REMOVED lines=39> */
[C---:B------:R-:W-:Y:S01]  /*7c70*/  FADD.FTZ R4, -R100.reuse, R25 ;  /* 0x0000001964047221 */ /* 0x040fe20000010100 */
        /* <DEDUP_REMOVED lines=12> */
[----:B------:R-:W-:Y:S01]  /*7d40*/  FSEL R6, R6, R100, P2 ;  /* 0x0000006406067208 */ /* 0x000fe20001000000 */
[----:B------:R-:W-:Y:S01]  /*7d50*/  FADD.FTZ R5, -R100, R24 ;  /* 0x0000001864057221 */ /* 0x000fe20000010100 */
[----:B------:R-:W-:Y:S01]  /*7d60*/  FSETP.GE.FTZ.AND P0, PT, R150, RZ, PT ;  /* 0x000000ff9600720b */ /* 0x000fe20003f16000 */
[----:B------:R-:W-:Y:S01]  /*7d70*/  @P1 FADD.FTZ R101, -R101, R67 ;  /* 0x0000004365651221 */ /* 0x000fe20000010100 */
[----:B------:R-:W-:Y:S01]  /*7d80*/  FSETP.GE.FTZ.AND P1, PT, R174, RZ, PT ;  /* 0x000000ffae00720b */ /* 0x000fe20003f36000 */
[----:B------:R-:W-:Y:S01]  /*7d90*/  FMUL.FTZ R39, R173, R4 ;  /* 0x00000004ad277220 */ /* 0x000fe20000410000 */
[-C--:B------:R-:W-:Y:S01]  /*7da0*/  FSEL R7, R7, R100.reuse, P3 ;  /* 0x0000006407077208 */ /* 0x080fe20001800000 */
[C---:B------:R-:W-:Y:S01]  /*7db0*/  FADD.FTZ R4, -R100.reuse, R44 ;  /* 0x0000002c64047221 */ /* 0x040fe20000010100 */
[----:B------:R-:W-:Y:S01]  /*7dc0*/  FSEL R5, R5, R100, P1 ;  /* 0x0000006405057208 */ /* 0x000fe20000800000 */
        /* <DEDUP_REMOVED lines=146> */
.L_x_618:
        /* <DEDUP_REMOVED lines=148> */
.L_x_619:
        /* <DEDUP_REMOVED lines=17> */
[----:B------:R-:W4:Y:S01]  /*9140*/  LDSM.16.M88.4 R32, [R129] ;  /* 0x000000008120783b */ /* 0x000f220000000200 */
[----:B------:R-:W-:Y:S02]  /*9150*/  UIADD3 UR6, UR6, -0x1, URZ ;  /* 0xffffffff06067890 */ /* 0x000fe4000fffe03f */
[----:B------:R-:W-:Y:S01]  /*9160*/  UISETP.NE.U32.AND UP0, UPT, UR23, 0x1, UPT ;  /* 0x000000011700788c */ /* 0x000fe2000bf05070 */
[----:B------:R-:W-:Y:S04]  /*9170*/  LDSM.16.M88.4 R36, [R121] ;  /* 0x000000007924783b */ /* 0x000fe80000000200 */
[----:B------:R-:W3:Y:S04]  /*9180*/  LDSM.16.MT88.4 R40, [R0+0x6800] ;  /* 0x006800000028783b */ /* 0x000ee80000004200 */
[----:B------:R-:W3:Y:S04]  /*9190*/  LDSM.16.M88.4 R44, [R121+0x2000] ;  /* 0x00200000792c783b */ /* 0x000ee80000000200 */
        /* <DEDUP_REMOVED lines=281> */
.L_x_621:
        /* <DEDUP_REMOVED lines=17> */
.L_x_622:
        /* <DEDUP_REMOVED lines=43> */
.L_x_624:
[----:B--2---:R-:W-:Y:S05]  /*a6f0*/  BSYNC B0 ;  /* 0x0000000000007941 */ /* 0x004fea0003800000 */
.L_x_623:
        /* <DEDUP_REMOVED lines=14> */
.L_x_626:
[----:B------:R-:W-:Y:S05]  /*a7e0*/  BSYNC B0 ;  /* 0x0000000000007941 */ /* 0x000fea0003800000 */
.L_x_625:
        /* <DEDUP_REMOVED lines=25> */
.L_x_628:
[----:B------:R-:W-:Y:S05]  /*a980*/  BSYNC B0 ;  /* 0x0000000000007941 */ /* 0x000fea0003800000 */
.L_x_627:
        /* <DEDUP_REMOVED lines=11> */
.L_x_601:
[----:B------:R-:W-:Y:S05]  /*aa40*/  BSYNC B1 ;  /* 0x0000000000017941 */ /* 0x000fea0003800000 */
.L_x_587:
        /* <DEDUP_REMOVED lines=11> */
.L_x_629:
[----:B------:R-:W-:Y:S05]  /*ab00*/  EXIT ;  /* 0x000000000000794d */ /* 0x000fea0003800000 */
.L_x_631:
        /* <DEDUP_REMOVED lines=15> */
.L_x_706:


//--------------------- .text._ZN5flash44flash_bwd_dq_dk_dv_loop_seqk_parallel_kernelI23Flash_bwd_kernel_traitsILi32ELi128ELi128ELi8ELi4ELi4ELi4ELb0ELb0EN7cutlass10bfloat16_tE19Flash_kernel_traitsILi32ELi128ELi128ELi8ES3_EELb0ELb1ELb0ELb1ELb0ELb0ELb1EEEvNS_16Flash_bwd_paramsE --------------------------
	.section	.text._ZN5flash44flash_bwd_dq_dk_dv_loop_seqk_parallel_kernelI23Flash_bwd_kernel_traitsILi32ELi128ELi128ELi8ELi4ELi4ELi4ELb0ELb0EN7cutlass10bfloat16_tE19Flash_kernel_traitsILi32ELi128ELi128ELi8ES3_EELb0ELb1ELb0ELb1ELb0ELb0ELb1EEEvNS_16Flash_bwd_paramsE,"ax",@progbits
	.sectioninfo	@"SHI_REGISTERS=255"
	.align	128
        .global         _ZN5flash44flash_bwd_dq_dk_dv_loop_seqk_parallel_kernelI23Flash_bwd_kernel_traitsILi32ELi128ELi128ELi8ELi4ELi4ELi4ELb0ELb0EN7cutlass10bfloat16_tE19Flash_kernel_traitsILi32ELi128ELi128ELi8ES3_EELb0ELb1ELb0ELb1ELb0ELb0ELb1EEEvNS_16Flash_bwd_paramsE
        .type           _ZN5flash44flash_bwd_dq_dk_dv_loop_seqk_parallel_kernelI23Flash_bwd_kernel_traitsILi32ELi128ELi128ELi8ELi4ELi4ELi4ELb0ELb0EN7cutlass10bfloat16_tE19Flash_kernel_traitsILi32ELi128ELi128ELi8ES3_EELb0ELb1ELb0ELb1ELb0ELb0ELb1EEEvNS_16Flash_bwd_paramsE,@function
        .size           _ZN5flash44flash_bwd_dq_dk_dv_loop_seqk_parallel_kernelI23Flash_bwd_kernel_traitsILi32ELi128ELi128ELi8ELi4ELi4ELi4ELb0ELb0EN7cutlass10bfloat16_tE19Flash_kernel_traitsILi32ELi128ELi128ELi8ES3_EELb0ELb1ELb0ELb1ELb0ELb0ELb1EEEvNS_16Flash_bwd_paramsE,(.L_x_707 - _ZN5flash44flash_bwd_dq_dk_dv_loop_seqk_parallel_kernelI23Flash_bwd_kernel_traitsILi32ELi128ELi128ELi8ELi4ELi4ELi4ELb0ELb0EN7cutlass10bfloat16_tE19Flash_kernel_traitsILi32ELi128ELi128ELi8ES3_EELb0ELb1ELb0ELb1ELb0ELb0ELb1EEEvNS_16Flash_bwd_paramsE)
        .other          _ZN5flash44flash_bwd_dq_dk_dv_loop_seqk_parallel_kernelI23Flash_bwd_kernel_traitsILi32ELi128ELi128ELi8ELi4ELi4ELi4ELb0ELb0EN7cutlass10bfloat16_tE19Flash_kernel_traitsILi32ELi128ELi128ELi8ES3_EELb0ELb1ELb0ELb1ELb0ELb0ELb1EEEvNS_16Flash_bwd_paramsE,@"STO_CUDA_ENTRY STV_DEFAULT"
_ZN5flash44flash_bwd_dq_dk_dv_loop_seqk_parallel_kernelI23Flash_bwd_kernel_traitsILi32ELi128ELi128ELi8ELi4ELi4ELi4ELb0ELb0EN7cutlass10bfloat16_tE19Flash_kernel_traitsILi32ELi128ELi128ELi8ES3_EELb0ELb1ELb0ELb1ELb0ELb0ELb1EEEvNS_16Flash_bwd_paramsE:
.text._ZN5flash44flash_bwd_dq_dk_dv_loop_seqk_parallel_kernelI23Flash_bwd_kernel_traitsILi32ELi128ELi128ELi8ELi4ELi4ELi4ELb0ELb0EN7cutlass10bfloat16_tE19Flash_kernel_traitsILi32ELi128ELi128ELi8ES3_EELb0ELb1ELb0ELb1ELb0ELb0ELb1EEEvNS_16Flash_bwd_paramsE:
        /* <DEDUP_REMOVED lines=23> */
[----:B------:R-:W-:Y:S02]  /*0170*/  ULDC.U8 UR10, c[0x0][0x328] ;  /* 0x0000ca00000a7ab9 */ /* 0x000fe40000000000 */
[----:B------:R-:W-:Y:S02]  /*0180*/  UISETP.NE.AND UP5, UPT, UR10, URZ, UPT ;  /* 0x0000003f0a00728c */ /* 0x000fe4000bfa5270 */
[----:B------:R-:W-:Y:S02]  /*0190*/  ULDC UR7, c[0x0][0x1c0] ;  /* 0x0000700000077ab9 */ /* 0x000fe40000000800 */
[----:B------:R-:W-:Y:S02]  /*01a0*/  ULDC UR14, c[0x0][0x214] ;  /* 0x00008500000e7ab9 */ /* 0x000fe40000000800 */
[----:B------:R-:W-:Y:S01]  /*01b0*/  ULDC UR16, c[0x0][0x224] ;  /* 0x0000890000107ab9 */ /* 0x000fe20000000800 */
[----:B-1----:R-:W-:Y:S01]  /*01c0*/  SHF.R.S32.HI R15, RZ, 0x1f, R19 ;  /* 0x0000001fff0f7819 */ /* 0x002fe20000011413 */
[----:B--2---:R-:W-:-:S02]  /*01d0*/  UIMAD UR17, UR50, UR57, URZ ;  /* 0x00000039321172a4 */ /* 0x004fc4000f8e023f */
[----:B------:R-:W-:Y:S01]  /*01e0*/  ULOP3.LUT UR6, UR50, UR13, URZ, 0x3c, !UPT ;  /* 0x0000000d32067292 */ /* 0x000fe2000f8e3c3f */
[CC--:B------:R-:W-:Y:S01]  /*01f0*/  LEA.HI R5, R15.reuse, R19.reuse, RZ, 0x4 ;  /* 0x000000130f057211 */ /* 0x0c0fe200078f20ff */
[----:B------:R-:W-:Y:S01]  /*0200*/  ULDC UR18, c[0x0][0x224] ;  /* 0x0000890000127ab9 */ /* 0x000fe20000000800 */
[CC--:B------:R-:W-:Y:S01]  /*0210*/  LEA.HI R117, R15.reuse, R19.reuse, RZ, 0x3 ;  /* 0x000000130f757211 */ /* 0x0c0fe200078f18ff */
[----:B------:R-:W-:Y:S01]  /*0220*/  USHF.R.S32.HI UR5, URZ, 0x1f, UR18 ;  /* 0x0000001f3f057899 */ /* 0x000fe20008011412 */
[----:B------:R-:W-:Y:S01]  /*0230*/  SHF.R.S32.HI R2, RZ, 0x4, R5 ;  /* 0x00000004ff027819 */ /* 0x000fe20000011405 */
[----:B------:R-:W-:Y:S01]  /*0240*/  ULDC UR52, c[0x0][0x1c0] ;  /* 0x0000700000347ab9 */ /* 0x000fe20000000800 */
[-C--:B------:R-:W-:Y:S01]  /*0250*/  LEA.HI R10, R15, R19.reuse, RZ, 0x2 ;  /* 0x000000130f0a7211 */ /* 0x080fe200078f10ff */
[----:B---3--:R-:W-:Y:S01]  /*0260*/  UIMAD UR5, UR5, UR47, URZ ;  /* 0x0000002f050572a4 */ /* 0x008fe2000f8e023f */
[----:B------:R-:W-:Y:S01]  /*0270*/  LEA.HI R0, R5, R2, RZ, 0x1 ;  /* 0x0000000205007211 */ /* 0x000fe200078f08ff */
[----:B------:R-:W-:Y:S01]  /*0280*/  ULDC UR12, c[0x0][0x1c0] ;  /* 0x00007000000c7ab9 */ /* 0x000fe20000000800 */
[----:B------:R-:W-:Y:S01]  /*0290*/  LOP3.LUT R3, R10, 0xfffffffc, RZ, 0xc0, !PT ;  /* 0xfffffffc0a037812 */ /* 0x000fe200078ec0ff */
[----:B------:R-:W-:Y:S01]  /*02a0*/  UIMAD.WIDE UR52, UR57, UR52, URZ ;  /* 0x00000034393472a5 */ /* 0x000fe2000f8e023f */
[----:B------:R-:W-:Y:S01]  /*02b0*/  LOP3.LUT R0, R0, 0xfffffffe, RZ, 0xc0, !PT ;  /* 0xfffffffe00007812 */ /* 0x000fe200078ec0ff */
[----:B------:R-:W-:Y:S01]  /*02c0*/  UIMAD.WIDE.U32 UR60, UR47, UR18, URZ ;  /* 0x000000122f3c72a5 */ /* 0x000fe2000f8e003f */
[----:B------:R-:W-:Y:S01]  /*02d0*/  SHF.R.S32.HI R14, RZ, 0x2, R10 ;  /* 0x00000002ff0e7819 */ /* 0x000fe2000001140a */
[----:B------:R-:W-:Y:S01]  /*02e0*/  IMAD.IADD R8, R19, 0x1, -R3 ;  /* 0x0000000113087824 */ /* 0x000fe200078e0a03 */
[-C--:B------:R-:W-:Y:S01]  /*02f0*/  LEA.HI R3, R15, R19.reuse, RZ, 0x7 ;  /* 0x000000130f037211 */ /* 0x080fe200078f38ff */
[----:B------:R-:W-:Y:S01]  /*0300*/  IMAD.IADD R13, R2, 0x1, -R0 ;  /* 0x00000001020d7824 */ /* 0x000fe200078e0a00 */
[----:B------:R-:W-:Y:S01]  /*0310*/  LOP3.LUT R0, R117, 0xfffffff8, RZ, 0xc0, !PT ;  /* 0xfffffff875007812 */ /* 0x000fe200078ec0ff */
[----:B------:R-:W-:Y:S01]  /*0320*/  IMAD.SHL.U32 R230, R8, 0x8, RZ ;  /* 0x0000000808e67824 */ /* 0x000fe200078e00ff */
[----:B------:R-:W-:Y:S01]  /*0330*/  SHF.R.S32.HI R2, RZ, 0x3, R117 ;  /* 0x00000003ff027819 */ /* 0x000fe20000011475 */
[----:B------:R-:W-:Y:S01]  /*0340*/  UIMAD UR57, UR57, UR12, URZ ;  /* 0x0000000c393972a4 */ /* 0x000fe2000f8e023f */
[----:B------:R-:W-:Y:S01]  /*0350*/  SHF.R.S32.HI R11, RZ, 0x7, R3 ;  /* 0x00000007ff0b7819 */ /* 0x000fe20000011403 */
[----:B------:R-:W-:Y:S01]  /*0360*/  IMAD.IADD R6, R19, 0x1, -R0 ;  /* 0x0000000113067824 */ /* 0x000fe200078e0a00 */
[----:B------:R-:W-:Y:S01]  /*0370*/  LEA.HI R15, R15, R19, RZ, 0x5 ;  /* 0x000000130f0f7211 */ /* 0x000fe200078f28ff */
[----:B------:R-:W-:Y:S01]  /*0380*/  IMAD.SHL.U32 R0, R2, 0x40, RZ ;  /* 0x0000004002007824 */ /* 0x000fe200078e00ff */
[----:B------:R-:W-:-:S02]  /*0390*/  ULDC UR15, c[0x0][0x1c0] ;  /* 0x00007000000f7ab9 */ /* 0x000fc40000000800 */
[----:B------:R-:W-:Y:S01]  /*03a0*/  LEA.HI R9, R6, R6, RZ, 0x1 ;  /* 0x0000000606097211 */ /* 0x000fe200078f08ff */
[----:B------:R-:W-:Y:S01]  /*03b0*/  ULDC.U8 UR11, c[0x0][0x3d0] ;  /* 0x0000f400000b7ab9 */ /* 0x000fe20000000000 */
[----:B------:R-:W-:Y:S01]  /*03c0*/  LOP3.LUT R0, R0, 0xc0, RZ, 0xc0, !PT ;  /* 0x000000c000007812 */ /* 0x000fe200078ec0ff */
[----:B------:R-:W-:Y:S01]  /*03d0*/  ULDC.64 UR8, c[0x0][0x118] ;  /* 0x0000460000087ab9 */ /* 0x000fe20000000a00 */
[----:B------:R-:W-:Y:S01]  /*03e0*/  LOP3.LUT R2, R9, 0x3fffffe, RZ, 0xc0, !PT ;  /* 0x03fffffe09027812 */ /* 0x000fe200078ec0ff */
[----:B------:R-:W-:Y:S01]  /*03f0*/  UISETP.NE.AND UP6, UPT, UR11, URZ, UPT ;  /* 0x0000003f0b00728c */ /* 0x000fe2000bfc5270 */
[----:B------:R-:W-:Y:S01]  /*0400*/  SHF.R.U32.HI R4, RZ, 0x3, R0 ;  /* 0x00000003ff047819 */ /* 0x000fe20000011600 */
[----:B------:R-:W-:Y:S01]  /*0410*/  UIMAD.WIDE.U32 UR58, UR52, UR60, URZ ;  /* 0x0000003c343a72a5 */ /* 0x000fe2000f8e003f */
[----:B------:R-:W-:Y:S01]  /*0420*/  LOP3.LUT R3, R0, 0x18, R230, 0xf8, !PT ;  /* 0x0000001800037812 */ /* 0x000fe200078ef8e6 */
[----:B------:R-:W-:Y:S01]  /*0430*/  IMAD.IADD R2, R6, 0x1, -R2 ;  /* 0x0000000106027824 */ /* 0x000fe200078e0a02 */
[----:B------:R-:W-:Y:S01]  /*0440*/  SHF.R.S32.HI R21, RZ, 0x5, R15 ;  /* 0x00000005ff157819 */ /* 0x000fe2000001140f */
[----:B------:R-:W-:Y:S01]  /*0450*/  IMAD R0, R11, 0x8, R13 ;  /* 0x000000080b007824 */ /* 0x000fe200078e020d */
[----:B------:R-:W-:Y:S01]  /*0460*/  LOP3.LUT R7, R3, R4, RZ, 0x3c, !PT ;  /* 0x0000000403077212 */ /* 0x000fe200078e3cff */
[----:B------:R-:W-:-:S02]  /*0470*/  USHF.L.U32 UR33, UR57, 0x3, URZ ;  /* 0x0000000339217899 */ /* 0x000fc4000800063f */
[----:B------:R-:W-:Y:S01]  /*0480*/  IMAD R18, R0, 0x8, R2 ;  /* 0x0000000800127824 */ /* 0x000fe200078e0202 */
[----:B------:R-:W-:Y:S01]  /*0490*/  LOP3.LUT R0, R5, 0xfffffff0, RZ, 0xc0, !PT ;  /* 0xfffffff005007812 */ /* 0x000fe200078ec0ff */
[----:B------:R-:W-:Y:S01]  /*04a0*/  USHF.L.U32 UR32, UR57, 0x4, URZ ;  /* 0x0000000439207899 */ /* 0x000fe2000800063f */
[----:B------:R-:W-:Y:S01]  /*04b0*/  LEA.HI R5, R10, R14, RZ, 0x1 ;  /* 0x0000000e0a057211 */ /* 0x000fe200078f08ff */
[----:B------:R-:W-:Y:S02]  /*04c0*/  UIMAD UR31, UR57, 0x18, URZ ;  /* 0x00000018391f78a4 */ /* 0x000fe4000f8e023f */
[----:B------:R-:W-:Y:S01]  /*04d0*/  IMAD.IADD R0, R19, 0x1, -R0 ;  /* 0x0000000113007824 */ /* 0x000fe200078e0a00 */
[----:B------:R-:W-:Y:S01]  /*04e0*/  LOP3.LUT R5, R5, 0x7fffffe, RZ, 0xc0, !PT ;  /* 0x07fffffe05057812 */ /* 0x000fe200078ec0ff */
[----:B------:R-:W-:Y:S02]  /*04f0*/  USHF.L.U32 UR30, UR57, 0x5, URZ ;  /* 0x00000005391e7899 */ /* 0x000fe4000800063f */
[----:B------:R-:W-:Y:S01]  /*0500*/  UIMAD UR29, UR57, 0x28, URZ ;  /* 0x00000028391d78a4 */ /* 0x000fe2000f8e023f */
[----:B------:R-:W-:Y:S01]  /*0510*/  SHF.R.S32.HI R2, RZ, 0x1f, R0 ;  /* 0x0000001fff027819 */ /* 0x000fe20000011400 */
[----:B------:R-:W-:Y:S01]  /*0520*/  UIMAD UR28, UR57, 0x30, URZ ;  /* 0x00000030391c78a4 */ /* 0x000fe2000f8e023f */
[-C--:B------:R-:W-:Y:S01]  /*0530*/  LEA.HI R4, R0, R0.reuse, RZ, 0x1 ;  /* 0x0000000000047211 */ /* 0x080fe200078f08ff */
[----:B------:R-:W-:Y:S01]  /*0540*/  UIMAD UR27, UR57, 0x38, URZ ;  /* 0x00000038391b78a4 */ /* 0x000fe2000f8e023f */
[----:B------:R-:W-:Y:S01]  /*0550*/  LEA.HI R12, R2, R0, RZ, 0x3 ;  /* 0x00000000020c7211 */ /* 0x000fe200078f18ff */
[----:B------:R-:W-:Y:S01]  /*0560*/  USHF.L.U32 UR26, UR57, 0x6, URZ ;  /* 0x00000006391a7899 */ /* 0x000fe2000800063f */
[----:B------:R-:W-:Y:S01]  /*0570*/  LOP3.LUT R3, R4, 0x7fffffe, RZ, 0xc0, !PT ;  /* 0x07fffffe04037812 */ /* 0x000fe200078ec0ff */
[----:B------:R-:W-:Y:S01]  /*0580*/  UIMAD UR25, UR57, 0x48, URZ ;  /* 0x00000048391978a4 */ /* 0x000fe2000f8e023f */
[----:B------:R-:W-:Y:S01]  /*0590*/  LOP3.LUT R2, R12, 0xfffffff8, RZ, 0xc0, !PT ;  /* 0xfffffff80c027812 */ /* 0x000fe200078ec0ff */
[----:B------:R-:W-:-:S02]  /*05a0*/  UIMAD UR24, UR57, 0x50, URZ ;  /* 0x00000050391878a4 */ /* 0x000fc4000f8e023f */
[C---:B------:R-:W-:Y:S01]  /*05b0*/  IMAD.IADD R17, R0.reuse, 0x1, -R3 ;  /* 0x0000000100117824 */ /* 0x040fe200078e0a03 */
[----:B------:R-:W-:Y:S01]  /*05c0*/  UIMAD UR23, UR57, 0x58, URZ ;  /* 0x00000058391778a4 */ /* 0x000fe2000f8e023f */
[----:B------:R-:W-:Y:S01]  /*05d0*/  IMAD.IADD R16, R0, 0x1, -R2 ;  /* 0x0000000100107824 */ /* 0x000fe200078e0a02 */
[----:B------:R-:W-:Y:S01]  /*05e0*/  SHF.R.S32.HI R2, RZ, 0x1f, R10 ;  /* 0x0000001fff027819 */ /* 0x000fe2000001140a */
[----:B------:R-:W-:Y:S01]  /*05f0*/  IMAD.IADD R0, R14, 0x1, -R5 ;  /* 0x000000010e007824 */ /* 0x000fe200078e0a05 */
[----:B------:R-:W-:Y:S01]  /*0600*/  UIMAD UR22, UR57, 0x60, URZ ;  /* 0x00000060391678a4 */ /* 0x000fe2000f8e023f */
[----:B------:R-:W-:Y:S01]  /*0610*/  IMAD.U32 R3, RZ, RZ, UR4 ;  /* 0x00000004ff037e24 */ /* 0x000fe2000f8e00ff */
[----:B------:R-:W-:Y:S01]  /*0620*/  LEA.HI R2, R2, R14, RZ, 0x3 ;  /* 0x0000000e02027211 */ /* 0x000fe200078f18ff */
[----:B------:R-:W-:Y:S01]  /*0630*/  IMAD R0, R21, 0x8, R0 ;  /* 0x0000000815007824 */ /* 0x000fe200078e0200 */
[----:B------:R-:W-:Y:S02]  /*0640*/  UIMAD UR4, UR47, UR7, UR50 ;  /* 0x000000072f0472a4 */ /* 0x000fe4000f8e0232 */
[----:B------:R-:W-:Y:S01]  /*0650*/  USHF.R.S32.HI UR7, URZ, 0x1f, UR50 ;  /* 0x0000001f3f077899 */ /* 0x000fe20008011432 */
[----:B------:R-:W-:Y:S01]  /*0660*/  IMAD.U32 R20, R0, 0x20, R7 ;  /* 0x0000002000147824 */ /* 0x000fe200078e0007 */
[----:B------:R-:W-:Y:S01]  /*0670*/  LOP3.LUT R0, R2, 0xfffffff8, RZ, 0xc0, !PT ;  /* 0xfffffff802007812 */ /* 0x000fe200078ec0ff */
[----:B------:R-:W-:Y:S01]  /*0680*/  IMAD.SHL.U32 R7, R8, 0x2, RZ ;  /* 0x0000000208077824 */ /* 0x000fe200078e00ff */
[----:B------:R-:W-:Y:S01]  /*0690*/  SHF.R.S32.HI R2, RZ, 0x1, R4 ;  /* 0x00000001ff027819 */ /* 0x000fe20000011404 */
[----:B------:R-:W-:Y:S01]  /*06a0*/  UIMAD UR4, UR4, UR16, URZ ;  /* 0x00000010040472a4 */ /* 0x000fe2000f8e023f */
[----:B------:R-:W-:Y:S01]  /*06b0*/  STL [R1+0x38], R20 ;  /* 0x0000381401007387 */ /* 0x000fe20000100800 */
[----:B------:R-:W-:Y:S01]  /*06c0*/  IMAD.IADD R0, R14, 0x1, -R0 ;  /* 0x000000010e007824 */ /* 0x000fe200078e0a00 */
[----:B------:R-:W-:Y:S01]  /*06d0*/  UIMAD UR21, UR57, 0x68, URZ ;  /* 0x00000068391578a4 */ /* 0x000fe2000f8e023f */
[----:B------:R-:W-:Y:S01]  /*06e0*/  IMAD R154, R11, 0x2000, R7 ;  /* 0x000020000b9a7824 */ /* 0x000fe200078e0207 */
[----:B------:R1:W-:Y:S01]  /*06f0*/  STL [R1+0x64], R3 ;  /* 0x0000640301007387 */ /* 0x0003e20000100800 */
[----:B------:R-:W-:Y:S01]  /*0700*/  IMAD.SHL.U32 R146, R20, 0x2, RZ ;  /* 0x0000000214927824 */ /* 0x000fe200078e00ff */
[C---:B------:R-:W-:Y:S01]  /*0710*/  LEA.HI R10, R0.reuse, R0, RZ, 0x1 ;  /* 0x00000000000a7211 */ /* 0x040fe200078f08ff */
[----:B------:R-:W-:Y:S01]  /*0720*/  UIMAD UR20, UR57, 0x70, URZ ;  /* 0x00000070391478a4 */ /* 0x000fe2000f8e023f */
[C---:B------:R-:W-:Y:S01]  /*0730*/  LOP3.LUT P5, RZ, R0.reuse, 0x2, RZ, 0xc0, !PT ;  /* 0x0000000200ff7812 */ /* 0x040fe200078ac0ff */
[----:B------:R-:W-:Y:S01]  /*0740*/  UIMAD UR19, UR57, 0x78, URZ ;  /* 0x00000078391378a4 */ /* 0x000fe2000f8e023f */
[----:B------:R-:W-:Y:S01]  /*0750*/  LOP3.LUT P4, RZ, R0, 0x4, RZ, 0xc0, !PT ;  /* 0x0000000400ff7812 */ /* 0x000fe2000788c0ff */
[----:B------:R-:W-:Y:S01]  /*0760*/  UMOV UR56, 0xffffe000 ;  /* 0xffffe00000387882 */ /* 0x000fe20000000000 */
[----:B------:R-:W-:-:S02]  /*0770*/  SEL R149, R125, 0xffffffe0, !P5 ;  /* 0xffffffe07d957807 */ /* 0x000fc40006800000 */
[----:B-1----:R-:W-:Y:S02]  /*0780*/  SHF.R.S32.HI R3, RZ, 0x1f, R4 ;  /* 0x0000001fff037819 */ /* 0x002fe40000011404 */
[----:B------:R-:W-:Y:S02]  /*0790*/  LOP3.LUT R4, R0, 0x1, RZ, 0xc0, !PT ;  /* 0x0000000100047812 */ /* 0x000fe400078ec0ff */
[----:B------:R-:W-:Y:S02]  /*07a0*/  LEA.HI R3, R3, R2, RZ, 0x2 ;  /* 0x0000000203037211 */ /* 0x000fe400078f10ff */
[----:B------:R-:W-:Y:S01]  /*07b0*/  ISETP.NE.U32.AND P6, PT, R4, 0x1, PT ;  /* 0x000000010400780c */ /* 0x000fe20003fc5070 */
[----:B------:R-:W-:Y:S01]  /*07c0*/  IMAD.U32 R4, RZ, RZ, UR17 ;  /* 0x00000011ff047e24 */ /* 0x000fe2000f8e00ff */
[----:B------:R-:W-:Y:S02]  /*07d0*/  LOP3.LUT R3, R3, 0xfffffffc, RZ, 0xc0, !PT ;  /* 0xfffffffc03037812 */ /* 0x000fe400078ec0ff */
[----:B------:R-:W-:-:S02]  /*07e0*/  SEL R148, R148, 0x10, !P6 ;  /* 0x0000001094947807 */ /* 0x000fc40007000000 */
[----:B------:R1:W-:Y:S01]  /*07f0*/  STL [R1+0x60], R4 ;  /* 0x0000600401007387 */ /* 0x0003e20000100800 */
[----:B------:R-:W-:Y:S01]  /*0800*/  IMAD.IADD R14, R2, 0x1, -R3 ;  /* 0x00000001020e7824 */ /* 0x000fe200078e0a03 */
[----:B------:R-:W-:Y:S01]  /*0810*/  SHF.R.S32.HI R2, RZ, 0x1f, R15 ;  /* 0x0000001fff027819 */ /* 0x000fe2000001140f */
[----:B------:R-:W-:Y:S01]  /*0820*/  IMAD.U32 R3, RZ, RZ, UR6 ;  /* 0x00000006ff037e24 */ /* 0x000fe2000f8e00ff */
[----:B------:R-:W-:Y:S02]  /*0830*/  USHF.R.S32.HI UR6, URZ, 0x1f, UR50 ;  /* 0x0000001f3f067899 */ /* 0x000fe40008011432 */
[----:B------:R-:W-:Y:S02]  /*0840*/  LEA.HI R2, R2, R21, RZ, 0x2 ;  /* 0x0000001502027211 */ /* 0x000fe400078f10ff */
[----:B------:R2:W-:Y:S02]  /*0850*/  STL [R1+0x5c], R3 ;  /* 0x00005c0301007387 */ /* 0x0005e40000100800 */
[----:B-1----:R-:W-:Y:S01]  /*0860*/  IMAD.U32 R4, RZ, RZ, UR6 ;  /* 0x00000006ff047e24 */ /* 0x002fe2000f8e00ff */
[----:B------:R-:W-:Y:S01]  /*0870*/  USHF.L.U32 UR6, UR47, 0x7, URZ ;  /* 0x000000072f067899 */ /* 0x000fe2000800063f */
[----:B------:R-:W-:-:S05]  /*0880*/  IMAD.SHL.U32 R4, R6, 0x40, RZ ;  /* 0x0000004006047824 */ /* 0x000fca00078e00ff */
[----:B------:R-:W-:Y:S01]  /*0890*/  IMAD.U32 R6, RZ, RZ, UR6 ;  /* 0x00000006ff067e24 */ /* 0x000fe2000f8e00ff */
[----:B--2---:R-:W-:Y:S01]  /*08a0*/  LOP3.LUT R3, R15, 0xffffffe0, RZ, 0xc0, !PT ;  /* 0xffffffe00f037812 */ /* 0x004fe200078ec0ff */
[----:B------:R-:W-:Y:S01]  /*08b0*/  USHF.R.S32.HI UR6, URZ, 0x1f, UR47 ;  /* 0x0000001f3f067899 */ /* 0x000fe2000801142f */
[----:B------:R-:W-:-:S03]  /*08c0*/  LOP3.LUT R8, R4, 0x1c0, RZ, 0xc0, !PT ;  /* 0x000001c004087812 */ /* 0x000fc600078ec0ff */
        /* <DEDUP_REMOVED lines=8> */
[C---:B------:R-:W-:Y:S01]  /*0950*/  IMAD.SHL.U32 R9, R2.reuse, 0x40, RZ ;  /* 0x0000004002097824 */ /* 0x040fe200078e00ff */
[----:B------:R-:W-:Y:S01]  /*0960*/  LOP3.LUT P0, RZ, R2, 0x2, RZ, 0xc0, !PT ;  /* 0x0000000202ff7812 */ /* 0x000fe2000780c0ff */
[----:B------:R-:W-:-:S02]  /*0970*/  IMAD.SHL.U32 R2, R130, 0x10, RZ ;  /* 0x0000001082027824 */ /* 0x000fc400078e00ff */
[----:B------:R-:W-:Y:S01]  /*0980*/  IMAD.SHL.U32 R4, R130, 0x400, RZ ;  /* 0x0000040082047824 */ /* 0x000fe200078e00ff */
[----:B------:R-:W-:Y:S02]  /*0990*/  SEL R116, R125, 0xffffffe0, !P0 ;  /* 0xffffffe07d747807 */ /* 0x000fe40004000000 */
[----:B------:R-:W-:-:S05]  /*09a0*/  LEA.HI.SX32 R15, R6, R2, 0x1e ;  /* 0x00000002060f7211 */ /* 0x000fca00078ff2ff */
[----:B------:R-:W-:Y:S01]  /*09b0*/  STL [R1+0x34], R15 ;  /* 0x0000340f01007387 */ /* 0x000fe20000100800 */
[----:B-1----:R-:W-:Y:S01]  /*09c0*/  SHF.R.S32.HI R5, RZ, 0x3, R12 ;  /* 0x00000003ff057819 */ /* 0x002fe2000001140c */
[----:B------:R-:W-:Y:S01]  /*09d0*/  IMAD.IADD R12, R0, 0x1, -R3 ;  /* 0x00000001000c7824 */ /* 0x000fe200078e0a03 */
[----:B------:R-:W-:Y:S01]  /*09e0*/  LOP3.LUT R3, R8, 0x30, R2, 0xf8, !PT ;  /* 0x0000003008037812 */ /* 0x000fe200078ef802 */
[----:B------:R-:W-:Y:S02]  /*09f0*/  IMAD.SHL.U32 R0, R0, 0x40, RZ ;  /* 0x0000004000007824 */ /* 0x000fe400078e00ff */
[----:B------:R-:W-:Y:S01]  /*0a00*/  IMAD R119, R5, 0x200, R4 ;  /* 0x0000020005777824 */ /* 0x000fe200078e0204 */
[----:B------:R-:W-:Y:S02]  /*0a10*/  LOP3.LUT R3, R3, 0x8, R117, 0xf8, !PT ;  /* 0x0000000803037812 */ /* 0x000fe400078ef875 */
[----:B------:R-:W-:Y:S02]  /*0a20*/  LOP3.LUT R2, R0, 0x1c0, RZ, 0xc0, !PT ;  /* 0x000001c000027812 */ /* 0x000fe400078ec0ff */
[----:B------:R-:W-:Y:S01]  /*0a30*/  LOP3.LUT R0, R9, 0xc0, RZ, 0xc0, !PT ;  /* 0x000000c009007812 */ /* 0x000fe200078ec0ff */
[----:B------:R-:W-:Y:S01]  /*0a40*/  IMAD R9, R5, 0x8, R17 ;  /* 0x0000000805097824 */ /* 0x000fe200078e0211 */
[----:B------:R-:W-:-:S02]  /*0a50*/  LEA.HI R2, R2, R2, RZ, 0x1d ;  /* 0x0000000202027211 */ /* 0x000fc400078fe8ff */
[----:B------:R-:W-:Y:S02]  /*0a60*/  LOP3.LUT R117, R0, 0x8, R117, 0xf8, !PT ;  /* 0x0000000800757812 */ /* 0x000fe400078ef875 */
[----:B------:R-:W-:Y:S02]  /*0a70*/  SHF.R.U32.HI R0, RZ, 0x3, R0 ;  /* 0x00000003ff007819 */ /* 0x000fe40000011600 */
[----:B------:R-:W-:Y:S01]  /*0a80*/  IADD3 R154, R2, R154, R4 ;  /* 0x0000009a029a7210 */ /* 0x000fe20007ffe004 */
[----:B------:R-:W-:Y:S01]  /*0a90*/  IMAD.U32 R4, RZ, RZ, UR7 ;  /* 0x00000007ff047e24 */ /* 0x000fe2000f8e00ff */
[----:B------:R-:W-:Y:S01]  /*0aa0*/  LOP3.LUT R117, R117, R0, RZ, 0x3c, !PT ;  /* 0x0000000075757212 */ /* 0x000fe200078e3cff */
[----:B------:R-:W-:Y:S01]  /*0ab0*/  @UP5 UIMAD UR7, UR47, UR14, URZ ;  /* 0x0000000e2f0752a4 */ /* 0x000fe2000f8e023f */
[----:B------:R-:W-:Y:S01]  /*0ac0*/  IMAD.U32 R0, RZ, RZ, UR6 ;  /* 0x00000006ff007e24 */ /* 0x000fe2000f8e00ff */
[----:B------:R-:W-:Y:S01]  /*0ad0*/  SHF.R.U32.HI R2, RZ, 0x3, R8 ;  /* 0x00000003ff027819 */ /* 0x000fe20000011608 */
[----:B------:R-:W-:Y:S01]  /*0ae0*/  IMAD R0, R130, 0x200, R7 ;  /* 0x0000020082007824 */ /* 0x000fe200078e0207 */
[----:B------:R-:W-:Y:S01]  /*0af0*/  @!UP5 UIMAD UR6, UR47, UR15, UR50 ;  /* 0x0000000f2f06d2a4 */ /* 0x000fe2000f8e0232 */
[----:B------:R-:W-:Y:S01]  /*0b00*/  IMAD.SHL.U32 R154, R154, 0x2, RZ ;  /* 0x000000029a9a7824 */ /* 0x000fe200078e00ff */
[----:B------:R-:W-:Y:S01]  /*0b10*/  LOP3.LUT R5, R3, R2, RZ, 0x3c, !PT ;  /* 0x0000000203057212 */ /* 0x000fe200078e3cff */
[----:B------:R-:W-:Y:S01]  /*0b20*/  IMAD.U32 R2, RZ, RZ, UR7 ;  /* 0x00000007ff027e24 */ /* 0x000fe2000f8e00ff */
[----:B------:R-:W-:Y:S01]  /*0b30*/  @!UP5 UIMAD UR6, UR6, UR14, URZ ;  /* 0x0000000e0606d2a4 */ /* 0x000fe2000f8e023f */
[----:B------:R-:W-:Y:S01]  /*0b40*/  IMAD R12, R12, 0x20, R0 ;  /* 0x000000200c0c7824 */ /* 0x000fe200078e0200 */
[C---:B------:R-:W-:Y:S01]  /*0b50*/  IADD3 R147, R154.reuse, 0x40, RZ ;  /* 0x000000409a937810 */ /* 0x040fe20007ffe0ff */
[----:B------:R-:W-:Y:S01]  /*0b60*/  IMAD.U32 R0, RZ, RZ, UR4 ;  /* 0x00000004ff007e24 */ /* 0x000fe2000f8e00ff */
[----:B------:R1:W-:Y:S01]  /*0b70*/  STL [R1+0x58], R2 ;  /* 0x0000580201007387 */ /* 0x0003e20000100800 */
[----:B------:R-:W-:Y:S01]  /*0b80*/  USHF.R.S32.HI UR4, URZ, 0x1f, UR17 ;  /* 0x0000001f3f047899 */ /* 0x000fe20008011411 */
[----:B------:R-:W-:Y:S01]  /*0b90*/  @P4 IADD3 R147, R154, -0x40, RZ ;  /* 0xffffffc09a934810 */ /* 0x000fe20007ffe0ff */
[----:B------:R-:W-:Y:S01]  /*0ba0*/  IMAD.U32 R117, R18, 0x20, R117 ;  /* 0x0000002012757824 */ /* 0x000fe200078e0075 */
[----:B------:R2:W-:Y:S01]  /*0bb0*/  STL [R1+0x54], R0 ;  /* 0x0000540001007387 */ /* 0x0005e20000100800 */
[----:B------:R-:W-:-:S02]  /*0bc0*/  IMAD.IADD R152, R154, 0x1, R148 ;  /* 0x000000019a987824 */ /* 0x000fc400078e0294 */
[----:B------:R-:W-:Y:S01]  /*0bd0*/  IMAD.U32 R3, RZ, RZ, UR4 ;  /* 0x00000004ff037e24 */ /* 0x000fe2000f8e00ff */
[----:B------:R-:W-:Y:S01]  /*0be0*/  USHF.L.U32 UR4, UR57, 0x7, URZ ;  /* 0x0000000739047899 */ /* 0x000fe2000800063f */
[----:B------:R-:W-:Y:S02]  /*0bf0*/  IMAD.IADD R148, R148, 0x1, R147 ;  /* 0x0000000194947824 */ /* 0x000fe400078e0293 */
[----:B------:R-:W-:Y:S01]  /*0c00*/  IMAD R116, R117, 0x2, R116 ;  /* 0x0000000275747824 */ /* 0x000fe200078e0274 */
[----:B------:R-:W-:Y:S01]  /*0c10*/  UIADD3 UR18, -UR4, URZ, URZ ;  /* 0x0000003f04127290 */ /* 0x000fe2000fffe13f */
[--C-:B------:R-:W-:Y:S02]  /*0c20*/  IMAD.IADD R153, R154, 0x1, R149.reuse ;  /* 0x000000019a997824 */ /* 0x100fe400078e0295 */
[----:B------:R-:W-:Y:S02]  /*0c30*/  IMAD.IADD R151, R152, 0x1, R149 ;  /* 0x0000000198977824 */ /* 0x000fe400078e0295 */
[----:B------:R-:W-:-:S02]  /*0c40*/  IMAD.IADD R150, R149, 0x1, R147 ;  /* 0x0000000195967824 */ /* 0x000fc400078e0293 */
[----:B------:R-:W-:Y:S02]  /*0c50*/  IMAD.SHL.U32 R117, R117, 0x2, RZ ;  /* 0x0000000275757824 */ /* 0x000fe400078e00ff */
[----:B------:R-:W-:Y:S02]  /*0c60*/  IMAD.IADD R149, R149, 0x1, R148 ;  /* 0x0000000195957824 */ /* 0x000fe400078e0294 */
[----:B-1----:R-:W-:Y:S02]  /*0c70*/  IMAD.SHL.U32 R2, R19, 0x2, RZ ;  /* 0x0000000213027824 */ /* 0x002fe400078e00ff */
[----:B--2---:R-:W-:-:S03]  /*0c80*/  IMAD.U32 R0, RZ, RZ, UR5 ;  /* 0x00000005ff007e24 */ /* 0x004fc6000f8e00ff */
[----:B------:R-:W-:Y:S01]  /*0c90*/  LOP3.LUT R2, R2, 0x6, RZ, 0xc0, !PT ;  /* 0x0000000602027812 */ /* 0x000fe200078ec0ff */
[----:B------:R-:W-:Y:S01]  /*0ca0*/  UIMAD UR5, UR53, UR60, URZ ;  /* 0x0000003c350572a4 */ /* 0x000fe2000f8e023f */
[----:B------:R1:W-:Y:S03]  /*0cb0*/  STL [R1+0x50], R0 ;  /* 0x0000500001007387 */ /* 0x0003e60000100800 */
[C---:B------:R-:W-:Y:S02]  /*0cc0*/  IMAD R4, R11.reuse, 0x40, R2 ;  /* 0x000000400b047824 */ /* 0x040fe400078e0202 */
[----:B------:R-:W-:Y:S01]  /*0cd0*/  IMAD.SHL.U32 R2, R11, 0x8, RZ ;  /* 0x000000080b027824 */ /* 0x000fe200078e00ff */
[----:B------:R2:W-:Y:S04]  /*0ce0*/  STL [R1+0x40], R3 ;  /* 0x0000400301007387 */ /* 0x0005e80000100800 */
[----:B------:R3:W-:Y:S01]  /*0cf0*/  STL [R1+0x68], R4 ;  /* 0x0000680401007387 */ /* 0x0007e20000100800 */
[----:B------:R-:W-:-:S02]  /*0d00*/  LOP3.LUT R2, R2, 0x8, RZ, 0xc0, !PT ;  /* 0x0000000802027812 */ /* 0x000fc400078ec0ff */
[----:B-1----:R-:W-:-:S04]  /*0d10*/  SHF.R.S32.HI R0, RZ, 0x1, R10 ;  /* 0x00000001ff007819 */ /* 0x002fc8000001140a */
[C---:B------:R-:W-:Y:S01]  /*0d20*/  LOP3.LUT P3, RZ, R0.reuse, 0x2, RZ, 0xc0, !PT ;  /* 0x0000000200ff7812 */ /* 0x040fe2000786c0ff */
[----:B------:R-:W-:Y:S02]  /*0d30*/  IMAD.SHL.U32 R0, R0, 0x40, RZ ;  /* 0x0000004000007824 */ /* 0x000fe400078e00ff */
[----:B--2---:R-:W-:Y:S01]  /*0d40*/  IMAD.U32 R3, RZ, RZ, UR5 ;  /* 0x00000005ff037e24 */ /* 0x004fe2000f8e00ff */
[----:B------:R-:W-:Y:S01]  /*0d50*/  USHF.R.S32.HI UR5, URZ, 0x1f, UR4 ;  /* 0x0000001f3f057899 */ /* 0x000fe20008011404 */
[----:B------:R-:W-:Y:S01]  /*0d60*/  IMAD.U32 R3, RZ, RZ, UR4 ;  /* 0x00000004ff037e24 */ /* 0x000fe2000f8e00ff */
[----:B------:R-:W-:Y:S01]  /*0d70*/  LOP3.LUT R0, R0, 0xc0, RZ, 0xc0, !PT ;  /* 0x000000c000007812 */ /* 0x000fe200078ec0ff */
[----:B---3--:R-:W-:Y:S01]  /*0d80*/  IMAD.SHL.U32 R4, R13, 0x10, RZ ;  /* 0x000000100d047824 */ /* 0x008fe200078e00ff */
[----:B------:R-:W-:Y:S02]  /*0d90*/  R2P PR, R16, 0x6 ;  /* 0x0000000610007804 */ /* 0x000fe40000000000 */
[----:B------:R-:W-:-:S02]  /*0da0*/  SHF.R.U32.HI R3, RZ, 0x3, R0 ;  /* 0x00000003ff037819 */ /* 0x000fc40000011600 */
[----:B------:R-:W-:Y:S02]  /*0db0*/  LOP3.LUT R7, R2, 0x10, R4, 0xf8, !PT ;  /* 0x0000001002077812 */ /* 0x000fe400078ef804 */
[----:B------:R-:W-:Y:S01]  /*0dc0*/  LOP3.LUT R8, R3, R0, R2, 0x1e, !PT ;  /* 0x0000000003087212 */ /* 0x000fe200078e1e02 */
[----:B------:R-:W-:Y:S01]  /*0dd0*/  IMAD.SHL.U32 R0, R16, 0x40, RZ ;  /* 0x0000004010007824 */ /* 0x000fe200078e00ff */
[----:B------:R-:W-:Y:S01]  /*0de0*/  SEL R120, R120, 0xffffffc0, !P2 ;  /* 0xffffffc078787807 */ /* 0x000fe20005000000 */
[C---:B------:R-:W-:Y:S01]  /*0df0*/  IMAD.SHL.U32 R2, R14.reuse, 0x40, RZ ;  /* 0x000000400e027824 */ /* 0x040fe200078e00ff */
[----:B------:R-:W-:Y:S01]  /*0e00*/  LOP3.LUT P0, RZ, R14, 0x2, RZ, 0xc0, !PT ;  /* 0x000000020eff7812 */ /* 0x000fe2000780c0ff */
        /* <DEDUP_REMOVED lines=13> */
[----:B------:R-:W-:Y:S01]  /*0ee0*/  IADD3 R4, R15, 0x1, RZ ;  /* 0x000000010f047810 */ /* 0x000fe20007ffe0ff */
[----:B------:R-:W-:Y:S01]  /*0ef0*/  IMAD.IADD R119, R119, 0x1, R6 ;  /* 0x0000000177777824 */ /* 0x000fe200078e0206 */
[----:B------:R-:W-:Y:S01]  /*0f00*/  SEL R125, R125, 0xffffffe0, !P0 ;  /* 0xffffffe07d7d7807 */ /* 0x000fe20004000000 */
[----:B------:R-:W-:-:S02]  /*0f10*/  IMAD.IADD R124, R0, 0x1, R2 ;  /* 0x00000001007c7824 */ /* 0x000fc400078e0202 */
[----:B------:R-:W-:Y:S01]  /*0f20*/  IMAD.U32 R0, RZ, RZ, UR6 ;  /* 0x00000006ff007e24 */ /* 0x000fe2000f8e00ff */
[----:B------:R-:W-:Y:S01]  /*0f30*/  LEA R119, R119, 0xa000, 0x1 ;  /* 0x0000a00077777811 */ /* 0x000fe200078e08ff */
[----:B------:R-:W-:Y:S02]  /*0f40*/  IMAD.U32 R2, RZ, RZ, UR5 ;  /* 0x00000005ff027e24 */ /* 0x000fe4000f8e00ff */
[----:B------:R-:W-:Y:S01]  /*0f50*/  IMAD.IADD R130, R130, 0x1, R5 ;  /* 0x0000000182827824 */ /* 0x000fe200078e0205 */
[----:B------:R1:W-:Y:S01]  /*0f60*/  STL [R1+0x4c], R0 ;  /* 0x00004c0001007387 */ /* 0x0003e20000100800 */
[----:B------:R-:W-:Y:S01]  /*0f70*/  SHF.R.S32.HI R5, RZ, 0x1f, R15 ;  /* 0x0000001fff057819 */ /* 0x000fe2000001140f */
[C---:B------:R-:W-:Y:S01]  /*0f80*/  IMAD.IADD R121, R119.reuse, 0x1, R120 ;  /* 0x0000000177797824 */ /* 0x040fe200078e0278 */
[C---:B------:R-:W-:Y:S01]  /*0f90*/  IADD3 R126, R119.reuse, 0x20, RZ ;  /* 0x00000020777e7810 */ /* 0x040fe20007ffe0ff */
[----:B------:R2:W-:Y:S01]  /*0fa0*/  STL [R1+0x48], R2 ;  /* 0x0000480201007387 */ /* 0x0005e20000100800 */
[----:B------:R-:W-:-:S03]  /*0fb0*/  @P1 IADD3 R126, R119, -0x20, RZ ;  /* 0xffffffe0777e1810 */ /* 0x000fc60007ffe0ff */
[----:B------:R-:W-:Y:S01]  /*0fc0*/  STL [R1+0x3c], R5 ;  /* 0x00003c0501007387 */ /* 0x000fe20000100800 */
[----:B------:R-:W-:Y:S01]  /*0fd0*/  IADD3 R129, R126, 0x2000, RZ ;  /* 0x000020007e817810 */ /* 0x000fe20007ffe0ff */
[----:B------:R-:W-:Y:S01]  /*0fe0*/  IMAD.IADD R120, R120, 0x1, R126 ;  /* 0x0000000178787824 */ /* 0x000fe200078e027e */
[C---:B------:R-:W-:Y:S01]  /*0ff0*/  IADD3 R128, R126.reuse, 0x4000, RZ ;  /* 0x000040007e807810 */ /* 0x040fe20007ffe0ff */
[----:B------:R3:W-:Y:S01]  /*1000*/  STL [R1+0x28], R4 ;  /* 0x0000280401007387 */ /* 0x0007e20000100800 */
[----:B------:R-:W-:Y:S02]  /*1010*/  IADD3 R127, R126, 0x6000, RZ ;  /* 0x000060007e7f7810 */ /* 0x000fe40007ffe0ff */
[----:B-1----:R-:W-:-:S04]  /*1020*/  IADD3 R0, R15, -0x80, RZ ;  /* 0xffffff800f007810 */ /* 0x002fc80007ffe0ff */
[----:B--2---:R-:W-:-:S04]  /*1030*/  SHF.R.S32.HI R2, RZ, 0x1f, R0 ;  /* 0x0000001fff027819 */ /* 0x004fc80000011400 */
[C---:B------:R-:W-:Y:S01]  /*1040*/  SHF.L.U64.HI R2, R0.reuse, 0x2, R2 ;  /* 0x0000000200027819 */ /* 0x040fe20000010202 */
[----:B------:R-:W-:Y:S01]  /*1050*/  IMAD.SHL.U32 R0, R0, 0x4, RZ ;  /* 0x0000000400007824 */ /* 0x000fe200078e00ff */
[----:B---3--:R-:W-:-:S03]  /*1060*/  LEA R4, R8, 0x6000, 0x1 ;  /* 0x0000600008047811 */ /* 0x008fc600078e08ff */
[----:B------:R1:W-:Y:S04]  /*1070*/  STL [R1+0x24], R2 ;  /* 0x0000240201007387 */ /* 0x0003e80000100800 */
[----:B------:R2:W-:Y:S04]  /*1080*/  STL [R1+0x20], R0 ;  /* 0x0000200001007387 */ /* 0x0005e80000100800 */
[----:B------:R3:W-:Y:S01]  /*1090*/  STL [R1+0x2c], R4 ;  /* 0x00002c0401007387 */ /* 0x0007e20000100800 */
[----:B-1----:R-:W-:Y:S01]  /*10a0*/  IMAD.SHL.U32 R2, R3, 0x2, RZ ;  /* 0x0000000203027824 */ /* 0x002fe200078e00ff */
[----:B--2---:R-:W-:-:S02]  /*10b0*/  IADD3 R0, R4, 0x20, RZ ;  /* 0x0000002004007810 */ /* 0x004fc40007ffe0ff */
[----:B------:R-:W-:-:S05]  /*10c0*/  @P3 IADD3 R0, R4, -0x20, RZ ;  /* 0xffffffe004003810 */ /* 0x000fca0007ffe0ff */
[----:B------:R3:W-:Y:S02]  /*10d0*/  STL [R1+0x30], R0 ;  /* 0x0000300001007387 */ /* 0x0007e40000100800 */
.L_x_676:
        /* <DEDUP_REMOVED lines=32> */
[----:B-1----:R-:W5:Y:S01]  /*12e0*/  @P2 LDG.E R6, [R6.64+0x4] ;  /* 0x0000040806062981 */ /* 0x002f62000c1e1900 */
        /* <DEDUP_REMOVED lines=20> */
.L_x_632:
        /* <DEDUP_REMOVED lines=59> */
.L_x_634:
        /* <DEDUP_REMOVED lines=18> */
.L_x_635:
        /* <DEDUP_REMOVED lines=41> */
[----:B------:R-:W-:Y:S01]  /*1b90*/  USHF.L.U64.HI UR7, UR47, 0x7, UR55 ;  /* 0x000000072f077899 */ /* 0x000fe20008010237 */
[----:B------:R-:W-:Y:S01]  /*1ba0*/  ISETP.NE.AND P2, PT, RZ, c[0x0][0x1c8], PT ;  /* 0x00007200ff007a0c */ /* 0x000fe20003f45270 */
[----:B--2---:R-:W-:-:S02]  /*1bb0*/  @UP5 USEL UR12, UR12, UR4, !UP2 ;  /* 0x000000040c0c5287 */ /* 0x004fc4000d000000 */
[----:B------:R-:W-:Y:S02]  /*1bc0*/  USEL UR7, UR7, URZ, UP1 ;  /* 0x0000003f07077287 */ /* 0x000fe40008800000 */
[----:B------:R-:W-:-:S04]  /*1bd0*/  UIADD3 UR10, UP1, UR5, UR10, URZ ;  /* 0x0000000a050a7290 */ /* 0x000fc8000ff3e03f */
[----:B------:R-:W-:Y:S02]  /*1be0*/  UIADD3.X UR11, UR44, UR7, URZ, UP1, !UPT ;  /* 0x000000072c0b7290 */ /* 0x000fe40008ffe43f */
[----:B------:R-:W-:-:S04]  /*1bf0*/  UIMAD UR7, UR53, UR10, URZ ;  /* 0x0000000a350772a4 */ /* 0x000fc8000f8e023f */
[----:B------:R-:W-:Y:S02]  /*1c00*/  UIMAD UR7, UR52, UR11, UR7 ;  /* 0x0000000b340772a4 */ /* 0x000fe4000f8e0207 */
[----:B------:R-:W-:Y:S01]  /*1c10*/  UIMAD.WIDE.U32 UR10, UR52, UR10, URZ ;  /* 0x0000000a340a72a5 */ /* 0x000fe2000f8e003f */
        /* <DEDUP_REMOVED lines=21> */
[----:B------:R-:W-:Y:S02]  /*1d70*/  UIADD3 UR13, UR11, UR7, URZ ;  /* 0x000000070b0d7290 */ /* 0x000fe4000fffe03f */
        /* <DEDUP_REMOVED lines=10> */
.L_x_636:
[----:B------:R-:W2:Y:S02]  /*1e20*/  LDL R0, [R1+0x54] ;  /* 0x0000540001007983 */ /* 0x000ea40000100800 */
[----:B--2---:R1:W2:Y:S01]  /*1e30*/  R2UR UR4, R0 ;  /* 0x00000000000473c2 */ /* 0x0042a200000e0000 */
[----:B------:R-:W-:-:S07]  /*1e40*/  DEPBAR.LE SB1, 0x0, {2} ;  /* 0x000090040000791a */ /* 0x000fce0000000000 */
.L_x_637:
[----:B------:R-:W2:Y:S04]  /*1e50*/  LDL R5, [R1+0x60] ;  /* 0x0000600001057983 */ /* 0x000ea80000100800 */
[----:B------:R-:W3:Y:S04]  /*1e60*/  LDL R4, [R1+0x48] ;  /* 0x0000480001047983 */ /* 0x000ee80000100800 */
[----:B------:R-:W4:Y:S01]  /*1e70*/  LDL R0, [R1+0x40] ;  /* 0x0000400001007983 */ /* 0x000f220000100800 */
[----:B------:R-:W-:-:S03]  /*1e80*/  USHF.L.U32 UR46, UR57, 0x7, URZ ;  /* 0x00000007392e7899 */ /* 0x000fc6000800063f */
[----:B------:R-:W5:Y:S04]  /*1e90*/  LDL R12, [R1+0x44] ;  /* 0x00004400010c7983 */ /* 0x000f680000100800 */
[----:B------:R-:W1:Y:S04]  /*1ea0*/  S2R R16, SR_TID.X ;  /* 0x0000000000107919 */ /* 0x000e680000002100 */
[----:B------:R-:W1:Y:S01]  /*1eb0*/  S2R R17, SR_TID.X ;  /* 0x0000000000117919 */ /* 0x000e620000002100 */
[----:B------:R-:W-:Y:S01]  /*1ec0*/  UIADD3 UR12, UR5, UR12, URZ ;  /* 0x0000000c050c7290 */ /* 0x000fe2000fffe03f */
[----:B------:R-:W-:-:S02]  /*1ed0*/  IMAD.U32 R8, RZ, RZ, UR5 ;  /* 0x00000005ff087e24 */ /* 0x000fc4000f8e00ff */
[----:B------:R-:W1:Y:S02]  /*1ee0*/  S2R R9, SR_TID.X ;  /* 0x0000000000097919 */ /* 0x000e640000002100 */
[----:B-1----:R-:W-:-:S04]  /*1ef0*/  SHF.R.S32.HI R16, RZ, 0x1f, R16 ;  /* 0x0000001fff107819 */ /* 0x002fc80000011410 */
[----:B------:R-:W-:-:S04]  /*1f00*/  LEA.HI R16, R16, R17, RZ, 0x2 ;  /* 0x0000001110107211 */ /* 0x000fc800078f10ff */
[----:B------:R-:W-:Y:S01]  /*1f10*/  SHF.R.S32.HI R16, RZ, 0x2, R16 ;  /* 0x00000002ff107819 */ /* 0x000fe20000011410 */
[----:B------:R-:W1:Y:S03]  /*1f20*/  S2R R10, SR_TID.X ;  /* 0x00000000000a7919 */ /* 0x000e660000002100 */
[----:B------:R-:W-:Y:S02]  /*1f30*/  SHF.R.S32.HI R13, RZ, 0x1f, R16 ;  /* 0x0000001fff0d7819 */ /* 0x000fe40000011410 */
[----:B------:R-:W-:Y:S02]  /*1f40*/  SHF.R.S32.HI R231, RZ, 0x1f, R230 ;  /* 0x0000001fffe77819 */ /* 0x000fe400000114e6 */
[----:B------:R-:W-:-:S04]  /*1f50*/  SHF.R.S32.HI R9, RZ, 0x1f, R9 ;  /* 0x0000001fff097819 */ /* 0x000fc80000011409 */
[----:B-1----:R-:W-:-:S04]  /*1f60*/  LEA.HI R9, R9, R10, RZ, 0x5 ;  /* 0x0000000a09097211 */ /* 0x002fc800078f28ff */
        /* <DEDUP_REMOVED lines=12> */
[----:B------:R-:W-:-:S04]  /*2030*/  UIMAD UR10, UR36, UR10, URZ ;  /* 0x0000000a240a72a4 */ /* 0x000fc8000f8e023f */
[----:B------:R-:W-:-:S03]  /*2040*/  UIMAD UR41, UR50, UR11, UR10 ;  /* 0x0000000b322972a4 */ /* 0x000fc6000f8e020a */
[----:B------:R-:W-:Y:S02]  /*2050*/  ULDC.64 UR10, c[0x0][0x378] ;  /* 0x0000de00000a7ab9 */ /* 0x000fe40000000a00 */
[----:B------:R-:W-:-:S04]  /*2060*/  UIMAD UR10, UR36, UR10, URZ ;  /* 0x0000000a240a72a4 */ /* 0x000fc8000f8e023f */
[----:B------:R-:W-:-:S03]  /*2070*/  UIMAD UR36, UR50, UR11, UR10 ;  /* 0x0000000b322472a4 */ /* 0x000fc6000f8e020a */
[----:B------:R-:W-:Y:S02]  /*2080*/  ULDC.64 UR10, c[0x0][0x370] ;  /* 0x0000dc00000a7ab9 */ /* 0x000fe40000000a00 */
[----:B------:R-:W-:Y:S01]  /*2090*/  UIMAD UR10, UR44, UR10, URZ ;  /* 0x0000000a2c0a72a4 */ /* 0x000fe2000f8e023f */
[----:B------:R-:W-:Y:S01]  /*20a0*/  IADD3 R0, P0, R16, UR5, RZ ;  /* 0x0000000510007c10 */ /* 0x000fe2000ff1e0ff */
[----:B------:R-:W-:Y:S02]  /*20b0*/  UMOV UR17, 0x4 ;  /* 0x0000000400117882 */ /* 0x000fe40000000000 */
[----:B------:R-:W-:Y:S02]  /*20c0*/  UIMAD UR14, UR5, UR11, UR10 ;  /* 0x0000000b050e72a4 */ /* 0x000fe4000f8e020a */
[----:B------:R-:W-:Y:S02]  /*20d0*/  UIADD3 UR13, UR5, UR4, URZ ;  /* 0x00000004050d7290 */ /* 0x000fe4000fffe03f */
[----:B------:R-:W-:-:S02]  /*20e0*/  ULDC.64 UR10, c[0x0][0x200] ;  /* 0x00008000000a7ab9 */ /* 0x000fc40000000a00 */
[----:B------:R-:W-:-:S07]  /*20f0*/  UIMAD.WIDE UR4, UR12, UR17, UR10 ;  /* 0x000000110c0472a5 */ /* 0x000fce000f8e020a */
[----:B------:R-:W-:Y:S02]  /*2100*/  UMOV UR11, UR4 ;  /* 0x00000004000b7c82 */ /* 0x000fe40008000000 */
[----:B------:R-:W-:Y:S02]  /*2110*/  UMOV UR10, UR5 ;  /* 0x00000005000a7c82 */ /* 0x000fe40008000000 */
[----:B------:R-:W-:Y:S02]  /*2120*/  ULDC.64 UR4, c[0x0][0x3c8] ;  /* 0x0000f20000047ab9 */ /* 0x000fe40000000a00 */
[----:B------:R-:W-:Y:S01]  /*2130*/  UIMAD.WIDE UR4, UR13, UR17, UR4 ;  /* 0x000000110d0472a5 */ /* 0x000fe2000f8e0204 */
[----:B------:R-:W-:Y:S01]  /*2140*/  IADD3.X R7, R13, UR44, RZ, P0, !PT ;  /* 0x0000002c0d077c10 */ /* 0x000fe200087fe4ff */
[----:B------:R-:W-:Y:S01]  /*2150*/  IMAD.WIDE.U32 R4, R0, c[0x0][0x190], R230 ;  /* 0x0000640000047a25 */ /* 0x000fe200078e00e6 */
[----:B------:R-:W-:-:S04]  /*2160*/  ULDC UR17, c[0x0][0x2e8] ;  /* 0x0000ba0000117ab9 */ /* 0x000fc80000000800 */
[----:B------:R-:W-:Y:S01]  /*2170*/  UMOV UR13, UR4 ;  /* 0x00000004000d7c82 */ /* 0x000fe20008000000 */
[----:B------:R-:W-:Y:S01]  /*2180*/  IMAD R7, R7, c[0x0][0x190], RZ ;  /* 0x0000640007077a24 */ /* 0x000fe200078e02ff */
[----:B------:R-:W-:Y:S01]  /*2190*/  UIADD3 UR4, -UR6, UR16, UR15 ;  /* 0x0000001006047290 */ /* 0x000fe2000fffe10f */
[----:B------:R-:W-:Y:S02]  /*21a0*/  IADD3 R6, P0, R4, UR54, RZ ;  /* 0x0000003604067c10 */ /* 0x000fe4000ff1e0ff */
[----:B------:R-:W-:Y:S01]  /*21b0*/  IMAD R0, R0, c[0x0][0x194], R7 ;  /* 0x0000650000007a24 */ /* 0x000fe200078e0207 */
[----:B------:R-:W-:-:S04]  /*21c0*/  UIADD3 UR4, UR4, -UR17, URZ ;  /* 0x8000001104047290 */ /* 0x000fc8000fffe03f */
[----:B------:R-:W-:Y:S01]  /*21d0*/  USHF.R.S32.HI UR17, URZ, 0x1f, UR4 ;  /* 0x0000001f3f117899 */ /* 0x000fe20008011404 */
[----:B------:R-:W-:Y:S02]  /*21e0*/  IADD3.X R7, R5, UR51, R0, P0, !PT ;  /* 0x0000003305077c10 */ /* 0x000fe400087fe400 */
[----:B------:R-:W-:Y:S01]  /*21f0*/  IADD3 R4, P0, R230, UR37, RZ ;  /* 0x00000025e6047c10 */ /* 0x000fe2000ff1e0ff */
[----:B------:R-:W-:Y:S01]  /*2200*/  ULEA.HI UR17, UR17, UR4, URZ, 0x7 ;  /* 0x0000000411117291 */ /* 0x000fe2000f8f383f */
[----:B-----5:R-:W-:Y:S02]  /*2210*/  IMAD R0, R9, UR57, R12 ;  /* 0x0000003909007c24 */ /* 0x020fe4000f8e020c */
[----:B------:R-:W-:Y:S01]  /*2220*/  IADD3.X R5, R231, UR43, RZ, P0, !PT ;  /* 0x0000002be7057c10 */ /* 0x000fe200087fe4ff */
[----:B------:R-:W-:Y:S02]  /*2230*/  USHF.R.S32.HI UR17, URZ, 0x7, UR17 ;  /* 0x000000073f117899 */ /* 0x000fe40008011411 */
[----:B------:R-:W-:-:S02]  /*2240*/  IADD3 R9, P0, R0, UR46, RZ ;  /* 0x0000002e00097c10 */ /* 0x000fc4000ff1e0ff */
[----:B------:R-:W-:Y:S01]  /*2250*/  IMAD.WIDE.U32 R4, R8, c[0x0][0x370], R4 ;  /* 0x0000dc0008047a25 */ /* 0x000fe200078e0004 */
[----:B------:R-:W-:Y:S01]  /*2260*/  UISETP.LT.AND UP1, UPT, URZ, UR17, UPT ;  /* 0x000000113f00728c */ /* 0x000fe2000bf21270 */
[----:B------:R-:W-:-:S03]  /*2270*/  LEA.HI.X.SX32 R165, R0, UR45, 0x1, P0 ;  /* 0x0000002d00a57c11 */ /* 0x000fc600080f0eff */
        /* <DEDUP_REMOVED lines=40> */
.L_x_639:
        /* <DEDUP_REMOVED lines=18> */
.L_x_640:
        /* <DEDUP_REMOVED lines=29> */
.L_x_642:
[----:B------:R-:W-:Y:S05]  /*27f0*/  BSYNC B0 ;  /* 0x0000000000007941 */ /* 0x000fea0003800000 */
.L_x_641:
        /* <DEDUP_REMOVED lines=14> */
.L_x_644:
[----:B------:R-:W-:Y:S05]  /*28e0*/  BSYNC B0 ;  /* 0x0000000000007941 */ /* 0x000fea0003800000 */
.L_x_643:
[----:B------:R-:W-:Y:S01]  /*28f0*/  ULDC.64 UR10, c[0x0][0x3a8] ;  /* 0x0000ea00000a7ab9 */ /* 0x000fe20000000a00 */
[----:B-1----:R-:W-:Y:S01]  /*2900*/  IMAD.U32 R4, RZ, RZ, UR15 ;  /* 0x0000000fff047e24 */ /* 0x002fe2000f8e00ff */
[----:B------:R-:W-:Y:S01]  /*2910*/  UIMAD UR6, UR7, UR10, URZ ;  /* 0x0000000a070672a4 */ /* 0x000fe2000f8e023f */
[----:B------:R-:W-:Y:S01]  /*2920*/  BSSY B0, `(.L_x_645) ;  /* 0x0000017000007945 */ /* 0x000fe20003800000 */
[----:B------:R-:W-:Y:S01]  /*2930*/  USHF.R.S32.HI UR12, URZ, 0x1f, UR50 ;  /* 0x0000001f3f0c7899 */ /* 0x000fe20008011432 */
[----:B------:R-:W-:Y:S01]  /*2940*/  IMAD.WIDE.U32 R4, R4, c[0x0][0x3a8], R230 ;  /* 0x0000ea0004047a25 */ /* 0x000fe200078e00e6 */
[----:B------:R-:W-:-:S04]  /*2950*/  UIMAD UR6, UR15, UR11, UR6 ;  /* 0x0000000b0f0672a4 */ /* 0x000fc8000f8e0206 */
[----:B------:R-:W-:Y:S02]  /*2960*/  IADD3 R4, P2, R4, UR5, RZ ;  /* 0x0000000504047c10 */ /* 0x000fe4000ff5e0ff */
[----:B------:R-:W-:Y:S01]  /*2970*/  MOV R0, UR6 ;  /* 0x0000000600007c02 */ /* 0x000fe20008000f00 */
[----:B------:R-:W-:Y:S02]  /*2980*/  ULDC.64 UR6, c[0x0][0x3c0] ;  /* 0x0000f00000067ab9 */ /* 0x000fe40000000a00 */
        /* <DEDUP_REMOVED lines=16> */
.L_x_646:
[----:B------:R-:W-:Y:S05]  /*2a90*/  BSYNC B0 ;  /* 0x0000000000007941 */ /* 0x000fea0003800000 */
.L_x_645:
        /* <DEDUP_REMOVED lines=12> */
.L_x_638:
[----:B------:R-:W-:Y:S01]  /*2b60*/  PLOP3.LUT P0, PT, PT, PT, UP6, 0x80, 0x0 ;  /* 0x000000000000781c */ /* 0x000fe20003f0f068 */
[----:B------:R-:W-:Y:S01]  /*2b70*/  ULEA.HI UR4, UR5, UR5, URZ, 0x1 ;  /* 0x0000000505047291 */ /* 0x000fe2000f8f083f */
[----:B------:R-:W-:Y:S03]  /*2b80*/  BSSY B0, `(.L_x_648) ;  /* 0x0000014000007945 */ /* 0x000fe60003800000 */
        /* <DEDUP_REMOVED lines=19> */
.L_x_649:
[----:B------:R-:W-:Y:S05]  /*2cc0*/  BSYNC B0 ;  /* 0x0000000000007941 */ /* 0x000fea0003800000 */
.L_x_648:
        /* <DEDUP_REMOVED lines=16> */
.L_x_651:
[----:B------:R-:W-:Y:S05]  /*2dd0*/  BSYNC B0 ;  /* 0x0000000000007941 */ /* 0x000fea0003800000 */
.L_x_650:
[----:B-1----:R-:W5:Y:S01]  /*2de0*/  LDL R4, [R1+0x38] ;  /* 0x0000380001047983 */ /* 0x002f620000100800 */
[----:B------:R-:W-:Y:S01]  /*2df0*/  PLOP3.LUT P0, PT, PT, PT, UP0, 0x80, 0x0 ;  /* 0x000000000000781c */ /* 0x000fe20003f0f008 */
[----:B------:R-:W-:Y:S01]  /*2e00*/  BSSY B0, `(.L_x_652) ;  /* 0x0000013000007945 */ /* 0x000fe20003800000 */
[----:B-----5:R-:W-:-:S04]  /*2e10*/  IADD3 R0, R4, 0x1000, RZ ;  /* 0x0000100004007810 */ /* 0x020fc80007ffe0ff */
        /* <DEDUP_REMOVED lines=17> */
.L_x_653:
[----:B------:R-:W-:Y:S05]  /*2f30*/  BSYNC B0 ;  /* 0x0000000000007941 */ /* 0x000fea0003800000 */
.L_x_652:
        /* <DEDUP_REMOVED lines=20> */
.L_x_655:
[----:B------:R-:W-:Y:S05]  /*3080*/  BSYNC B0 ;  /* 0x0000000000007941 */ /* 0x000fea0003800000 */
.L_x_654:
[----:B------:R-:W5:Y:S01]  /*3090*/  LDL R14, [R1+0x34] ;  /* 0x00003400010e7983 */ /* 0x000f620000100800 */
[----:B------:R-:W-:-:S03]  /*30a0*/  ULDC.64 UR36, c[0x0][0x198] ;  /* 0x0000660000247ab9 */ /* 0x000fc60000000a00 */
[----:B--2---:R-:W2:Y:S01]  /*30b0*/  LDL R15, [R1+0x3c] ;  /* 0x00003c00010f7983 */ /* 0x004ea20000100800 */
[----:B------:R-:W-:Y:S01]  /*30c0*/  UIMAD UR14, UR7, UR36, URZ ;  /* 0x00000024070e72a4 */ /* 0x000fe2000f8e023f */
[----:B-1----:R-:W-:-:S03]  /*30d0*/  IMAD.U32 R4, RZ, RZ, UR15 ;  /* 0x0000000fff047e24 */ /* 0x002fc6000f8e00ff */
[----:B------:R-:W-:Y:S01]  /*30e0*/  UIMAD UR14, UR15, UR37, UR14 ;  /* 0x000000250f0e72a4 */ /* 0x000fe2000f8e020e */
[----:B------:R-:W-:-:S05]  /*30f0*/  IMAD.WIDE.U32 R4, R4, c[0x0][0x198], R230 ;  /* 0x0000660004047a25 */ /* 0x000fca00078e00e6 */
[----:B------:R-:W-:Y:S01]  /*3100*/  IMAD.U32 R0, RZ, RZ, UR14 ;  /* 0x0000000eff007e24 */ /* 0x000fe2000f8e00ff */
[----:B------:R-:W-:-:S04]  /*3110*/  IADD3 R6, P1, R4, UR39, RZ ;  /* 0x0000002704067c10 */ /* 0x000fc8000ff3e0ff */
[----:B------:R-:W-:Y:S01]  /*3120*/  IADD3.X R7, R5, UR40, R0, P1, !PT ;  /* 0x0000002805077c10 */ /* 0x000fe20008ffe400 */
[----:B------:R-:W-:Y:S02]  /*3130*/  IMAD.MOV.U32 R10, RZ, RZ, 0x7f800000 ;  /* 0x7f800000ff0a7424 */ /* 0x000fe400078e00ff */
[----:B------:R-:W-:Y:S02]  /*3140*/  IMAD.MOV.U32 R17, RZ, RZ, 0x7f800000 ;  /* 0x7f800000ff117424 */ /* 0x000fe400078e00ff */
[----:B------:R-:W-:Y:S02]  /*3150*/  IMAD.MOV.U32 R18, RZ, RZ, 0x7f800000 ;  /* 0x7f800000ff127424 */ /* 0x000fe400078e00ff */
[----:B------:R-:W-:Y:S01]  /*3160*/  IMAD.MOV.U32 R19, RZ, RZ, 0x7f800000 ;  /* 0x7f800000ff137424 */ /* 0x000fe200078e00ff */
[----:B-----5:R-:W-:-:S04]  /*3170*/  IADD3 R0, R14, 0x48, RZ ;  /* 0x000000480e007810 */ /* 0x020fc80007ffe0ff */
[----:B------:R-:W-:Y:S02]  /*3180*/  ISETP.GE.AND P2, PT, R0, UR4, PT ;  /* 0x0000000400007c0c */ /* 0x000fe4000bf46270 */
[C---:B------:R-:W-:Y:S02]  /*3190*/  IADD3 R4, R14.reuse, 0x8, RZ ;  /* 0x000000080e047810 */ /* 0x040fe40007ffe0ff */
[----:B------:R-:W-:Y:S02]  /*31a0*/  IADD3 R5, R14, 0x40, RZ ;  /* 0x000000400e057810 */ /* 0x000fe40007ffe0ff */
[----:B------:R-:W-:Y:S02]  /*31b0*/  ISETP.GE.AND P4, PT, R4, UR4, PT ;  /* 0x0000000404007c0c */ /* 0x000fe4000bf86270 */
[----:B------:R-:W-:Y:S01]  /*31c0*/  ISETP.GE.AND P3, PT, R5, UR4, PT ;  /* 0x0000000405007c0c */ /* 0x000fe2000bf66270 */
[----:B------:R-:W-:Y:S01]  /*31d0*/  IMAD.SHL.U32 R5, R14, 0x4, RZ ;  /* 0x000000040e057824 */ /* 0x000fe200078e00ff */
[----:B------:R-:W-:-:S03]  /*31e0*/  SHF.R.S32.HI R4, RZ, 0x1f, R0 ;  /* 0x0000001fff047819 */ /* 0x000fc60000011400 */
[----:B------:R-:W-:Y:S02]  /*31f0*/  @!P2 LEA R8, P1, R0, UR11, 0x2 ;  /* 0x0000000b0008ac11 */ /* 0x000fe4000f8210ff */
[----:B------:R-:W-:Y:S02]  /*3200*/  ISETP.GE.AND P5, PT, R14, UR4, PT ;  /* 0x000000040e007c0c */ /* 0x000fe4000bfa6270 */
[----:B------:R-:W-:Y:S02]  /*3210*/  @!P2 LEA.HI.X R9, R0, UR10, R4, 0x2, P1 ;  /* 0x0000000a0009ac11 */ /* 0x000fe400088f1404 */
[----:B--2---:R-:W-:Y:S02]  /*3220*/  SHF.L.U64.HI R0, R14, 0x2, R15 ;  /* 0x000000020e007819 */ /* 0x004fe4000001020f */
[----:B------:R-:W-:Y:S01]  /*3230*/  IADD3 R4, P1, R5, UR11, RZ ;  /* 0x0000000b05047c10 */ /* 0x000fe2000ff3e0ff */
[----:B------:R-:W2:Y:S03]  /*3240*/  @!P2 LDG.E R10, [R8.64] ;  /* 0x00000008080aa981 */ /* 0x000ea6000c1e1900 */
[----:B------:R-:W-:-:S05]  /*3250*/  IADD3.X R5, R0, UR10, RZ, P1, !PT ;  /* 0x0000000a00057c10 */ /* 0x000fca0008ffe4ff */
[----:B------:R1:W5:Y:S04]  /*3260*/  @!P3 LDG.E R17, [R4.64+0x100] ;  /* 0x000100080411b981 */ /* 0x000368000c1e1900 */
        /* <DEDUP_REMOVED lines=11> */
[----:B--2---:R1:W-:Y:S04]  /*3320*/  STL [R1+0x8], R10 ;  /* 0x0000080a01007387 */ /* 0x0043e80000100800 */
[----:B-----5:R2:W-:Y:S04]  /*3330*/  STL [R1+0x4], R17 ;  /* 0x0000041101007387 */ /* 0x0205e80000100800 */
        /* <DEDUP_REMOVED lines=21> */
.L_x_657:
[----:B------:R-:W-:Y:S05]  /*3490*/  BSYNC B0 ;  /* 0x0000000000007941 */ /* 0x000fea0003800000 */
.L_x_656:
        /* <DEDUP_REMOVED lines=20> */
.L_x_659:
[----:B------:R-:W-:Y:S05]  /*35e0*/  BSYNC B0 ;  /* 0x0000000000007941 */ /* 0x000fea0003800000 */
.L_x_658:
[----:B------:R-:W-:Y:S01]  /*35f0*/  ULDC.64 UR36, c[0x0][0x1a0] ;  /* 0x0000680000247ab9 */ /* 0x000fe20000000a00 */
[----:B---3--:R-:W-:Y:S01]  /*3600*/  MOV R4, UR15 ;  /* 0x0000000f00047c02 */ /* 0x008fe20008000f00 */
[----:B------:R-:W-:Y:S01]  /*3610*/  UIMAD UR4, UR7, UR36, URZ ;  /* 0x00000024070472a4 */ /* 0x000fe2000f8e023f */
[----:B------:R3:W-:Y:S01]  /*3620*/  @P3 STS [R146+0x8000], RZ ;  /* 0x008000ff92003388 */ /* 0x0007e20000000800 */
[----:B------:R-:W-:Y:S02]  /*3630*/  BSSY B0, `(.L_x_660) ;  /* 0x000001e000007945 */ /* 0x000fe40003800000 */
[----:B------:R-:W-:Y:S01]  /*3640*/  UIMAD UR4, UR15, UR37, UR4 ;  /* 0x000000250f0472a4 */ /* 0x000fe2000f8e0204 */
[----:B------:R3:W-:Y:S01]  /*3650*/  @P3 STS [R146+0x8004], RZ ;  /* 0x008004ff92003388 */ /* 0x0007e20000000800 */
[----:B------:R-:W-:-:S03]  /*3660*/  IMAD.WIDE.U32 R4, R4, c[0x0][0x1a0], R230 ;  /* 0x0000680004047a25 */ /* 0x000fc600078e00e6 */
[----:B------:R3:W-:Y:S01]  /*3670*/  @P3 STS.64 [R146+0x8008], RZ ;  /* 0x008008ff92003388 */ /* 0x0007e20000000a00 */
[----:B------:R-:W-:Y:S02]  /*3680*/  MOV R0, UR4 ;  /* 0x0000000400007c02 */ /* 0x000fe40008000f00 */
[----:B------:R-:W-:-:S04]  /*3690*/  IADD3 R4, P1, R4, UR35, RZ ;  /* 0x0000002304047c10 */ /* 0x000fc8000ff3e0ff */
        /* <DEDUP_REMOVED lines=23> */
.L_x_661:
[----:B------:R-:W-:Y:S05]  /*3810*/  BSYNC B0 ;  /* 0x0000000000007941 */ /* 0x000fea0003800000 */
.L_x_660:
        /* <DEDUP_REMOVED lines=19> */
.L_x_663:
[----:B------:R-:W-:Y:S05]  /*3950*/  BSYNC B0 ;  /* 0x0000000000007941 */ /* 0x000fea0003800000 */
.L_x_662:
[----:B------:R-:W-:Y:S01]  /*3960*/  ULDC.64 UR38, c[0x0][0x318] ;  /* 0x0000c60000267ab9 */ /* 0x000fe20000000a00 */
[----:B------:R-:W5:Y:S01]  /*3970*/  LDL R6, [R1+0x68] ;  /* 0x0000680001067983 */ /* 0x000f620000100800 */
[----:B------:R-:W-:Y:S02]  /*3980*/  UISETP.NE.U32.AND UP1, UPT, URZ, UR38, UPT ;  /* 0x000000263f00728c */ /* 0x000fe4000bf25070 */
[----:B------:R-:W-:Y:S01]  /*3990*/  USHF.R.S32.HI UR7, URZ, 0x1f, UR50 ;  /* 0x0000001f3f077899 */ /* 0x000fe20008011432 */
[----:B------:R-:W0:Y:S01]  /*39a0*/  LDGDEPBAR ;  /* 0x00000000000079af */ /* 0x000e220000000000 */
[----:B------:R-:W-:Y:S02]  /*39b0*/  UISETP.NE.AND.EX UP1, UPT, URZ, UR39, UPT, UP1 ;  /* 0x000000273f00728c */ /* 0x000fe4000bf25310 */
[----:B------:R-:W-:-:S04]  /*39c0*/  ULDC.64 UR40, c[0x0][0x320] ;  /* 0x0000c80000287ab9 */ /* 0x000fc80000000a00 */
[----:B------:R-:W-:-:S05]  /*39d0*/  PLOP3.LUT P1, PT, PT, PT, UP1, 0x80, 0x0 ;  /* 0x000000000000781c */ /* 0x000fca0003f2f018 */
[----:B------:R-:W-:Y:S02]  /*39e0*/  @UP1 UIMAD UR4, UR55, UR40, URZ ;  /* 0x00000028370412a4 */ /* 0x000fe4000f8e023f */
[----:B------:R-:W-:Y:S02]  /*39f0*/  @UP1 UMOV UR36, UR50 ;  /* 0x0000003200241c82 */ /* 0x000fe40008000000 */
[----:B------:R-:W-:Y:S02]  /*3a00*/  @UP1 UMOV UR37, UR7 ;  /* 0x0000000700251c82 */ /* 0x000fe40008000000 */
[----:B------:R-:W-:Y:S02]  /*3a10*/  @UP1 UIMAD.WIDE.U32 UR36, UR47, UR40, UR36 ;  /* 0x000000282f2412a5 */ /* 0x000fe4000f8e0024 */
[----:B------:R-:W-:Y:S02]  /*3a20*/  @UP1 UIMAD UR41, UR47, UR41, UR4 ;  /* 0x000000292f2912a4 */ /* 0x000fe4000f8e0204 */
[----:B------:R-:W-:-:S02]  /*3a30*/  @UP1 ULEA UR38, UP0, UR36, UR38, 0x2 ;  /* 0x0000002624261291 */ /* 0x000fc4000f80103f */
[----:B------:R-:W-:-:S04]  /*3a40*/  @UP1 UIADD3 UR41, UR37, UR41, URZ ;  /* 0x0000002925291290 */ /* 0x000fc8000fffe03f */
[----:B------:R-:W-:Y:S01]  /*3a50*/  @UP1 ULEA.HI.X UR39, UR36, UR39, UR41, 0x2, UP0 ;  /* 0x0000002724271291 */ /* 0x000fe200080f1429 */
[----:B-1----:R-:W-:-:S05]  /*3a60*/  IMAD.U32 R4, RZ, RZ, UR38 ;  /* 0x00000026ff047e24 */ /* 0x002fca000f8e00ff */
[----:B------:R-:W-:-:S05]  /*3a70*/  IMAD.U32 R5, RZ, RZ, UR39 ;  /* 0x00000027ff057e24 */ /* 0x000fca000f8e00ff */
[----:B--2---:R-:W2:Y:S01]  /*3a80*/  @P1 LDG.E R4, [R4.64] ;  /* 0x0000000804041981 */ /* 0x004ea2000c1e1900 */
[----:B------:R-:W2:Y:S01]  /*3a90*/  @P1 MUFU.RCP R0, c[0x0][0x238] ;  /* 0x00008e0000001b08 */ /* 0x000ea20000001000 */
[----:B------:R-:W-:Y:S01]  /*3aa0*/  IMAD.U32 R161, RZ, RZ, UR48 ;  /* 0x00000030ffa17e24 */ /* 0x000fe2000f8e00ff */
[----:B------:R-:W-:Y:S01]  /*3ab0*/  IADD3 R3, R124, 0x1000, RZ ;  /* 0x000010007c037810 */ /* 0x000fe20007ffe0ff */
[----:B------:R-:W-:Y:S01]  /*3ac0*/  IMAD.SHL.U32 R122, R130, 0x2, RZ ;  /* 0x00000002827a7824 */ /* 0x000fe200078e00ff */
[----:B------:R-:W-:Y:S01]  /*3ad0*/  CS2R R94, SRZ ;  /* 0x00000000005e7805 */ /* 0x000fe2000001ff00 */
[----:B------:R-:W-:Y:S01]  /*3ae0*/  IMAD.MOV.U32 R217, RZ, RZ, R134 ;  /* 0x000000ffffd97224 */ /* 0x000fe200078e0086 */
[----:B------:R-:W-:Y:S01]  /*3af0*/  SEL R3, R3, R124, !P0 ;  /* 0x0000007c03037207 */ /* 0x000fe20004000000 */
        /* <DEDUP_REMOVED lines=15> */
[----:B------:R-:W-:Y:S01]  /*3bf0*/  IMAD.SHL.U32 R3, R3, 0x2, RZ ;  /* 0x0000000203037824 */ /* 0x000fe200078e00ff */
[----:B------:R-:W-:Y:S01]  /*3c00*/  UMOV UR4, URZ ;  /* 0x0000003f00047c82 */ /* 0x000fe20008000000 */
[----:B------:R-:W-:Y:S01]  /*3c10*/  IMAD.IADD R123, R122, 0x1, R125 ;  /* 0x000000017a7b7824 */ /* 0x000fe200078e027d */
[----:B------:R-:W-:Y:S01]  /*3c20*/  UIADD3 UR35, UR15, 0x80, URZ ;  /* 0x000000800f237890 */ /* 0x000fe2000fffe03f */
[----:B-----5:R-:W-:-:S04]  /*3c30*/  IMAD R161, R161, 0x80, R6 ;  /* 0x00000080a1a17824 */ /* 0x020fc800078e0206 */
[----:B------:R1:W3:Y:S01]  /*3c40*/  I2F R210, R161 ;  /* 0x000000a100d27306 */ /* 0x0002e20000201400 */
[C---:B------:R-:W-:Y:S02]  /*3c50*/  IADD3 R209, R161.reuse, 0x31, RZ ;  /* 0x00000031a1d17810 */ /* 0x040fe40007ffe0ff */
[C---:B------:R-:W-:Y:S02]  /*3c60*/  IADD3 R207, R161.reuse, 0x39, RZ ;  /* 0x00000039a1cf7810 */ /* 0x040fe40007ffe0ff */
[C---:B------:R-:W-:Y:S02]  /*3c70*/  IADD3 R205, R161.reuse, 0x38, RZ ;  /* 0x00000038a1cd7810 */ /* 0x040fe40007ffe0ff */
[C---:B------:R-:W-:Y:S01]  /*3c80*/  IADD3 R204, R161.reuse, 0x30, RZ ;  /* 0x00000030a1cc7810 */ /* 0x040fe20007ffe0ff */
[----:B------:R-:W4:Y:S01]  /*3c90*/  I2F R209, R209 ;  /* 0x000000d100d17306 */ /* 0x000f220000201400 */
[C---:B------:R-:W-:Y:S02]  /*3ca0*/  IADD3 R203, R161.reuse, 0x29, RZ ;  /* 0x00000029a1cb7810 */ /* 0x040fe40007ffe0ff */
[----:B------:R-:W-:-:S02]  /*3cb0*/  IADD3 R202, R161, 0x28, RZ ;  /* 0x00000028a1ca7810 */ /* 0x000fc40007ffe0ff */
[C---:B------:R-:W-:Y:S02]  /*3cc0*/  IADD3 R201, R161.reuse, 0x21, RZ ;  /* 0x00000021a1c97810 */ /* 0x040fe40007ffe0ff */
[C---:B------:R-:W-:Y:S01]  /*3cd0*/  IADD3 R200, R161.reuse, 0x20, RZ ;  /* 0x00000020a1c87810 */ /* 0x040fe20007ffe0ff */
[----:B------:R-:W1:Y:S01]  /*3ce0*/  I2F R207, R207 ;  /* 0x000000cf00cf7306 */ /* 0x000e620000201400 */
[C---:B------:R-:W-:Y:S02]  /*3cf0*/  IADD3 R185, R161.reuse, 0x18, RZ ;  /* 0x00000018a1b97810 */ /* 0x040fe40007ffe0ff */
[C---:B------:R-:W-:Y:S02]  /*3d00*/  IADD3 R184, R161.reuse, 0x11, RZ ;  /* 0x00000011a1b87810 */ /* 0x040fe40007ffe0ff */
[C---:B------:R-:W-:Y:S02]  /*3d10*/  IADD3 R183, R161.reuse, 0x10, RZ ;  /* 0x00000010a1b77810 */ /* 0x040fe40007ffe0ff */
[C---:B------:R-:W-:Y:S01]  /*3d20*/  IADD3 R182, R161.reuse, 0x9, RZ ;  /* 0x00000009a1b67810 */ /* 0x040fe20007ffe0ff */
[----:B------:R-:W1:Y:S01]  /*3d30*/  I2F R205, R205 ;  /* 0x000000cd00cd7306 */ /* 0x000e620000201400 */
[----:B------:R-:W-:-:S02]  /*3d40*/  IADD3 R181, R161, 0x8, RZ ;  /* 0x00000008a1b57810 */ /* 0x000fc40007ffe0ff */
[C---:B------:R-:W-:Y:S02]  /*3d50*/  IADD3 R180, R161.reuse, 0x1, RZ ;  /* 0x00000001a1b47810 */ /* 0x040fe40007ffe0ff */
[C---:B------:R-:W-:Y:S02]  /*3d60*/  IADD3 R186, R161.reuse, 0x19, RZ ;  /* 0x00000019a1ba7810 */ /* 0x040fe40007ffe0ff */
[C---:B------:R-:W-:Y:S01]  /*3d70*/  IADD3 R206, R161.reuse, 0x39, RZ ;  /* 0x00000039a1ce7810 */ /* 0x040fe20007ffe0ff */
[----:B------:R-:W1:Y:S01]  /*3d80*/  I2F R204, R204 ;  /* 0x000000cc00cc7306 */ /* 0x000e620000201400 */
[C---:B------:R-:W-:Y:S02]  /*3d90*/  IADD3 R199, R161.reuse, 0x38, RZ ;  /* 0x00000038a1c77810 */ /* 0x040fe40007ffe0ff */
[C---:B------:R-:W-:Y:S02]  /*3da0*/  IADD3 R193, R161.reuse, 0x31, RZ ;  /* 0x00000031a1c17810 */ /* 0x040fe40007ffe0ff */
[C---:B------:R-:W-:Y:S01]  /*3db0*/  IADD3 R192, R161.reuse, 0x30, RZ ;  /* 0x00000030a1c07810 */ /* 0x040fe20007ffe0ff */
[----:B--2---:R-:W-:Y:S01]  /*3dc0*/  @P1 FMUL.FTZ R4, R4, R0 ;  /* 0x0000000004041220 */ /* 0x004fe20000410000 */
[----:B------:R-:W-:Y:S01]  /*3dd0*/  IADD3 R0, R130, 0x1000, RZ ;  /* 0x0000100082007810 */ /* 0x000fe20007ffe0ff */
[----:B------:R-:W2:Y:S01]  /*3de0*/  I2F R203, R203 ;  /* 0x000000cb00cb7306 */ /* 0x000ea20000201400 */
[----:B------:R-:W-:Y:S01]  /*3df0*/  IADD3 R191, R161, 0x29, RZ ;  /* 0x00000029a1bf7810 */ /* 0x000fe20007ffe0ff */
[----:B------:R5:W1:Y:S01]  /*3e00*/  @P1 R2UR UR7, R4 ;  /* 0x00000000040713c2 */ /* 0x000a6200000e0000 */
[----:B------:R-:W-:-:S02]  /*3e10*/  SEL R0, R0, R130, !P0 ;  /* 0x0000008200007207 */ /* 0x000fc40004000000 */
[C---:B------:R-:W-:Y:S02]  /*3e20*/  IADD3 R190, R161.reuse, 0x28, RZ ;  /* 0x00000028a1be7810 */ /* 0x040fe40007ffe0ff */
[C---:B------:R-:W-:Y:S01]  /*3e30*/  IADD3 R189, R161.reuse, 0x21, RZ ;  /* 0x00000021a1bd7810 */ /* 0x040fe20007ffe0ff */
[----:B------:R-:W-:Y:S01]  /*3e40*/  IMAD.SHL.U32 R118, R0, 0x2, RZ ;  /* 0x0000000200767824 */ /* 0x000fe200078e00ff */
[----:B------:R-:W1:Y:S01]  /*3e50*/  I2F R202, R202 ;  /* 0x000000ca00ca7306 */ /* 0x000e620000201400 */
[----:B------:R-:W-:Y:S01]  /*3e60*/  IMAD.SHL.U32 R0, R14, 0x4, RZ ;  /* 0x000000040e007824 */ /* 0x000fe200078e00ff */
[----:B------:R-:W-:-:S06]  /*3e70*/  IADD3 R188, R161, 0x20, RZ ;  /* 0x00000020a1bc7810 */ /* 0x000fcc0007ffe0ff */
[----:B------:R-:W2:Y:S01]  /*3e80*/  I2F R201, R201 ;  /* 0x000000c900c97306 */ /* 0x000ea20000201400 */
[----:B-----5:R-:W-:-:S07]  /*3e90*/  SHF.L.U64.HI R4, R14, 0x2, R15 ;  /* 0x000000020e047819 */ /* 0x020fce000001020f */
[----:B------:R-:W2:Y:S01]  /*3ea0*/  I2F R200, R200 ;  /* 0x000000c800c87306 */ /* 0x000ea20000201400 */
[----:B-1----:R-:W-:Y:S01]  /*3eb0*/  @UP1 UMOV UR4, UR7 ;  /* 0x0000000700041c82 */ /* 0x002fe20008000000 */
[----:B------:R1:W-:Y:S04]  /*3ec0*/  STL [R1+0x1c], R4 ;  /* 0x00001c0401007387 */ /* 0x0003e80000100800 */
[----:B------:R1:W-:Y:S02]  /*3ed0*/  STL [R1+0x18], R0 ;  /* 0x0000180001007387 */ /* 0x0003e40000100800 */
[----:B------:R1:W1:Y:S08]  /*3ee0*/  I2F R216, R185 ;  /* 0x000000b900d87306 */ /* 0x0002700000201400 */
[----:B------:R1:W1:Y:S08]  /*3ef0*/  I2F R215, R184 ;  /* 0x000000b800d77306 */ /* 0x0002700000201400 */
[----:B------:R1:W1:Y:S08]  /*3f00*/  I2F R214, R183 ;  /* 0x000000b700d67306 */ /* 0x0002700000201400 */
[----:B------:R1:W1:Y:S08]  /*3f10*/  I2F R213, R182 ;  /* 0x000000b600d57306 */ /* 0x0002700000201400 */
[----:B------:R1:W1:Y:S08]  /*3f20*/  I2F R212, R181 ;  /* 0x000000b500d47306 */ /* 0x0002700000201400 */
[----:B------:R1:W1:Y:S08]  /*3f30*/  I2F R211, R180 ;  /* 0x000000b400d37306 */ /* 0x0002700000201400 */
[----:B--234-:R1:W1:Y:S02]  /*3f40*/  I2F R208, R186 ;  /* 0x000000ba00d07306 */ /* 0x01c2640000201400 */
.L_x_666:
[----:B-1----:R-:W2:Y:S01]  /*3f50*/  LDL R4, [R1+0x28] ;  /* 0x0000280001047983 */ /* 0x002ea20000100800 */
[----:B------:R-:W-:Y:S01]  /*3f60*/  UIADD3 UR7, UR16, 0x80, UR15 ;  /* 0x0000008010077890 */ /* 0x000fe2000fffe00f */
[----:B------:R-:W-:Y:S02]  /*3f70*/  MOV R0, UR6 ;  /* 0x0000000600007c02 */ /* 0x000fe40008000f00 */
[----:B------:R-:W-:Y:S01]  /*3f80*/  STL [R1+0x140], R167 ;  /* 0x000140a701007387 */ /* 0x000fe20000100800 */
[----:B------:R-:W-:Y:S01]  /*3f90*/  UIADD3 UR14, UR7, -UR6, URZ ;  /* 0x80000006070e7290 */ /* 0x000fe2000fffe03f */
[----:B------:R-:W-:Y:S01]  /*3fa0*/  IADD3 R112, R125, R118, RZ ;  /* 0x000000767d707210 */ /* 0x000fe20007ffe0ff */
[----:B------:R-:W-:Y:S01]  /*3fb0*/  USHF.L.U32 UR7, UR5, 0x7, URZ ;  /* 0x0000000705077899 */ /* 0x000fe2000800063f */
[----:B------:R-:W-:Y:S03]  /*3fc0*/  STL [R1+0x13c], R165 ;  /* 0x00013ca501007387 */ /* 0x000fe60000100800 */
        /* <DEDUP_REMOVED lines=55> */
[----:B------:R-:W-:Y:S04]  /*4340*/  STL [R1+0x70], R3 ;  /* 0x0000700301007387 */ /* 0x000fe80000100800 */
[----:B------:R-:W-:Y:S04]  /*4350*/  STL [R1+0x6c], R2 ;  /* 0x00006c0201007387 */ /* 0x000fe80000100800 */
[----:B------:R-:W-:Y:S04]  /*4360*/  STL [R1+0x148], R125 ;  /* 0x0001487d01007387 */ /* 0x000fe80000100800 */
[----:B------:R-:W-:Y:S04]  /*4370*/  STL [R1+0x144], R118 ;  /* 0x0001447601007387 */ /* 0x000fe80000100800 */
[----:B-1----:R-:W4:Y:S01]  /*4380*/  LDL R68, [R1+0x10] ;  /* 0x0000100001447983 */ /* 0x002f220000100800 */
[----:B------:R-:W-:Y:S04]  /*4390*/  DEPBAR.LE SB0, 0x0 ;  /* 0x000080000000791a */ /* 0x000fe80000000000 */
[----:B------:R-:W-:Y:S08]  /*43a0*/  BAR.SYNC.DEFER_BLOCKING 0x0 ;  /* 0x0000000000007b1d */ /* 0x000ff00000010000 */
[----:B------:R-:W-:Y:S08]  /*43b0*/  LDSM.16.M88.4 R64, [R118] ;  /* 0x000000007640783b */ /* 0x000ff00000000200 */
[----:B------:R-:W1:Y:S08]  /*43c0*/  LDSM.16.M88.4 R16, [R117+0x6000] ;  /* 0x006000007510783b */ /* 0x000e700000000200 */
[----:B------:R-:W4:Y:S08]  /*43d0*/  LDSM.16.M88.4 R60, [R118+0x1000] ;  /* 0x00100000763c783b */ /* 0x000f300000000200 */
[----:B------:R-:W4:Y:S01]  /*43e0*/  LDSM.16.M88.4 R32, [R117+0x6400] ;  /* 0x006400007520783b */ /* 0x000f220000000200 */
[----:B--2---:R-:W-:Y:S07]  /*43f0*/  IADD3 R0, R0, -UR16, R4 ;  /* 0x8000001000007c10 */ /* 0x004fee000fffe004 */
[----:B------:R-:W2:Y:S01]  /*4400*/  LDSM.16.M88.4 R48, [R117+0x6800] ;  /* 0x006800007530783b */ /* 0x000ea20000000200 */
[----:B------:R-:W-:Y:S07]  /*4410*/  @!P0 IADD3 R131, R0, UR7, RZ ;  /* 0x0000000700838c10 */ /* 0x000fee000fffe0ff */
[----:B------:R-:W4:Y:S04]  /*4420*/  LDL R0, [R1+0xc] ;  /* 0x00000c0001007983 */ /* 0x000f280000100800 */
        /* <DEDUP_REMOVED lines=37> */
[----:B------:R-:W-:Y:S02]  /*4680*/  FMUL.FTZ R17, R17, c[0x0][0x2ec] ;  /* 0x0000bb0011117a20 */ /* 0x000fe40000410000 */
[----:B------:R-:W-:Y:S01]  /*4690*/  FMUL.FTZ R18, R18, c[0x0][0x2ec] ;  /* 0x0000bb0012127a20 */ /* 0x000fe20000410000 */
[----:B-1----:R1:W-:Y:S01]  /*46a0*/  STL [R1+0x14], R2 ;  /* 0x0000140201007387 */ /* 0x0023e20000100800 */
[----:B------:R-:W-:Y:S02]  /*46b0*/  FMUL.FTZ R19, R19, c[0x0][0x2ec] ;  /* 0x0000bb0013137a20 */ /* 0x000fe40000410000 */
[----:B------:R-:W-:Y:S02]  /*46c0*/  FMUL.FTZ R11, R11, c[0x0][0x2ec] ;  /* 0x0000bb000b0b7a20 */ /* 0x000fe40000410000 */
[----:B------:R-:W-:Y:S01]  /*46d0*/  FMUL.FTZ R15, R15, c[0x0][0x2ec] ;  /* 0x0000bb000f0f7a20 */ /* 0x000fe20000410000 */
[----:B------:R-:W-:Y:S01]  /*46e0*/  MUFU.TANH R129, R13 ;  /* 0x0000000d00817308 */ /* 0x000fe20000002400 */
[----:B------:R-:W-:Y:S09]  /*46f0*/  FMUL.FTZ R16, R16, c[0x0][0x2ec] ;  /* 0x0000bb0010107a20 */ /* 0x000ff20000410000 */
[----:B------:R4:W-:Y:S01]  /*4700*/  MUFU.TANH R92, R10 ;  /* 0x0000000a005c7308 */ /* 0x0009e20000002400 */
[----:B--2---:R-:W-:Y:S04]  /*4710*/  @!P0 IADD3 R12, R131, 0x8, RZ ;  /* 0x00000008830c8810 */ /* 0x004fe80007ffe0ff */
[----:B------:R-:W-:Y:S05]  /*4720*/  @!P0 IMNMX R12, R12, UR6, PT ;  /* 0x000000060c0c8c17 */ /* 0x000fea000b800200 */
[----:B-1----:R-:W1:Y:S01]  /*4730*/  MUFU.TANH R2, R7 ;  /* 0x0000000700027308 */ /* 0x002e620000002400 */
[-C--:B------:R-:W-:Y:S02]  /*4740*/  @!P0 ISETP.GE.AND P4, PT, R199, R12.reuse, PT ;  /* 0x0000000cc700820c */ /* 0x080fe40003f86270 */
[----:B------:R-:W-:Y:S07]  /*4750*/  @!P0 ISETP.GE.AND P3, PT, R206, R12, PT ;  /* 0x0000000cce00820c */ /* 0x000fee0003f66270 */
[----:B------:R2:W-:Y:S01]  /*4760*/  MUFU.TANH R134, R9 ;  /* 0x0000000900867308 */ /* 0x0005e20000002400 */
[C---:B----4-:R-:W-:Y:S04]  /*4770*/  @!P0 IADD3 R10, R131.reuse, 0x40, RZ ;  /* 0x00000040830a8810 */ /* 0x050fe80007ffe0ff */
[----:B------:R-:W-:Y:S05]  /*4780*/  @!P0 IMNMX R10, R10, UR6, PT ;  /* 0x000000060a0a8c17 */ /* 0x000fea000b800200 */
[----:B------:R4:W-:Y:S01]  /*4790*/  MUFU.TANH R90, R14 ;  /* 0x0000000e005a7308 */ /* 0x0009e20000002400 */
[----:B-1----:R-:W-:Y:S04]  /*47a0*/  STL [R1], R2 ;  /* 0x0000000201007387 */ /* 0x002fe80000100800 */
[----:B------:R-:W3:Y:S05]  /*47b0*/  LDL R3, [R1+0x4] ;  /* 0x0000040001037983 */ /* 0x000eea0000100800 */
[----:B------:R1:W1:Y:S01]  /*47c0*/  MUFU.TANH R144, R5 ;  /* 0x0000000500907308 */ /* 0x0002620000002400 */
[----:B------:R4:W-:Y:S01]  /*47d0*/  STL [R1+0x14c], R145 ;  /* 0x00014c9101007387 */ /* 0x0009e20000100800 */
[----:B--2---:R-:W-:Y:S04]  /*47e0*/  @!P0 IADD3 R9, R131, 0x48, RZ ;  /* 0x0000004883098810 */ /* 0x004fe80007ffe0ff */
[----:B------:R-:W-:Y:S04]  /*47f0*/  @!P0 IMNMX R9, R9, UR6, PT ;  /* 0x0000000609098c17 */ /* 0x000fe8000b800200 */
[----:B------:R2:W-:Y:S01]  /*4800*/  MUFU.TANH R146, R8 ;  /* 0x0000000800927308 */ /* 0x0005e20000002400 */
[----:B----4-:R-:W-:Y:S04]  /*4810*/  @!P0 IMNMX R14, R131, UR6, PT ;  /* 0x00000006830e8c17 */ /* 0x010fe8000b800200 */
[-C--:B------:R-:W-:Y:S05]  /*4820*/  @!P0 ISETP.GE.AND P2, PT, R161, R14.reuse, PT ;  /* 0x0000000ea100820c */ /* 0x080fea0003f46270 */
[----:B------:R4:W-:Y:S01]  /*4830*/  MUFU.TANH R91, R11 ;  /* 0x0000000b005b7308 */ /* 0x0009e20000002400 */
[-C--:B------:R-:W-:Y:S02]  /*4840*/  @!P0 ISETP.GE.AND P6, PT, R199, R14.reuse, PT ;  /* 0x0000000ec700820c */ /* 0x080fe40003fc6270 */
[-C--:B------:R-:W-:Y:S01]  /*4850*/  @!P0 ISETP.GE.AND P5, PT, R206, R14.reuse, PT ;  /* 0x0000000ece00820c */ /* 0x080fe20003fa6270 */
[----:B-1----:R-:W1:Y:S06]  /*4860*/  LDSM.16.M88.4 R4, [R116+0x6400] ;  /* 0x006400007404783b */ /* 0x002e6c0000000200 */
[----:B------:R-:W-:Y:S01]  /*4870*/  MUFU.TANH R89, R15 ;  /* 0x0000000f00597308 */ /* 0x000fe20000002400 */
[----:B--2---:R-:W-:Y:S09]  /*4880*/  FFMA.FTZ R8, R211, UR4, R144 ;  /* 0x00000004d3087c23 */ /* 0x004ff20008010090 */
[----:B------:R-:W2:Y:S01]  /*4890*/  MUFU.TANH R234, R16 ;  /* 0x0000001000ea7308 */ /* 0x000ea20000002400 */
[----:B----4-:R-:W-:Y:S09]  /*48a0*/  FMUL.FTZ R11, R68, 1.4426950216293334961 ;  /* 0x3fb8aa3b440b7820 */ /* 0x010ff20000410000 */
[----:B------:R4:W4:Y:S01]  /*48b0*/  MUFU.TANH R233, R17 ;  /* 0x0000001100e97308 */ /* 0x0009220000002400 */
[C---:B------:R-:W-:Y:S01]  /*48c0*/  FMUL.FTZ R13, R0.reuse, 1.4426950216293334961 ;  /* 0x3fb8aa3b000d7820 */ /* 0x040fe20000410000 */
[----:B------:R-:W-:Y:S01]  /*48d0*/  FSETP.NEU.FTZ.AND P1, PT, R0, -INF , PT ;  /* 0xff8000000000780b */ /* 0x000fe20003f3d000 */
[----:B------:R-:W-:Y:S07]  /*48e0*/  FFMA.FTZ R0, R210, UR4, R145 ;  /* 0x00000004d2007c23 */ /* 0x000fee0008010091 */
[----:B------:R4:W3:Y:S01]  /*48f0*/  MUFU.TANH R165, R18 ;  /* 0x0000001200a57308 */ /* 0x0008e20000002400 */
[----:B------:R-:W3:Y:S01]  /*4900*/  LDL.LU R145, [R1+0x14] ;  /* 0x0000140001917983 */ /* 0x000ee20000300800 */
[----:B------:R-:W-:Y:S02]  /*4910*/  FSEL R13, R13, RZ, P1 ;  /* 0x000000ff0d0d7208 */ /* 0x000fe40000800000 */
[----:B------:R-:W-:Y:S01]  /*4920*/  @!P0 FSEL R0, R0, -INF , !P2 ;  /* 0xff80000000008808 */ /* 0x000fe20005000000 */
[-C--:B-1----:R-:W-:Y:S01]  /*4930*/  HMMA.16816.F32.BF16 R20, R104, R4.reuse, R20 ;  /* 0x000000046814723c */ /* 0x082fe20000041814 */
[----:B------:R-:W-:Y:S01]  /*4940*/  @!P0 ISETP.GE.AND P1, PT, R180, R14, PT ;  /* 0x0000000eb400820c */ /* 0x000fe20003f26270 */
[----:B--2---:R-:W-:Y:S01]  /*4950*/  FFMA.FTZ R16, R212, UR4, R234 ;  /* 0x00000004d4107c23 */ /* 0x004fe200080100ea */
[-C--:B------:R-:W-:Y:S01]  /*4960*/  @!P0 ISETP.GE.AND P2, PT, R161, R12.reuse, PT ;  /* 0x0000000ca100820c */ /* 0x080fe20003f46270 */
[--C-:B------:R-:W-:Y:S01]  /*4970*/  FFMA.FTZ R0, R0, c[0x0][0x23c], -R13.reuse ;  /* 0x00008f0000007a23 */ /* 0x100fe2000001080d */
[----:B------:R-:W1:Y:S01]  /*4980*/  MUFU.TANH R231, R19 ;  /* 0x0000001300e77308 */ /* 0x000e620000002400 */
[----:B------:R-:W-:Y:S02]  /*4990*/  @!P0 FSEL R8, R8, -INF , !P1 ;  /* 0xff80000008088808 */ /* 0x000fe40004800000 */
[C---:B------:R-:W-:Y:S01]  /*49a0*/  HMMA.16816.F32.BF16 R24, R112.reuse, R4, R24 ;  /* 0x000000047018723c */ /* 0x040fe20000041818 */
[----:B----4-:R-:W2:Y:S01]  /*49b0*/  LDL R17, [R1+0x1c] ;  /* 0x00001c0001117983 */ /* 0x010ea20000100800 */
[----:B------:R-:W-:Y:S02]  /*49c0*/  FSETP.NEU.FTZ.AND P1, PT, R68, -INF , PT ;  /* 0xff8000004400780b */ /* 0x000fe40003f3d000 */
[----:B------:R-:W-:Y:S02]  /*49d0*/  FFMA.FTZ R8, R8, c[0x0][0x23c], -R13 ;  /* 0x00008f0008087a23 */ /* 0x000fe4000001080d */
[----:B------:R-:W-:Y:S01]  /*49e0*/  FSEL R11, R11, RZ, P1 ;  /* 0x000000ff0b0b7208 */ /* 0x000fe20000800000 */
[----:B------:R4:W-:Y:S01]  /*49f0*/  MUFU.EX2 R248, R0 ;  /* 0x0000000000f87308 */ /* 0x0009e20000000800 */
[----:B------:R-:W-:Y:S01]  /*4a00*/  @!P0 ISETP.GE.AND P1, PT, R180, R12, PT ;  /* 0x0000000cb400820c */ /* 0x000fe20003f26270 */
[----:B------:R-:W-:Y:S01]  /*4a10*/  FFMA.FTZ R5, R210, UR4, R92 ;  /* 0x00000004d2057c23 */ /* 0x000fe2000801005c */
[-C--:B------:R-:W-:Y:S01]  /*4a20*/  HMMA.16816.F32.BF16 R28, R112, R6.reuse, R28 ;  /* 0x00000006701c723c */ /* 0x080fe2000004181c */
[----:B------:R-:W2:Y:S01]  /*4a30*/  LDL R18, [R1+0x18] ;  /* 0x0000180001127983 */ /* 0x000ea20000100800 */
[----:B------:R-:W-:Y:S04]  /*4a40*/  FFMA.FTZ R15, R213, UR4, R233 ;  /* 0x00000004d50f7c23 */ /* 0x000fe800080100e9 */
[----:B------:R-:W-:Y:S01]  /*4a50*/  FMUL.FTZ R22, R22, c[0x0][0x2ec] ;  /* 0x0000bb0016167a20 */ /* 0x000fe20000410000 */
[----:B------:R-:W-:Y:S01]  /*4a60*/  MUFU.EX2 R243, R8 ;  /* 0x0000000800f37308 */ /* 0x000fe20000000800 */
[C---:B------:R-:W-:Y:S01]  /*4a70*/  HMMA.16816.F32.BF16 R32, R104.reuse, R6, R32 ;  /* 0x000000066820723c */ /* 0x040fe20000041820 */
[----:B------:R-:W-:Y:S03]  /*4a80*/  FMUL.FTZ R20, R20, c[0x0][0x2ec] ;  /* 0x0000bb0014147a20 */ /* 0x000fe60000410000 */
[----:B------:R-:W-:Y:S02]  /*4a90*/  FMUL.FTZ R23, R23, c[0x0][0x2ec] ;  /* 0x0000bb0017177a20 */ /* 0x000fe40000410000 */
[----:B------:R-:W-:Y:S02]  /*4aa0*/  FMUL.FTZ R24, R24, c[0x0][0x2ec] ;  /* 0x0000bb0018187a20 */ /* 0x000fe40000410000 */
[----:B------:R-:W-:Y:S01]  /*4ab0*/  FMUL.FTZ R25, R25, c[0x0][0x2ec] ;  /* 0x0000bb0019197a20 */ /* 0x000fe20000410000 */
[----:B------:R-:W-:Y:S03]  /*4ac0*/  MUFU.TANH R232, R20 ;  /* 0x0000001400e87308 */ /* 0x000fe60000002400 */
[----:B------:R-:W-:Y:S02]  /*4ad0*/  FMUL.FTZ R21, R21, c[0x0][0x2ec] ;  /* 0x0000bb0015157a20 */ /* 0x000fe40000410000 */
[----:B----4-:R-:W-:Y:S02]  /*4ae0*/  FFMA.FTZ R0, R211, UR4, R2 ;  /* 0x00000004d3007c23 */ /* 0x010fe40008010002 */
[----:B------:R-:W4:Y:S01]  /*4af0*/  LDL R2, [R1+0x8] ;  /* 0x0000080001027983 */ /* 0x000f220000100800 */
[----:B------:R-:W-:Y:S02]  /*4b00*/  FMUL.FTZ R26, R26, c[0x0][0x2ec] ;  /* 0x0000bb001a1a7a20 */ /* 0x000fe40000410000 */
[----:B------:R-:W1:Y:S01]  /*4b10*/  MUFU.TANH R229, R21 ;  /* 0x0000001500e57308 */ /* 0x000e620000002400 */
[----:B------:R-:W-:Y:S01]  /*4b20*/  @!P0 FSEL R0, R0, -INF , !P1 ;  /* 0xff80000000008808 */ /* 0x000fe20004800000 */
[----:B------:R-:W-:Y:S02]  /*4b30*/  FMUL.FTZ R27, R27, c[0x0][0x2ec] ;  /* 0x0000bb001b1b7a20 */ /* 0x000fe40000410000 */
[----:B------:R-:W-:Y:S02]  /*4b40*/  FMUL.FTZ R28, R28, c[0x0][0x2ec] ;  /* 0x0000bb001c1c7a20 */ /* 0x000fe40000410000 */
[----:B------:R-:W-:Y:S02]  /*4b50*/  FFMA.FTZ R0, R0, c[0x0][0x23c], -R11 ;  /* 0x00008f0000007a23 */ /* 0x000fe4000001080b */
[----:B------:R-:W-:Y:S02]  /*4b60*/  FMUL.FTZ R32, R32, c[0x0][0x2ec] ;  /* 0x0000bb0020207a20 */ /* 0x000fe40000410000 */
[----:B------:R1:W-:Y:S01]  /*4b70*/  MUFU.EX2 R118, R0 ;  /* 0x0000000000767308 */ /* 0x0003e20000000800 */
[----:B------:R-:W-:Y:S02]  /*4b80*/  FMUL.FTZ R33, R33, c[0x0][0x2ec] ;  /* 0x0000bb0021217a20 */ /* 0x000fe40000410000 */
[----:B------:R-:W-:Y:S02]  /*4b90*/  FMUL.FTZ R34, R34, c[0x0][0x2ec] ;  /* 0x0000bb0022227a20 */ /* 0x000fe40000410000 */
[----:B------:R-:W-:Y:S02]  /*4ba0*/  FMUL.FTZ R35, R35, c[0x0][0x2ec] ;  /* 0x0000bb0023237a20 */ /* 0x000fe40000410000 */
[----:B------:R-:W-:Y:S02]  /*4bb0*/  FMUL.FTZ R29, R29, c[0x0][0x2ec] ;  /* 0x0000bb001d1d7a20 */ /* 0x000fe40000410000 */
[----:B------:R-:W-:Y:S01]  /*4bc0*/  FMUL.FTZ R30, R30, c[0x0][0x2ec] ;  /* 0x0000bb001e1e7a20 */ /* 0x000fe20000410000 */
[----:B------:R-:W2:Y:S01]  /*4bd0*/  MUFU.TANH R230, R22 ;  /* 0x0000001600e67308 */ /* 0x000ea20000002400 */
[----:B------:R-:W-:Y:S09]  /*4be0*/  FMUL.FTZ R31, R31, c[0x0][0x2ec] ;  /* 0x0000bb001f1f7a20 */ /* 0x000ff20000410000 */
[----:B------:R-:W2:Y:S01]  /*4bf0*/  MUFU.TANH R217, R23 ;  /* 0x0000001700d97308 */ /* 0x000ea20000002400 */
[----:B-1----:R-:W-:Y:S09]  /*4c00*/  FFMA.FTZ R0, R210, UR4, R146 ;  /* 0x00000004d2007c23 */ /* 0x002ff20008010092 */
        /* <DEDUP_REMOVED lines=13> */
[----:B------:R-:W-:Y:S04]  /*4ce0*/  FSETP.NEU.FTZ.AND P1, PT, R3, -INF , PT ;  /* 0xff8000000300780b */ /* 0x000fe80003f3d000 */
[----:B------:R-:W-:Y:S02]  /*4cf0*/  FSEL R8, R8, RZ, P1 ;  /* 0x000000ff08087208 */ /* 0x000fe40000800000 */
[-C--:B------:R-:W-:Y:S01]  /*4d00*/  @!P0 ISETP.GE.AND P1, PT, R180, R10.reuse, PT ;  /* 0x0000000ab400820c */ /* 0x080fe20003f26270 */
[----:B------:R-:W-:Y:S05]  /*4d10*/  FFMA.FTZ R4, R210, UR4, R145 ;  /* 0x00000004d2047c23 */ /* 0x000fea0008010091 */
[----:B------:R-:W-:Y:S02]  /*4d20*/  @!P0 FSEL R4, R4, -INF , !P2 ;  /* 0xff80000004048808 */ /* 0x000fe40005000000 */
[CC--:B------:R-:W-:Y:S03]  /*4d30*/  @!P0 ISETP.GE.AND P2, PT, R161.reuse, R10.reuse, PT ;  /* 0x0000000aa100820c */ /* 0x0c0fe60003f46270 */
[----:B------:R-:W-:Y:S01]  /*4d40*/  FFMA.FTZ R4, R4, c[0x0][0x23c], -R11 ;  /* 0x00008f0004047a23 */ /* 0x000fe2000001080b */
[----:B------:R-:W-:Y:S02]  /*4d50*/  @!P0 FSEL R0, R0, -INF , !P2 ;  /* 0xff80000000008808 */ /* 0x000fe40005000000 */
[-C--:B------:R-:W-:Y:S01]  /*4d60*/  @!P0 ISETP.GE.AND P2, PT, R161, R9.reuse, PT ;  /* 0x00000009a100820c */ /* 0x080fe20003f46270 */
[----:B------:R3:W-:Y:S02]  /*4d70*/  MUFU.EX2 R125, R4 ;  /* 0x00000004007d7308 */ /* 0x0007e40000000800 */
[----:B------:R-:W-:Y:S01]  /*4d80*/  FFMA.FTZ R0, R0, c[0x0][0x23c], -R8 ;  /* 0x00008f0000007a23 */ /* 0x000fe20000010808 */
[----:B------:R-:W-:Y:S02]  /*4d90*/  @!P0 FSEL R5, R5, -INF , !P2 ;  /* 0xff80000005058808 */ /* 0x000fe40005000000 */
[-C--:B------:R-:W-:Y:S05]  /*4da0*/  @!P0 ISETP.GE.AND P2, PT, R206, R9.reuse, PT ;  /* 0x00000009ce00820c */ /* 0x080fea0003f46270 */
[----:B------:R1:W-:Y:S01]  /*4db0*/  MUFU.EX2 R159, R0 ;  /* 0x00000000009f7308 */ /* 0x0003e20000000800 */
[----:B---3--:R-:W-:Y:S05]  /*4dc0*/  FFMA.FTZ R4, R211, UR4, R134 ;  /* 0x00000004d3047c23 */ /* 0x008fea0008010086 */
[----:B------:R-:W-:Y:S02]  /*4dd0*/  @!P0 FSEL R4, R4, -INF , !P1 ;  /* 0xff80000004048808 */ /* 0x000fe40004800000 */
[----:B----4-:R-:W-:Y:S03]  /*4de0*/  FSETP.NEU.FTZ.AND P1, PT, R2, -INF , PT ;  /* 0xff8000000200780b */ /* 0x010fe60003f3d000 */
[----:B------:R-:W-:Y:S02]  /*4df0*/  FFMA.FTZ R4, R4, c[0x0][0x23c], -R8 ;  /* 0x00008f0004047a23 */ /* 0x000fe40000010808 */
[----:B-1----:R-:W-:Y:S02]  /*4e00*/  FMUL.FTZ R0, R2, 1.4426950216293334961 ;  /* 0x3fb8aa3b02007820 */ /* 0x002fe40000410000 */
[----:B------:R1:W-:Y:S03]  /*4e10*/  MUFU.EX2 R158, R4 ;  /* 0x00000004009e7308 */ /* 0x0003e60000000800 */
[----:B------:R-:W-:Y:S02]  /*4e20*/  FSEL R0, R0, RZ, P1 ;  /* 0x000000ff00007208 */ /* 0x000fe40000800000 */
[-C--:B------:R-:W-:Y:S03]  /*4e30*/  @!P0 ISETP.GE.AND P1, PT, R180, R9.reuse, PT ;  /* 0x00000009b400820c */ /* 0x080fe60003f26270 */
[--C-:B------:R-:W-:Y:S04]  /*4e40*/  FFMA.FTZ R5, R5, c[0x0][0x23c], -R0.reuse ;  /* 0x00008f0005057a23 */ /* 0x100fe80000010800 */
[----:B------:R3:W-:Y:S01]  /*4e50*/  MUFU.EX2 R96, R5 ;  /* 0x0000000500607308 */ /* 0x0007e20000000800 */
[----:B-1----:R-:W-:Y:S05]  /*4e60*/  FFMA.FTZ R4, R211, UR4, R91 ;  /* 0x00000004d3047c23 */ /* 0x002fea000801005b */
[----:B------:R-:W-:Y:S02]  /*4e70*/  @!P0 FSEL R4, R4, -INF , !P1 ;  /* 0xff80000004048808 */ /* 0x000fe40004800000 */
[-C--:B------:R-:W-:Y:S03]  /*4e80*/  @!P0 ISETP.GE.AND P1, PT, R181, R10.reuse, PT ;  /* 0x0000000ab500820c */ /* 0x080fe60003f26270 */
[----:B------:R-:W-:Y:S02]  /*4e90*/  FFMA.FTZ R4, R4, c[0x0][0x23c], -R0 ;  /* 0x00008f0004047a23 */ /* 0x000fe40000010800 */
[----:B---3--:R-:W-:Y:S02]  /*4ea0*/  FFMA.FTZ R5, R212, UR4, R130 ;  /* 0x00000004d4057c23 */ /* 0x008fe40008010082 */
[----:B------:R1:W-:Y:S03]  /*4eb0*/  MUFU.EX2 R95, R4 ;  /* 0x00000004005f7308 */ /* 0x0003e60000000800 */
[----:B------:R-:W-:Y:S02]  /*4ec0*/  @!P0 FSEL R5, R5, -INF , !P1 ;  /* 0xff80000005058808 */ /* 0x000fe40004800000 */
[----:B------:R-:W-:Y:S03]  /*4ed0*/  @!P0 ISETP.GE.AND P1, PT, R182, R10, PT ;  /* 0x0000000ab600820c */ /* 0x000fe60003f26270 */
        /* <DEDUP_REMOVED lines=9> */
[-C--:B------:R-:W-:Y:S03]  /*4f70*/  @!P0 ISETP.GE.AND P1, PT, R182, R9.reuse, PT ;  /* 0x00000009b600820c */ /* 0x080fe60003f26270 */
[--C-:B------:R-:W-:Y:S04]  /*4f80*/  FFMA.FTZ R5, R5, c[0x0][0x23c], -R0.reuse ;  /* 0x00008f0005057a23 */ /* 0x100fe80000010800 */
[----:B------:R-:W-:Y:S01]  /*4f90*/  MUFU.EX2 R94, R5 ;  /* 0x00000005005e7308 */ /* 0x000fe20000000800 */
[----:B-1----:R-:W-:Y:S05]  /*4fa0*/  FFMA.FTZ R4, R213, UR4, R89 ;  /* 0x00000004d5047c23 */ /* 0x002fea0008010059 */
        /* <DEDUP_REMOVED lines=12> */
[----:B-1----:R-:W1:Y:S01]  /*5070*/  LDSM.16.M88.4 R4, [R116+0x6800] ;  /* 0x006800007404783b */ /* 0x002e620000000200 */
[----:B---3--:R-:W-:Y:S05]  /*5080*/  FFMA.FTZ R16, R212, UR4, R165 ;  /* 0x00000004d4107c23 */ /* 0x008fea00080100a5 */
[----:B------:R-:W-:Y:S02]  /*5090*/  @!P0 FSEL R16, R16, -INF , !P1 ;  /* 0xff80000010108808 */ /* 0x000fe40004800000 */
[----:B------:R-:W-:Y:S01]  /*50a0*/  @!P0 ISETP.GE.AND P1, PT, R182, R12, PT ;  /* 0x0000000cb600820c */ /* 0x000fe20003f26270 */
[----:B----4-:R-:W-:Y:S02]  /*50b0*/  FFMA.FTZ R15, R213, UR4, R231 ;  /* 0x00000004d50f7c23 */ /* 0x010fe400080100e7 */
[--C-:B------:R-:W-:Y:S03]  /*50c0*/  FFMA.FTZ R16, R16, c[0x0][0x23c], -R11.reuse ;  /* 0x00008f0010107a23 */ /* 0x100fe6000001080b */
[----:B------:R-:W-:Y:S01]  /*50d0*/  @!P0 FSEL R15, R15, -INF , !P1 ;  /* 0xff8000000f0f8808 */ /* 0x000fe20004800000 */
[----:B------:R3:W-:Y:S01]  /*50e0*/  MUFU.EX2 R167, R16 ;  /* 0x0000001000a77308 */ /* 0x0007e20000000800 */
[-C--:B------:R-:W-:Y:S03]  /*50f0*/  @!P0 ISETP.GE.AND P1, PT, R183, R14.reuse, PT ;  /* 0x0000000eb700820c */ /* 0x080fe60003f26270 */
[----:B------:R-:W-:Y:S06]  /*5100*/  FFMA.FTZ R15, R15, c[0x0][0x23c], -R11 ;  /* 0x00008f000f0f7a23 */ /* 0x000fec000001080b */
[----:B------:R4:W-:Y:S01]  /*5110*/  MUFU.EX2 R251, R15 ;  /* 0x0000000f00fb7308 */ /* 0x0009e20000000800 */
[-C--:B-1----:R-:W-:Y:S08]  /*5120*/  HMMA.16816.F32.BF16 R36, R104, R4.reuse, R36 ;  /* 0x000000046824723c */ /* 0x082ff00000041824 */
[C---:B------:R-:W-:Y:S01]  /*5130*/  HMMA.16816.F32.BF16 R40, R112.reuse, R4, R40 ;  /* 0x000000047028723c */ /* 0x040fe20000041828 */
[C---:B---3--:R-:W-:Y:S06]  /*5140*/  FFMA.FTZ R16, R215.reuse, UR4, R229 ;  /* 0x00000004d7107c23 */ /* 0x048fec00080100e5 */
[C---:B--2---:R-:W-:Y:S01]  /*5150*/  FFMA.FTZ R5, R214.reuse, UR4, R230 ;  /* 0x00000004d6057c23 */ /* 0x044fe200080100e6 */
[-C--:B------:R-:W-:Y:S01]  /*5160*/  HMMA.16816.F32.BF16 R44, R112, R6.reuse, R44 ;  /* 0x00000006702c723c */ /* 0x080fe2000004182c */
[----:B------:R-:W-:Y:S03]  /*5170*/  FFMA.FTZ R4, R215, UR4, R217 ;  /* 0x00000004d7047c23 */ /* 0x000fe600080100d9 */
[----:B----4-:R-:W-:Y:S04]  /*5180*/  FFMA.FTZ R15, R214, UR4, R232 ;  /* 0x00000004d60f7c23 */ /* 0x010fe800080100e8 */
[----:B------:R-:W-:Y:S01]  /*5190*/  FMUL.FTZ R36, R36, c[0x0][0x2ec] ;  /* 0x0000bb0024247a20 */ /* 0x000fe20000410000 */
[----:B------:R-:W-:Y:S01]  /*51a0*/  @!P0 FSEL R15, R15, -INF , !P1 ;  /* 0xff8000000f0f8808 */ /* 0x000fe20004800000 */
[C---:B------:R-:W-:Y:S01]  /*51b0*/  HMMA.16816.F32.BF16 R48, R104.reuse, R6, R48 ;  /* 0x000000066830723c */ /* 0x040fe20000041830 */
[----:B------:R-:W-:Y:S01]  /*51c0*/  @!P0 ISETP.GE.AND P1, PT, R184, R14, PT ;  /* 0x0000000eb800820c */ /* 0x000fe20003f26270 */
[----:B------:R-:W-:Y:S01]  /*51d0*/  FMUL.FTZ R37, R37, c[0x0][0x2ec] ;  /* 0x0000bb0025257a20 */ /* 0x000fe20000410000 */
[----:B------:R-:W1:Y:S01]  /*51e0*/  MUFU.TANH R187, R36 ;  /* 0x0000002400bb7308 */ /* 0x000e620000002400 */
[--C-:B------:R-:W-:Y:S01]  /*51f0*/  FFMA.FTZ R15, R15, c[0x0][0x23c], -R13.reuse ;  /* 0x00008f000f0f7a23 */ /* 0x100fe2000001080d */
[----:B------:R-:W-:Y:S01]  /*5200*/  @!P0 FSEL R16, R16, -INF , !P1 ;  /* 0xff80000010108808 */ /* 0x000fe20004800000 */
[----:B------:R-:W-:Y:S01]  /*5210*/  FMUL.FTZ R38, R38, c[0x0][0x2ec] ;  /* 0x0000bb0026267a20 */ /* 0x000fe20000410000 */
[-C--:B------:R-:W-:Y:S01]  /*5220*/  @!P0 ISETP.GE.AND P1, PT, R183, R12.reuse, PT ;  /* 0x0000000cb700820c */ /* 0x080fe20003f26270 */
[----:B------:R-:W-:Y:S04]  /*5230*/  FMUL.FTZ R39, R39, c[0x0][0x2ec] ;  /* 0x0000bb0027277a20 */ /* 0x000fe80000410000 */
[----:B------:R-:W-:Y:S01]  /*5240*/  FFMA.FTZ R16, R16, c[0x0][0x23c], -R13 ;  /* 0x00008f0010107a23 */ /* 0x000fe2000001080d */
[----:B------:R-:W-:Y:S01]  /*5250*/  @!P0 FSEL R5, R5, -INF , !P1 ;  /* 0xff80000005058808 */ /* 0x000fe20004800000 */
[----:B------:R-:W-:Y:S01]  /*5260*/  FMUL.FTZ R40, R40, c[0x0][0x2ec] ;  /* 0x0000bb0028287a20 */ /* 0x000fe20000410000 */
[----:B------:R-:W-:Y:S01]  /*5270*/  @!P0 ISETP.GE.AND P1, PT, R184, R12, PT ;  /* 0x0000000cb800820c */ /* 0x000fe20003f26270 */
[----:B------:R-:W-:Y:S01]  /*5280*/  FMUL.FTZ R41, R41, c[0x0][0x2ec] ;  /* 0x0000bb0029297a20 */ /* 0x000fe20000410000 */
[----:B------:R2:W-:Y:S01]  /*5290*/  MUFU.EX2 R140, R16 ;  /* 0x00000010008c7308 */ /* 0x0005e20000000800 */
[--C-:B------:R-:W-:Y:S01]  /*52a0*/  FFMA.FTZ R5, R5, c[0x0][0x23c], -R11.reuse ;  /* 0x00008f0005057a23 */ /* 0x100fe2000001080b */
[----:B------:R-:W-:Y:S01]  /*52b0*/  @!P0 FSEL R4, R4, -INF , !P1 ;  /* 0xff80000004048808 */ /* 0x000fe20004800000 */
[----:B------:R-:W-:Y:S01]  /*52c0*/  FMUL.FTZ R42, R42, c[0x0][0x2ec] ;  /* 0x0000bb002a2a7a20 */ /* 0x000fe20000410000 */
[-C--:B------:R-:W-:Y:S01]  /*52d0*/  @!P0 ISETP.GE.AND P1, PT, R183, R10.reuse, PT ;  /* 0x0000000ab700820c */ /* 0x080fe20003f26270 */
[----:B------:R-:W-:Y:S02]  /*52e0*/  FMUL.FTZ R43, R43, c[0x0][0x2ec] ;  /* 0x0000bb002b2b7a20 */ /* 0x000fe40000410000 */
[----:B------:R-:W-:Y:S02]  /*52f0*/  FFMA.FTZ R4, R4, c[0x0][0x23c], -R11 ;  /* 0x00008f0004047a23 */ /* 0x000fe4000001080b */
[----:B------:R-:W-:Y:S01]  /*5300*/  FMUL.FTZ R44, R44, c[0x0][0x2ec] ;  /* 0x0000bb002c2c7a20 */ /* 0x000fe20000410000 */
[----:B------:R3:W-:Y:S01]  /*5310*/  MUFU.EX2 R246, R5 ;  /* 0x0000000500f67308 */ /* 0x0007e20000000800 */
[----:B------:R-:W-:Y:S02]  /*5320*/  FMUL.FTZ R45, R45, c[0x0][0x2ec] ;  /* 0x0000bb002d2d7a20 */ /* 0x000fe40000410000 */
[----:B------:R-:W-:Y:S02]  /*5330*/  FMUL.FTZ R46, R46, c[0x0][0x2ec] ;  /* 0x0000bb002e2e7a20 */ /* 0x000fe40000410000 */
[----:B------:R-:W-:Y:S02]  /*5340*/  FMUL.FTZ R47, R47, c[0x0][0x2ec] ;  /* 0x0000bb002f2f7a20 */ /* 0x000fe40000410000 */
[----:B------:R-:W-:Y:S02]  /*5350*/  FMUL.FTZ R48, R48, c[0x0][0x2ec] ;  /* 0x0000bb0030307a20 */ /* 0x000fe40000410000 */
[----:B------:R-:W-:Y:S01]  /*5360*/  FMUL.FTZ R49, R49, c[0x0][0x2ec] ;  /* 0x0000bb0031317a20 */ /* 0x000fe20000410000 */
[----:B------:R4:W-:Y:S01]  /*5370*/  MUFU.EX2 R244, R4 ;  /* 0x0000000400f47308 */ /* 0x0009e20000000800 */
[----:B------:R-:W-:Y:S02]  /*5380*/  FMUL.FTZ R50, R50, c[0x0][0x2ec] ;  /* 0x0000bb0032327a20 */ /* 0x000fe40000410000 */
[----:B------:R-:W-:Y:S02]  /*5390*/  FMUL.FTZ R51, R51, c[0x0][0x2ec] ;  /* 0x0000bb0033337a20 */ /* 0x000fe40000410000 */
[----:B--2---:R-:W-:Y:S05]  /*53a0*/  FFMA.FTZ R16, R216, UR4, R195 ;  /* 0x00000004d8107c23 */ /* 0x004fea00080100c3 */
[----:B------:R-:W-:Y:S01]  /*53b0*/  MUFU.TANH R98, R40 ;  /* 0x0000002800627308 */ /* 0x000fe20000002400 */
[----:B---3--:R-:W-:Y:S05]  /*53c0*/  FFMA.FTZ R5, R214, UR4, R121 ;  /* 0x00000004d6057c23 */ /* 0x008fea0008010079 */
        /* <DEDUP_REMOVED lines=11> */
[----:B--2---:R-:W-:Y:S05]  /*5480*/  FFMA.FTZ R5, R214, UR4, R84 ;  /* 0x00000004d6057c23 */ /* 0x004fea0008010054 */
[----:B------:R-:W-:Y:S04]  /*5490*/  @!P0 FSEL R5, R5, -INF , !P1 ;  /* 0xff80000005058808 */ /* 0x000fe80004800000 */
[----:B------:R-:W-:Y:S01]  /*54a0*/  MUFU.TANH R75, R43 ;  /* 0x0000002b004b7308 */ /* 0x000fe20000002400 */
[-C--:B------:R-:W-:Y:S01]  /*54b0*/  @!P0 ISETP.GE.AND P1, PT, R184, R9.reuse, PT ;  /* 0x00000009b800820c */ /* 0x080fe20003f26270 */
[--C-:B------:R-:W-:Y:S02]  /*54c0*/  FFMA.FTZ R5, R5, c[0x0][0x23c], -R0.reuse ;  /* 0x00008f0005057a23 */ /* 0x100fe40000010800 */
[----:B---3--:R-:W-:Y:S06]  /*54d0*/  FFMA.FTZ R4, R215, UR4, R83 ;  /* 0x00000004d7047c23 */ /* 0x008fec0008010053 */
[----:B------:R2:W-:Y:S01]  /*54e0*/  MUFU.EX2 R88, R5 ;  /* 0x0000000500587308 */ /* 0x0005e20000000800 */
[----:B------:R-:W-:Y:S02]  /*54f0*/  @!P0 FSEL R4, R4, -INF , !P1 ;  /* 0xff80000004048808 */ /* 0x000fe40004800000 */
[-C--:B------:R-:W-:Y:S03]  /*5500*/  @!P0 ISETP.GE.AND P1, PT, R185, R10.reuse, PT ;  /* 0x0000000ab900820c */ /* 0x080fe60003f26270 */
[----:B------:R-:W-:Y:S04]  /*5510*/  FFMA.FTZ R4, R4, c[0x0][0x23c], -R0 ;  /* 0x00008f0004047a23 */ /* 0x000fe80000010800 */
[----:B------:R3:W-:Y:S10]  /*5520*/  MUFU.EX2 R87, R4 ;  /* 0x0000000400577308 */ /* 0x0007f40000000800 */
        /* <DEDUP_REMOVED lines=8> */
[----:B------:R2:W-:Y:S01]  /*55b0*/  MUFU.EX2 R126, R5 ;  /* 0x00000005007e7308 */ /* 0x0005e20000000800 */
[-C--:B------:R-:W-:Y:S01]  /*55c0*/  @!P0 ISETP.GE.AND P1, PT, R185, R9.reuse, PT ;  /* 0x00000009b900820c */ /* 0x080fe20003f26270 */
[----:B------:R-:W-:Y:S08]  /*55d0*/  FFMA.FTZ R4, R4, c[0x0][0x23c], -R8 ;  /* 0x00008f0004047a23 */ /* 0x000ff00000010808 */
[----:B------:R3:W-:Y:S10]  /*55e0*/  MUFU.EX2 R124, R4 ;  /* 0x00000004007c7308 */ /* 0x0007f40000000800 */
[----:B------:R4:W-:Y:S01]  /*55f0*/  MUFU.EX2 R141, R15 ;  /* 0x0000000f008d7308 */ /* 0x0009e20000000800 */
[----:B--2---:R-:W-:Y:S05]  /*5600*/  FFMA.FTZ R5, R216, UR4, R82 ;  /* 0x00000004d8057c23 */ /* 0x004fea0008010052 */
[----:B------:R-:W-:Y:S04]  /*5610*/  @!P0 FSEL R5, R5, -INF , !P1 ;  /* 0xff80000005058808 */ /* 0x000fe80004800000 */
[----:B------:R-:W-:Y:S01]  /*5620*/  MUFU.TANH R174, R48 ;  /* 0x0000003000ae7308 */ /* 0x000fe20000002400 */
[----:B------:R-:W-:Y:S01]  /*5630*/  @!P0 ISETP.GE.AND P1, PT, R186, R9, PT ;  /* 0x00000009ba00820c */ /* 0x000fe20003f26270 */
[----:B---3--:R-:W-:Y:S02]  /*5640*/  FFMA.FTZ R4, R208, UR4, R81 ;  /* 0x00000004d0047c23 */ /* 0x008fe40008010051 */
[----:B------:R-:W-:Y:S03]  /*5650*/  FFMA.FTZ R5, R5, c[0x0][0x23c], -R0 ;  /* 0x00008f0005057a23 */ /* 0x000fe60000010800 */
[----:B------:R-:W-:Y:S03]  /*5660*/  @!P0 FSEL R4, R4, -INF , !P1 ;  /* 0xff80000004048808 */ /* 0x000fe60004800000 */
[----:B------:R-:W-:Y:S01]  /*5670*/  MUFU.EX2 R86, R5 ;  /* 0x0000000500567308 */ /* 0x000fe20000000800 */
[-C--:B------:R-:W-:Y:S01]  /*5680*/  @!P0 ISETP.GE.AND P1, PT, R185, R14.reuse, PT ;  /* 0x0000000eb900820c */ /* 0x080fe20003f26270 */
[----:B----4-:R-:W-:Y:S03]  /*5690*/  FFMA.FTZ R15, R208, UR4, R194 ;  /* 0x00000004d00f7c23 */ /* 0x010fe600080100c2 */
[----:B------:R-:W-:Y:S01]  /*56a0*/  @!P0 FSEL R16, R16, -INF , !P1 ;  /* 0xff80000010108808 */ /* 0x000fe20004800000 */
[----:B------:R-:W-:Y:S01]  /*56b0*/  FFMA.FTZ R4, R4, c[0x0][0x23c], -R0 ;  /* 0x00008f0004047a23 */ /* 0x000fe20000010800 */
[----:B------:R-:W-:Y:S03]  /*56c0*/  @!P0 ISETP.GE.AND P1, PT, R186, R14, PT ;  /* 0x0000000eba00820c */ /* 0x000fe60003f26270 */
[--C-:B------:R-:W-:Y:S01]  /*56d0*/  FFMA.FTZ R16, R16, c[0x0][0x23c], -R13.reuse ;  /* 0x00008f0010107a23 */ /* 0x100fe2000001080d */
[----:B------:R2:W-:Y:S01]  /*56e0*/  MUFU.EX2 R85, R4 ;  /* 0x0000000400557308 */ /* 0x0005e20000000800 */
[----:B------:R-:W-:Y:S02]  /*56f0*/  @!P0 FSEL R15, R15, -INF , !P1 ;  /* 0xff8000000f0f8808 */ /* 0x000fe40004800000 */
[-C--:B------:R-:W-:Y:S03]  /*5700*/  @!P0 ISETP.GE.AND P1, PT, R185, R12.reuse, PT ;  /* 0x0000000cb900820c */ /* 0x080fe60003f26270 */
[----:B------:R-:W-:Y:S04]  /*5710*/  FFMA.FTZ R15, R15, c[0x0][0x23c], -R13 ;  /* 0x00008f000f0f7a23 */ /* 0x000fe8000001080d */
[----:B------:R3:W-:Y:S10]  /*5720*/  MUFU.EX2 R139, R16 ;  /* 0x00000010008b7308 */ /* 0x0007f40000000800 */
[----:B------:R4:W-:Y:S01]  /*5730*/  MUFU.EX2 R138, R15 ;  /* 0x0000000f008a7308 */ /* 0x0009e20000000800 */
[----:B--2---:R-:W2:Y:S09]  /*5740*/  LDSM.16.M88.4 R4, [R116+0x6c00] ;  /* 0x006c00007404783b */ /* 0x004eb20000000200 */
[----:B------:R-:W-:Y:S01]  /*5750*/  MUFU.TANH R173, R49 ;  /* 0x0000003100ad7308 */ /* 0x000fe20000002400 */
[----:B---3--:R-:W-:Y:S05]  /*5760*/  FFMA.FTZ R16, R216, UR4, R241 ;  /* 0x00000004d8107c23 */ /* 0x008fea00080100f1 */
[----:B------:R-:W-:Y:S04]  /*5770*/  @!P0 FSEL R16, R16, -INF , !P1 ;  /* 0xff80000010108808 */ /* 0x000fe80004800000 */
[----:B------:R-:W-:Y:S01]  /*5780*/  MUFU.TANH R218, R50 ;  /* 0x0000003200da7308 */ /* 0x000fe20000002400 */
[----:B------:R-:W-:Y:S01]  /*5790*/  @!P0 ISETP.GE.AND P1, PT, R186, R12, PT ;  /* 0x0000000cba00820c */ /* 0x000fe20003f26270 */
[----:B----4-:R-:W-:Y:S02]  /*57a0*/  FFMA.FTZ R15, R208, UR4, R240 ;  /* 0x00000004d00f7c23 */ /* 0x010fe400080100f0 */
[--C-:B------:R-:W-:Y:S03]  /*57b0*/  FFMA.FTZ R16, R16, c[0x0][0x23c], -R11.reuse ;  /* 0x00008f0010107a23 */ /* 0x100fe6000001080b */
[----:B------:R-:W-:Y:S03]  /*57c0*/  @!P0 FSEL R15, R15, -INF , !P1 ;  /* 0xff8000000f0f8808 */ /* 0x000fe60004800000 */
[----:B------:R-:W-:Y:S01]  /*57d0*/  MUFU.TANH R198, R51 ;  /* 0x0000003300c67308 */ /* 0x000fe20000002400 */
[----:B------:R-:W-:Y:S01]  /*57e0*/  @!P0 ISETP.GE.AND P1, PT, R188, R14, PT ;  /* 0x0000000ebc00820c */ /* 0x000fe20003f26270 */
[----:B------:R-:W-:Y:S08]  /*57f0*/  FFMA.FTZ R15, R15, c[0x0][0x23c], -R11 ;  /* 0x00008f000f0f7a23 */ /* 0x000ff0000001080b */
[----:B------:R1:W-:Y:S01]  /*5800*/  MUFU.EX2 R221, R15 ;  /* 0x0000000f00dd7308 */ /* 0x0003e20000000800 */
[-C--:B--2---:R-:W-:Y:S09]  /*5810*/  HMMA.16816.F32.BF16 R52, R104, R4.reuse, R52 ;  /* 0x000000046834723c */ /* 0x084ff20000041834 */
[----:B------:R-:W-:Y:S01]  /*5820*/  MUFU.EX2 R223, R16 ;  /* 0x0000001000df7308 */ /* 0x000fe20000000800 */
[C---:B------:R-:W-:Y:S09]  /*5830*/  HMMA.16816.F32.BF16 R56, R112.reuse, R4, R56 ;  /* 0x000000047038723c */ /* 0x040ff20000041838 */
[----:B------:R-:W2:Y:S01]  /*5840*/  MUFU.TANH R179, R37 ;  /* 0x0000002500b37308 */ /* 0x000ea20000002400 */
[-C--:B------:R-:W-:Y:S02]  /*5850*/  HMMA.16816.F32.BF16 R60, R112, R6.reuse, R60 ;  /* 0x00000006703c723c */ /* 0x080fe4000004183c */
[----:B-1----:R-:W-:Y:S02]  /*5860*/  FFMA.FTZ R15, R200, UR4, R187 ;  /* 0x00000004c80f7c23 */ /* 0x002fe400080100bb */
[----:B------:R-:W-:Y:S04]  /*5870*/  FMUL.FTZ R52, R52, c[0x0][0x2ec] ;  /* 0x0000bb0034347a20 */ /* 0x000fe80000410000 */
[----:B------:R-:W-:Y:S01]  /*5880*/  HMMA.16816.F32.BF16 R64, R104, R6, R64 ;  /* 0x000000066840723c */ /* 0x000fe20000041840 */
[----:B------:R-:W-:Y:S01]  /*5890*/  FMUL.FTZ R53, R53, c[0x0][0x2ec] ;  /* 0x0000bb0035357a20 */ /* 0x000fe20000410000 */
[----:B------:R-:W1:Y:S02]  /*58a0*/  MUFU.TANH R236, R38 ;  /* 0x0000002600ec7308 */ /* 0x000e640000002400 */
[----:B------:R-:W-:Y:S01]  /*58b0*/  FMUL.FTZ R54, R54, c[0x0][0x2ec] ;  /* 0x0000bb0036367a20 */ /* 0x000fe20000410000 */
[----:B------:R-:W-:Y:S01]  /*58c0*/  @!P0 FSEL R15, R15, -INF , !P1 ;  /* 0xff8000000f0f8808 */ /* 0x000fe20004800000 */
[----:B------:R-:W-:Y:S01]  /*58d0*/  FMUL.FTZ R55, R55, c[0x0][0x2ec] ;  /* 0x0000bb0037377a20 */ /* 0x000fe20000410000 */
[----:B------:R-:W-:Y:S01]  /*58e0*/  F2FP.BF16.PACK_AB R6, R243, R248 ;  /* 0x000000f8f306723e */ /* 0x000fe200000010ff */
[----:B------:R-:W-:Y:S01]  /*58f0*/  FMUL.FTZ R56, R56, c[0x0][0x2ec] ;  /* 0x0000bb0038387a20 */ /* 0x000fe20000410000 */
[----:B------:R-:W-:Y:S03]  /*5900*/  @!P0 ISETP.GE.AND P1, PT, R189, R14, PT ;  /* 0x0000000ebd00820c */ /* 0x000fe60003f26270 */
[----:B------:R-:W-:Y:S01]  /*5910*/  FFMA.FTZ R15, R15, c[0x0][0x23c], -R13 ;  /* 0x00008f000f0f7a23 */ /* 0x000fe2000001080d */
[----:B------:R-:W3:Y:S01]  /*5920*/  MUFU.TANH R235, R39 ;  /* 0x0000002700eb7308 */ /* 0x000ee20000002400 */
[----:B------:R-:W-:Y:S01]  /*5930*/  FMUL.FTZ R57, R57, c[0x0][0x2ec] ;  /* 0x0000bb0039397a20 */ /* 0x000fe20000410000 */
[----:B------:R4:W-:Y:S01]  /*5940*/  STS [R154+0x12000], R6 ;  /* 0x012000069a007388 */ /* 0x0009e20000000800 */
[----:B--2---:R-:W-:Y:S02]  /*5950*/  FFMA.FTZ R16, R201, UR4, R179 ;  /* 0x00000004c9107c23 */ /* 0x004fe400080100b3 */
[----:B------:R-:W-:Y:S02]  /*5960*/  FMUL.FTZ R58, R58, c[0x0][0x2ec] ;  /* 0x0000bb003a3a7a20 */ /* 0x000fe40000410000 */
[----:B------:R-:W-:Y:S01]  /*5970*/  FMUL.FTZ R59, R59, c[0x0][0x2ec] ;  /* 0x0000bb003b3b7a20 */ /* 0x000fe20000410000 */
[----:B------:R-:W-:Y:S01]  /*5980*/  @!P0 FSEL R16, R16, -INF , !P1 ;  /* 0xff80000010108808 */ /* 0x000fe20004800000 */
[----:B------:R-:W-:Y:S01]  /*5990*/  FMUL.FTZ R60, R60, c[0x0][0x2ec] ;  /* 0x0000bb003c3c7a20 */ /* 0x000fe20000410000 */
[----:B------:R-:W-:Y:S01]  /*59a0*/  MUFU.TANH R69, R58 ;  /* 0x0000003a00457308 */ /* 0x000fe20000002400 */
[----:B------:R-:W-:Y:S01]  /*59b0*/  FMUL.FTZ R61, R61, c[0x0][0x2ec] ;  /* 0x0000bb003d3d7a20 */ /* 0x000fe20000410000 */
[-C--:B------:R-:W-:Y:S01]  /*59c0*/  @!P0 ISETP.GE.AND P1, PT, R188, R12.reuse, PT ;  /* 0x0000000cbc00820c */ /* 0x080fe20003f26270 */
[----:B-1----:R-:W-:Y:S02]  /*59d0*/  FFMA.FTZ R5, R200, UR4, R236 ;  /* 0x00000004c8057c23 */ /* 0x002fe400080100ec */
[----:B------:R-:W-:Y:S02]  /*59e0*/  FMUL.FTZ R62, R62, c[0x0][0x2ec] ;  /* 0x0000bb003e3e7a20 */ /* 0x000fe40000410000 */
[----:B------:R-:W-:Y:S01]  /*59f0*/  FMUL.FTZ R64, R64, c[0x0][0x2ec] ;  /* 0x0000bb0040407a20 */ /* 0x000fe20000410000 */
[----:B------:R-:W-:Y:S01]  /*5a00*/  @!P0 FSEL R5, R5, -INF , !P1 ;  /* 0xff80000005058808 */ /* 0x000fe20004800000 */
[----:B------:R-:W-:Y:S01]  /*5a10*/  FMUL.FTZ R65, R65, c[0x0][0x2ec] ;  /* 0x0000bb0041417a20 */ /* 0x000fe20000410000 */
[----:B------:R-:W-:Y:S01]  /*5a20*/  MUFU.TANH R68, R59 ;  /* 0x0000003b00447308 */ /* 0x000fe20000002400 */
[----:B------:R-:W-:Y:S01]  /*5a30*/  FMUL.FTZ R66, R66, c[0x0][0x2ec] ;  /* 0x0000bb0042427a20 */ /* 0x000fe20000410000 */
[----:B------:R-:W-:Y:S01]  /*5a40*/  @!P0 ISETP.GE.AND P1, PT, R189, R12, PT ;  /* 0x0000000cbd00820c */ /* 0x000fe20003f26270 */
[----:B------:R-:W-:Y:S02]  /*5a50*/  FFMA.FTZ R5, R5, c[0x0][0x23c], -R11 ;  /* 0x00008f0005057a23 */ /* 0x000fe4000001080b */
[----:B---3--:R-:W-:Y:S02]  /*5a60*/  FFMA.FTZ R4, R201, UR4, R235 ;  /* 0x00000004c9047c23 */ /* 0x008fe400080100eb */
[----:B------:R-:W-:Y:S01]  /*5a70*/  FFMA.FTZ R16, R16, c[0x0][0x23c], -R13 ;  /* 0x00008f0010107a23 */ /* 0x000fe2000001080d */
[----:B----4-:R-:W-:Y:S01]  /*5a80*/  F2FP.BF16.PACK_AB R6, R142, R143 ;  /* 0x0000008f8e06723e */ /* 0x010fe200000010ff */
[----:B------:R-:W-:Y:S01]  /*5a90*/  FMUL.FTZ R67, R67, c[0x0][0x2ec] ;  /* 0x0000bb0043437a20 */ /* 0x000fe20000410000 */
[----:B------:R-:W-:Y:S01]  /*5aa0*/  @!P0 FSEL R4, R4, -INF , !P1 ;  /* 0xff80000004048808 */ /* 0x000fe20004800000 */
[----:B------:R-:W-:Y:S01]  /*5ab0*/  FMUL.FTZ R63, R63, c[0x0][0x2ec] ;  /* 0x0000bb003f3f7a20 */ /* 0x000fe20000410000 */
[----:B------:R-:W-:Y:S01]  /*5ac0*/  MUFU.TANH R225, R60 ;  /* 0x0000003c00e17308 */ /* 0x000fe20000002400 */
[-C--:B------:R-:W-:Y:S02]  /*5ad0*/  @!P0 ISETP.GE.AND P1, PT, R188, R10.reuse, PT ;  /* 0x0000000abc00820c */ /* 0x080fe40003f26270 */
[----:B------:R-:W-:Y:S07]  /*5ae0*/  FFMA.FTZ R4, R4, c[0x0][0x23c], -R11 ;  /* 0x00008f0004047a23 */ /* 0x000fee000001080b */
[----:B------:R1:W-:Y:S10]  /*5af0*/  MUFU.EX2 R219, R4 ;  /* 0x0000000400db7308 */ /* 0x0003f40000000800 */
[----:B------:R-:W-:Y:S10]  /*5b00*/  MUFU.TANH R224, R61 ;  /* 0x0000003d00e07308 */ /* 0x000ff40000002400 */
[----:B------:R-:W-:Y:S01]  /*5b10*/  MUFU.TANH R3, R62 ;  /* 0x0000003e00037308 */ /* 0x000fe20000002400 */
[----:B-1----:R-:W-:Y:S05]  /*5b20*/  FFMA.FTZ R4, R200, UR4, R98 ;  /* 0x00000004c8047c23 */ /* 0x002fea0008010062 */
[----:B------:R-:W-:Y:S04]  /*5b30*/  @!P0 FSEL R4, R4, -INF , !P1 ;  /* 0xff80000004048808 */ /* 0x000fe80004800000 */
[----:B------:R1:W-:Y:S01]  /*5b40*/  MUFU.EX2 R137, R15 ;  /* 0x0000000f00897308 */ /* 0x0003e20000000800 */
[-C--:B------:R-:W-:Y:S01]  /*5b50*/  @!P0 ISETP.GE.AND P1, PT, R189, R10.reuse, PT ;  /* 0x0000000abd00820c */ /* 0x080fe20003f26270 */
[----:B------:R-:W-:Y:S08]  /*5b60*/  FFMA.FTZ R4, R4, c[0x0][0x23c], -R8 ;  /* 0x00008f0004047a23 */ /* 0x000ff00000010808 */
[----:B------:R2:W-:Y:S10]  /*5b70*/  MUFU.EX2 R220, R5 ;  /* 0x0000000500dc7308 */ /* 0x0005f40000000800 */
[----:B------:R3:W-:Y:S01]  /*5b80*/  MUFU.EX2 R249, R4 ;  /* 0x0000000400f97308 */ /* 0x0007e20000000800 */
[----:B-1----:R-:W-:Y:S05]  /*5b90*/  FFMA.FTZ R15, R201, UR4, R97 ;  /* 0x00000004c90f7c23 */ /* 0x002fea0008010061 */
[----:B------:R-:W-:Y:S04]  /*5ba0*/  @!P0 FSEL R15, R15, -INF , !P1 ;  /* 0xff8000000f0f8808 */ /* 0x000fe80004800000 */
[----:B------:R-:W-:Y:S01]  /*5bb0*/  MUFU.TANH R160, R64 ;  /* 0x0000004000a07308 */ /* 0x000fe20000002400 */
[-C--:B------:R-:W-:Y:S01]  /*5bc0*/  @!P0 ISETP.GE.AND P1, PT, R188, R9.reuse, PT ;  /* 0x00000009bc00820c */ /* 0x080fe20003f26270 */
[----:B--2---:R-:W-:Y:S02]  /*5bd0*/  FFMA.FTZ R5, R200, UR4, R76 ;  /* 0x00000004c8057c23 */ /* 0x004fe4000801004c */
[----:B------:R-:W-:Y:S03]  /*5be0*/  FFMA.FTZ R15, R15, c[0x0][0x23c], -R8 ;  /* 0x00008f000f0f7a23 */ /* 0x000fe60000010808 */
[----:B------:R-:W-:Y:S03]  /*5bf0*/  @!P0 FSEL R5, R5, -INF , !P1 ;  /* 0xff80000005058808 */ /* 0x000fe60004800000 */
[----:B------:R-:W-:Y:S01]  /*5c00*/  MUFU.TANH R155, R65 ;  /* 0x00000041009b7308 */ /* 0x000fe20000002400 */
[-C--:B------:R-:W-:Y:S01]  /*5c10*/  @!P0 ISETP.GE.AND P1, PT, R189, R9.reuse, PT ;  /* 0x00000009bd00820c */ /* 0x080fe20003f26270 */
[--C-:B------:R-:W-:Y:S02]  /*5c20*/  FFMA.FTZ R5, R5, c[0x0][0x23c], -R0.reuse ;  /* 0x00008f0005057a23 */ /* 0x100fe40000010800 */
[----:B---3--:R-:W-:Y:S06]  /*5c30*/  FFMA.FTZ R4, R201, UR4, R75 ;  /* 0x00000004c9047c23 */ /* 0x008fec000801004b */
[----:B------:R-:W1:Y:S01]  /*5c40*/  MUFU.TANH R252, R44 ;  /* 0x0000002c00fc7308 */ /* 0x000e620000002400 */
[----:B------:R-:W-:Y:S02]  /*5c50*/  @!P0 FSEL R4, R4, -INF , !P1 ;  /* 0xff80000004048808 */ /* 0x000fe40004800000 */
[-C--:B------:R-:W-:Y:S03]  /*5c60*/  @!P0 ISETP.GE.AND P1, PT, R190, R10.reuse, PT ;  /* 0x0000000abe00820c */ /* 0x080fe60003f26270 */
[----:B------:R-:W-:Y:S04]  /*5c70*/  FFMA.FTZ R4, R4, c[0x0][0x23c], -R0 ;  /* 0x00008f0004047a23 */ /* 0x000fe80000010800 */
[----:B------:R1:W-:Y:S10]  /*5c80*/  MUFU.EX2 R79, R4 ;  /* 0x00000004004f7308 */ /* 0x0003f40000000800 */
[----:B------:R-:W-:Y:S10]  /*5c90*/  MUFU.EX2 R247, R15 ;  /* 0x0000000f00f77308 */ /* 0x000ff40000000800 */
[----:B------:R-:W2:Y:S01]  /*5ca0*/  MUFU.TANH R250, R45 ;  /* 0x0000002d00fa7308 */ /* 0x000ea20000002400 */
[----:B-1----:R-:W-:Y:S05]  /*5cb0*/  FFMA.FTZ R4, R202, UR4, R252 ;  /* 0x00000004ca047c23 */ /* 0x002fea00080100fc */
[----:B------:R-:W-:Y:S04]  /*5cc0*/  @!P0 FSEL R4, R4, -INF , !P1 ;  /* 0xff80000004048808 */ /* 0x000fe80004800000 */
[----:B------:R1:W-:Y:S01]  /*5cd0*/  MUFU.EX2 R80, R5 ;  /* 0x0000000500507308 */ /* 0x0003e20000000800 */
[----:B------:R-:W-:Y:S01]  /*5ce0*/  @!P0 ISETP.GE.AND P1, PT, R191, R10, PT ;  /* 0x0000000abf00820c */ /* 0x000fe20003f26270 */
[----:B------:R-:W-:Y:S08]  /*5cf0*/  FFMA.FTZ R4, R4, c[0x0][0x23c], -R8 ;  /* 0x00008f0004047a23 */ /* 0x000ff00000010808 */
[----:B------:R-:W-:Y:S01]  /*5d00*/  MUFU.TANH R172, R66 ;  /* 0x0000004200ac7308 */ /* 0x000fe20000002400 */
[----:B--2---:R-:W-:Y:S05]  /*5d10*/  FFMA.FTZ R15, R203, UR4, R250 ;  /* 0x00000004cb0f7c23 */ /* 0x004fea00080100fa */
[----:B------:R-:W-:Y:S04]  /*5d20*/  @!P0 FSEL R15, R15, -INF , !P1 ;  /* 0xff8000000f0f8808 */ /* 0x000fe80004800000 */
[----:B------:R-:W-:Y:S01]  /*5d30*/  MUFU.TANH R171, R67 ;  /* 0x0000004300ab7308 */ /* 0x000fe20000002400 */
[-C--:B------:R-:W-:Y:S01]  /*5d40*/  @!P0 ISETP.GE.AND P1, PT, R190, R9.reuse, PT ;  /* 0x00000009be00820c */ /* 0x080fe20003f26270 */
[----:B-1----:R-:W-:Y:S02]  /*5d50*/  FFMA.FTZ R5, R202, UR4, R74 ;  /* 0x00000004ca057c23 */ /* 0x002fe4000801004a */
[----:B------:R-:W-:Y:S03]  /*5d60*/  FFMA.FTZ R15, R15, c[0x0][0x23c], -R8 ;  /* 0x00008f000f0f7a23 */ /* 0x000fe60000010808 */
[----:B------:R-:W-:Y:S03]  /*5d70*/  @!P0 FSEL R5, R5, -INF , !P1 ;  /* 0xff80000005058808 */ /* 0x000fe60004800000 */
[----:B------:R1:W-:Y:S01]  /*5d80*/  MUFU.EX2 R242, R4 ;  /* 0x0000000400f27308 */ /* 0x0003e20000000800 */
[-C--:B------:R-:W-:Y:S01]  /*5d90*/  @!P0 ISETP.GE.AND P1, PT, R191, R9.reuse, PT ;  /* 0x00000009bf00820c */ /* 0x080fe20003f26270 */
[--C-:B------:R-:W-:Y:S08]  /*5da0*/  FFMA.FTZ R5, R5, c[0x0][0x23c], -R0.reuse ;  /* 0x00008f0005057a23 */ /* 0x100ff00000010800 */
[----:B------:R2:W-:Y:S10]  /*5db0*/  MUFU.EX2 R78, R5 ;  /* 0x00000005004e7308 */ /* 0x0005f40000000800 */
[----:B------:R-:W-:Y:S01]  /*5dc0*/  MUFU.TANH R2, R63 ;  /* 0x0000003f00027308 */ /* 0x000fe20000002400 */
[----:B-1----:R-:W-:Y:S05]  /*5dd0*/  FFMA.FTZ R4, R203, UR4, R73 ;  /* 0x00000004cb047c23 */ /* 0x002fea0008010049 */
[----:B------:R-:W-:Y:S04]  /*5de0*/  @!P0 FSEL R4, R4, -INF , !P1 ;  /* 0xff80000004048808 */ /* 0x000fe80004800000 */
[----:B------:R-:W-:Y:S01]  /*5df0*/  MUFU.EX2 R136, R16 ;  /* 0x0000001000887308 */ /* 0x000fe20000000800 */
[-C--:B------:R-:W-:Y:S01]  /*5e00*/  @!P0 ISETP.GE.AND P1, PT, R190, R14.reuse, PT ;  /* 0x0000000ebe00820c */ /* 0x080fe20003f26270 */
[----:B------:R-:W-:Y:S02]  /*5e10*/  FFMA.FTZ R4, R4, c[0x0][0x23c], -R0 ;  /* 0x00008f0004047a23 */ /* 0x000fe40000010800 */
[----:B--2---:R-:W-:Y:S06]  /*5e20*/  FFMA.FTZ R5, R202, UR4, R174 ;  /* 0x00000004ca057c23 */ /* 0x004fec00080100ae */
[----:B------:R1:W-:Y:S01]  /*5e30*/  MUFU.EX2 R77, R4 ;  /* 0x00000004004d7308 */ /* 0x0003e20000000800 */
[----:B------:R-:W-:Y:S02]  /*5e40*/  @!P0 FSEL R5, R5, -INF , !P1 ;  /* 0xff80000005058808 */ /* 0x000fe40004800000 */
[----:B------:R-:W-:Y:S03]  /*5e50*/  @!P0 ISETP.GE.AND P1, PT, R191, R14, PT ;  /* 0x0000000ebf00820c */ /* 0x000fe60003f26270 */
[----:B------:R-:W-:Y:S04]  /*5e60*/  FFMA.FTZ R5, R5, c[0x0][0x23c], -R13 ;  /* 0x00008f0005057a23 */ /* 0x000fe8000001080d */
[----:B------:R2:W-:Y:S10]  /*5e70*/  MUFU.EX2 R164, R5 ;  /* 0x0000000500a47308 */ /* 0x0005f40000000800 */
[----:B------:R-:W3:Y:S01]  /*5e80*/  MUFU.TANH R170, R52 ;  /* 0x0000003400aa7308 */ /* 0x000ee20000002400 */
[----:B-1----:R-:W-:Y:S05]  /*5e90*/  FFMA.FTZ R4, R203, UR4, R173 ;  /* 0x00000004cb047c23 */ /* 0x002fea00080100ad */
[----:B------:R-:W-:Y:S04]  /*5ea0*/  @!P0 FSEL R4, R4, -INF , !P1 ;  /* 0xff80000004048808 */ /* 0x000fe80004800000 */
[----:B------:R-:W1:Y:S01]  /*5eb0*/  MUFU.TANH R169, R53 ;  /* 0x0000003500a97308 */ /* 0x000e620000002400 */
[-C--:B------:R-:W-:Y:S01]  /*5ec0*/  @!P0 ISETP.GE.AND P1, PT, R190, R12.reuse, PT ;  /* 0x0000000cbe00820c */ /* 0x080fe20003f26270 */
[----:B--2---:R-:W-:Y:S02]  /*5ed0*/  FFMA.FTZ R5, R202, UR4, R218 ;  /* 0x00000004ca057c23 */ /* 0x004fe400080100da */
[----:B------:R-:W-:Y:S03]  /*5ee0*/  FFMA.FTZ R4, R4, c[0x0][0x23c], -R13 ;  /* 0x00008f0004047a23 */ /* 0x000fe6000001080d */
[----:B------:R-:W-:Y:S03]  /*5ef0*/  @!P0 FSEL R5, R5, -INF , !P1 ;  /* 0xff80000005058808 */ /* 0x000fe60004800000 */
[----:B------:R2:W-:Y:S01]  /*5f00*/  MUFU.EX2 R163, R4 ;  /* 0x0000000400a37308 */ /* 0x0005e20000000800 */
[----:B------:R-:W-:Y:S01]  /*5f10*/  @!P0 ISETP.GE.AND P1, PT, R191, R12, PT ;  /* 0x0000000cbf00820c */ /* 0x000fe20003f26270 */
[--C-:B------:R-:W-:Y:S08]  /*5f20*/  FFMA.FTZ R5, R5, c[0x0][0x23c], -R11.reuse ;  /* 0x00008f0005057a23 */ /* 0x100ff0000001080b */
[----:B------:R3:W-:Y:S10]  /*5f30*/  MUFU.EX2 R178, R5 ;  /* 0x0000000500b27308 */ /* 0x0007f40000000800 */
[----:B------:R-:W4:Y:S01]  /*5f40*/  MUFU.TANH R197, R54 ;  /* 0x0000003600c57308 */ /* 0x000f220000002400 */
[----:B--2---:R-:W-:Y:S05]  /*5f50*/  FFMA.FTZ R4, R203, UR4, R198 ;  /* 0x00000004cb047c23 */ /* 0x004fea00080100c6 */
[----:B------:R-:W-:Y:S04]  /*5f60*/  @!P0 FSEL R4, R4, -INF , !P1 ;  /* 0xff80000004048808 */ /* 0x000fe80004800000 */
[----:B------:R-:W2:Y:S01]  /*5f70*/  MUFU.TANH R196, R55 ;  /* 0x0000003700c47308 */ /* 0x000ea20000002400 */
[-C--:B------:R-:W-:Y:S01]  /*5f80*/  @!P0 ISETP.GE.AND P1, PT, R192, R14.reuse, PT ;  /* 0x0000000ec000820c */ /* 0x080fe20003f26270 */
[----:B---3--:R-:W-:Y:S02]  /*5f90*/  FFMA.FTZ R5, R204, UR4, R170 ;  /* 0x00000004cc057c23 */ /* 0x008fe400080100aa */
[----:B------:R-:W-:Y:S03]  /*5fa0*/  FFMA.FTZ R4, R4, c[0x0][0x23c], -R11 ;  /* 0x00008f0004047a23 */ /* 0x000fe6000001080b */
[----:B------:R-:W-:Y:S03]  /*5fb0*/  @!P0 FSEL R5, R5, -INF , !P1 ;  /* 0xff80000005058808 */ /* 0x000fe60004800000 */
[----:B------:R1:W-:Y:S01]  /*5fc0*/  MUFU.EX2 R177, R4 ;  /* 0x0000000400b17308 */ /* 0x0003e20000000800 */
[----:B------:R-:W-:Y:S01]  /*5fd0*/  @!P0 ISETP.GE.AND P1, PT, R193, R14, PT ;  /* 0x0000000ec100820c */ /* 0x000fe20003f26270 */
[----:B------:R-:W-:Y:S08]  /*5fe0*/  FFMA.FTZ R5, R5, c[0x0][0x23c], -R13 ;  /* 0x00008f0005057a23 */ /* 0x000ff0000001080d */
[----:B------:R4:W-:Y:S10]  /*5ff0*/  MUFU.EX2 R162, R5 ;  /* 0x0000000500a27308 */ /* 0x0009f40000000800 */
[----:B------:R-:W3:Y:S01]  /*6000*/  MUFU.TANH R238, R56 ;  /* 0x0000003800ee7308 */ /* 0x000ee20000002400 */
[----:B-1----:R-:W-:Y:S05]  /*6010*/  FFMA.FTZ R4, R209, UR4, R169 ;  /* 0x00000004d1047c23 */ /* 0x002fea00080100a9 */
[----:B------:R-:W-:Y:S04]  /*6020*/  @!P0 FSEL R4, R4, -INF , !P1 ;  /* 0xff80000004048808 */ /* 0x000fe80004800000 */
[----:B------:R-:W1:Y:S01]  /*6030*/  MUFU.TANH R237, R57 ;  /* 0x0000003900ed7308 */ /* 0x000e620000002400 */
[-C--:B------:R-:W-:Y:S01]  /*6040*/  @!P0 ISETP.GE.AND P1, PT, R192, R12.reuse, PT ;  /* 0x0000000cc000820c */ /* 0x080fe20003f26270 */
[----:B----4-:R-:W-:Y:S02]  /*6050*/  FFMA.FTZ R5, R204, UR4, R197 ;  /* 0x00000004cc057c23 */ /* 0x010fe400080100c5 */
[----:B------:R-:W-:Y:S03]  /*6060*/  FFMA.FTZ R4, R4, c[0x0][0x23c], -R13 ;  /* 0x00008f0004047a23 */ /* 0x000fe6000001080d */
[----:B------:R-:W-:Y:S03]  /*6070*/  @!P0 FSEL R5, R5, -INF , !P1 ;  /* 0xff80000005058808 */ /* 0x000fe60004800000 */
[----:B------:R2:W-:Y:S01]  /*6080*/  MUFU.EX2 R135, R4 ;  /* 0x0000000400877308 */ /* 0x0005e20000000800 */
[----:B------:R-:W-:Y:S01]  /*6090*/  @!P0 ISETP.GE.AND P1, PT, R193, R12, PT ;  /* 0x0000000cc100820c */ /* 0x000fe20003f26270 */
[--C-:B------:R-:W-:Y:S08]  /*60a0*/  FFMA.FTZ R5, R5, c[0x0][0x23c], -R11.reuse ;  /* 0x00008f0005057a23 */ /* 0x100ff0000001080b */
[----:B------:R3:W-:Y:S10]  /*60b0*/  MUFU.EX2 R176, R5 ;  /* 0x0000000500b07308 */ /* 0x0007f40000000800 */
[----:B------:R-:W2:Y:S02]  /*60c0*/  MUFU.EX2 R239, R15 ;  /* 0x0000000f00ef7308 */ /* 0x000ea40000000800 */
[----:B--2---:R-:W-:Y:S05]  /*60d0*/  FFMA.FTZ R4, R209, UR4, R196 ;  /* 0x00000004d1047c23 */ /* 0x004fea00080100c4 */
[----:B------:R-:W-:Y:S02]  /*60e0*/  @!P0 FSEL R4, R4, -INF , !P1 ;  /* 0xff80000004048808 */ /* 0x000fe40004800000 */
[-C--:B------:R-:W-:Y:S01]  /*60f0*/  @!P0 ISETP.GE.AND P1, PT, R192, R10.reuse, PT ;  /* 0x0000000ac000820c */ /* 0x080fe20003f26270 */
[----:B---3--:R-:W-:Y:S02]  /*6100*/  FFMA.FTZ R5, R204, UR4, R238 ;  /* 0x00000004cc057c23 */ /* 0x008fe400080100ee */
[----:B------:R-:W-:Y:S03]  /*6110*/  FFMA.FTZ R4, R4, c[0x0][0x23c], -R11 ;  /* 0x00008f0004047a23 */ /* 0x000fe6000001080b */
[----:B------:R-:W-:Y:S01]  /*6120*/  @!P0 FSEL R5, R5, -INF , !P1 ;  /* 0xff80000005058808 */ /* 0x000fe20004800000 */
[----:B------:R1:W2:Y:S01]  /*6130*/  MUFU.EX2 R175, R4 ;  /* 0x0000000400af7308 */ /* 0x0002a20000000800 */
[-C--:B------:R-:W-:Y:S03]  /*6140*/  @!P0 ISETP.GE.AND P1, PT, R193, R10.reuse, PT ;  /* 0x0000000ac100820c */ /* 0x080fe60003f26270 */
[--C-:B------:R-:W-:Y:S06]  /*6150*/  FFMA.FTZ R5, R5, c[0x0][0x23c], -R8.reuse ;  /* 0x00008f0005057a23 */ /* 0x100fec0000010808 */
[----:B------:R3:W-:Y:S01]  /*6160*/  MUFU.EX2 R228, R5 ;  /* 0x0000000500e47308 */ /* 0x0007e20000000800 */
[----:B-1----:R-:W-:Y:S05]  /*6170*/  FFMA.FTZ R4, R209, UR4, R237 ;  /* 0x00000004d1047c23 */ /* 0x002fea00080100ed */
[----:B------:R-:W-:Y:S02]  /*6180*/  @!P0 FSEL R4, R4, -INF , !P1 ;  /* 0xff80000004048808 */ /* 0x000fe40004800000 */
[-C--:B------:R-:W-:Y:S01]  /*6190*/  @!P0 ISETP.GE.AND P1, PT, R192, R9.reuse, PT ;  /* 0x00000009c000820c */ /* 0x080fe20003f26270 */
[----:B---3--:R-:W-:Y:S02]  /*61a0*/  FFMA.FTZ R5, R204, UR4, R69 ;  /* 0x00000004cc057c23 */ /* 0x008fe40008010045 */
        /* <DEDUP_REMOVED lines=13> */
[----:B------:R-:W-:Y:S03]  /*6280*/  @!P0 ISETP.GE.AND P1, PT, R206, R10, PT ;  /* 0x0000000ace00820c */ /* 0x000fe60003f26270 */
[----:B------:R-:W-:Y:S06]  /*6290*/  FFMA.FTZ R5, R5, c[0x0][0x23c], -R8 ;  /* 0x00008f0005057a23 */ /* 0x000fec0000010808 */
[----:B------:R3:W-:Y:S01]  /*62a0*/  MUFU.EX2 R226, R5 ;  /* 0x0000000500e27308 */ /* 0x0007e20000000800 */
[----:B-1----:R-:W-:Y:S05]  /*62b0*/  FFMA.FTZ R4, R207, UR4, R224 ;  /* 0x00000004cf047c23 */ /* 0x002fea00080100e0 */
[----:B------:R-:W-:Y:S02]  /*62c0*/  @!P0 FSEL R4, R4, -INF , !P1 ;  /* 0xff80000004048808 */ /* 0x000fe40004800000 */
[----:B------:R-:W-:Y:S03]  /*62d0*/  @!P0 ISETP.GE.AND P1, PT, R199, R9, PT ;  /* 0x00000009c700820c */ /* 0x000fe60003f26270 */
[----:B------:R-:W-:Y:S01]  /*62e0*/  FFMA.FTZ R8, R4, c[0x0][0x23c], -R8 ;  /* 0x00008f0004087a23 */ /* 0x000fe20000010808 */
[----:B---3--:R-:W-:Y:S01]  /*62f0*/  F2FP.BF16.PACK_AB R5, R118, R125 ;  /* 0x0000007d7605723e */ /* 0x008fe200000010ff */
[----:B------:R-:W-:Y:S02]  /*6300*/  FFMA.FTZ R4, R205, UR4, R3 ;  /* 0x00000004cd047c23 */ /* 0x000fe40008010003 */
[----:B------:R-:W-:Y:S02]  /*6310*/  MUFU.EX2 R222, R8 ;  /* 0x0000000800de7308 */ /* 0x000fe40000000800 */
[----:B------:R1:W-:Y:S01]  /*6320*/  STS [R154+0x12400], R5 ;  /* 0x012400059a007388 */ /* 0x0003e20000000800 */
[----:B------:R-:W-:Y:S02]  /*6330*/  @!P0 FSEL R4, R4, -INF , !P1 ;  /* 0xff80000004048808 */ /* 0x000fe40004800000 */
[----:B------:R-:W-:Y:S01]  /*6340*/  IADD3 R132, P1, R18, UR13, RZ ;  /* 0x0000000d12847c10 */ /* 0x000fe2000ff3e0ff */
[----:B------:R3:W-:Y:S02]  /*6350*/  STS [R152+0x12000], R6 ;  /* 0x0120000698007388 */ /* 0x0007e40000000800 */
[----:B------:R-:W-:Y:S01]  /*6360*/  FFMA.FTZ R7, R4, c[0x0][0x23c], -R0 ;  /* 0x00008f0004077a23 */ /* 0x000fe20000010800 */
[----:B------:R-:W-:Y:S02]  /*6370*/  F2FP.BF16.PACK_AB R4, R251, R167 ;  /* 0x000000a7fb04723e */ /* 0x000fe400000010ff */
[----:B------:R-:W-:Y:S01]  /*6380*/  IADD3.X R133, R17, UR12, RZ, P1, !PT ;  /* 0x0000000c11857c10 */ /* 0x000fe20008ffe4ff */
[----:B------:R2:W-:Y:S01]  /*6390*/  MUFU.EX2 R70, R7 ;  /* 0x0000000700467308 */ /* 0x0005e20000000800 */
[----:B------:R-:W-:Y:S01]  /*63a0*/  PLOP3.LUT P1, PT, PT, PT, UP0, 0x80, 0x0 ;  /* 0x000000000000781c */ /* 0x000fe20003f2f008 */
[----:B------:R2:W-:Y:S04]  /*63b0*/  STS [R152+0x12400], R4 ;  /* 0x0124000498007388 */ /* 0x0005e80000000800 */
[----:B------:R2:W4:Y:S04]  /*63c0*/  LDG.E R114, [R132.64] ;  /* 0x0000000884727981 */ /* 0x000528000c1e1900 */
[----:B------:R4:W4:Y:S04]  /*63d0*/  LDG.E R113, [R132.64+0x20] ;  /* 0x0000200884717981 */ /* 0x000928000c1e1900 */
[----:B------:R4:W4:Y:S01]  /*63e0*/  LDG.E R112, [R132.64+0x100] ;  /* 0x0001000884707981 */ /* 0x000922000c1e1900 */
[----:B-1----:R-:W-:Y:S01]  /*63f0*/  FFMA.FTZ R5, R205, UR4, R160 ;  /* 0x00000004cd057c23 */ /* 0x002fe200080100a0 */
[----:B---3--:R-:W-:Y:S04]  /*6400*/  F2FP.BF16.PACK_AB R6, R95, R96 ;  /* 0x000000605f06723e */ /* 0x008fe800000010ff */
[----:B------:R-:W-:Y:S02]  /*6410*/  @!P0 FSEL R5, R5, -INF , !P6 ;  /* 0xff80000005058808 */ /* 0x000fe40007000000 */
[----:B--2---:R-:W-:Y:S01]  /*6420*/  F2FP.BF16.PACK_AB R7, R158, R159 ;  /* 0x0000009f9e07723e */ /* 0x004fe200000010ff */
[----:B------:R1:W-:Y:S02]  /*6430*/  STS [R154+0x14400], R6 ;  /* 0x014400069a007388 */ /* 0x0003e40000000800 */
[----:B------:R-:W-:Y:S01]  /*6440*/  FFMA.FTZ R8, R5, c[0x0][0x23c], -R13 ;  /* 0x00008f0005087a23 */ /* 0x000fe2000001080d */
[----:B------:R-:W-:Y:S01]  /*6450*/  F2FP.BF16.PACK_AB R5, R156, R157 ;  /* 0x0000009d9c05723e */ /* 0x000fe200000010ff */
[----:B------:R-:W-:Y:S01]  /*6460*/  FFMA.FTZ R4, R207, UR4, R155 ;  /* 0x00000004cf047c23 */ /* 0x000fe2000801009b */
[----:B------:R2:W-:Y:S01]  /*6470*/  STS [R154+0x14000], R7 ;  /* 0x014000079a007388 */ /* 0x0005e20000000800 */
[----:B------:R3:W-:Y:S03]  /*6480*/  MUFU.EX2 R131, R8 ;  /* 0x0000000800837308 */ /* 0x0007e60000000800 */
[----:B------:R3:W-:Y:S01]  /*6490*/  STS [R152+0x14000], R5 ;  /* 0x0140000598007388 */ /* 0x0007e20000000800 */
[----:B------:R-:W-:Y:S05]  /*64a0*/  @!P0 FSEL R4, R4, -INF , !P5 ;  /* 0xff80000004048808 */ /* 0x000fea0006800000 */
[----:B------:R-:W-:Y:S01]  /*64b0*/  FFMA.FTZ R13, R4, c[0x0][0x23c], -R13 ;  /* 0x00008f00040d7a23 */ /* 0x000fe2000001080d */
[----:B------:R-:W-:Y:S03]  /*64c0*/  F2FP.BF16.PACK_AB R4, R140, R141 ;  /* 0x0000008d8c04723e */ /* 0x000fe600000010ff */
[----:B------:R-:W3:Y:S01]  /*64d0*/  MUFU.EX2 R115, R13 ;  /* 0x0000000d00737308 */ /* 0x000ee20000000800 */
[----:B-1----:R-:W-:Y:S02]  /*64e0*/  F2FP.BF16.PACK_AB R6, R93, R94 ;  /* 0x0000005e5d06723e */ /* 0x002fe400000010ff */
[----:B--2---:R-:W-:Y:S03]  /*64f0*/  F2FP.BF16.PACK_AB R7, R244, R246 ;  /* 0x000000f6f407723e */ /* 0x004fe600000010ff */
[----:B------:R1:W-:Y:S01]  /*6500*/  STS [R152+0x14400], R6 ;  /* 0x0144000698007388 */ /* 0x0003e20000000800 */
[----:B---3--:R-:W-:Y:S03]  /*6510*/  FFMA.FTZ R5, R205, UR4, R172 ;  /* 0x00000004cd057c23 */ /* 0x008fe600080100ac */
[----:B------:R2:W-:Y:S04]  /*6520*/  STS [R153+0x12400], R7 ;  /* 0x0124000799007388 */ /* 0x0005e80000000800 */
[----:B------:R3:W-:Y:S01]  /*6530*/  STS [R153+0x12000], R4 ;  /* 0x0120000499007388 */ /* 0x0007e20000000800 */
[----:B------:R-:W-:Y:S05]  /*6540*/  @!P0 FSEL R5, R5, -INF , !P4 ;  /* 0xff80000005058808 */ /* 0x000fea0006000000 */
[----:B------:R-:W-:Y:S01]  /*6550*/  FFMA.FTZ R8, R5, c[0x0][0x23c], -R11 ;  /* 0x00008f0005087a23 */ /* 0x000fe2000001080b */
[----:B------:R-:W-:Y:S03]  /*6560*/  F2FP.BF16.PACK_AB R5, R221, R223 ;  /* 0x000000dfdd05723e */ /* 0x000fe600000010ff */
[----:B------:R3:W-:Y:S02]  /*6570*/  MUFU.EX2 R168, R8 ;  /* 0x0000000800a87308 */ /* 0x0007e40000000800 */
[----:B------:R3:W-:Y:S01]  /*6580*/  STS [R151+0x12400], R5 ;  /* 0x0124000597007388 */ /* 0x0007e20000000800 */
[----:B-1----:R-:W-:Y:S02]  /*6590*/  F2FP.BF16.PACK_AB R6, R138, R139 ;  /* 0x0000008b8a06723e */ /* 0x002fe400000010ff */
[----:B--2---:R-:W-:Y:S03]  /*65a0*/  F2FP.BF16.PACK_AB R7, R127, R128 ;  /* 0x000000807f07723e */ /* 0x004fe600000010ff */
[----:B------:R1:W-:Y:S01]  /*65b0*/  STS [R151+0x12000], R6 ;  /* 0x0120000697007388 */ /* 0x0003e20000000800 */
[----:B---3--:R-:W-:Y:S03]  /*65c0*/  FFMA.FTZ R4, R207, UR4, R171 ;  /* 0x00000004cf047c23 */ /* 0x008fe600080100ab */
[----:B------:R2:W-:Y:S02]  /*65d0*/  STS [R153+0x14000], R7 ;  /* 0x0140000799007388 */ /* 0x0005e40000000800 */
[----:B------:R-:W-:Y:S02]  /*65e0*/  @!P0 FSEL R4, R4, -INF , !P3 ;  /* 0xff80000004048808 */ /* 0x000fe40005800000 */
[----:B------:R-:W-:Y:S03]  /*65f0*/  F2FP.BF16.PACK_AB R8, R87, R88 ;  /* 0x000000585708723e */ /* 0x000fe600000010ff */
[----:B------:R-:W-:Y:S02]  /*6600*/  FFMA.FTZ R11, R4, c[0x0][0x23c], -R11 ;  /* 0x00008f00040b7a23 */ /* 0x000fe4000001080b */
[----:B------:R-:W-:Y:S01]  /*6610*/  FFMA.FTZ R4, R207, UR4, R2 ;  /* 0x00000004cf047c23 */ /* 0x000fe20008010002 */
[----:B------:R-:W-:Y:S01]  /*6620*/  F2FP.BF16.PACK_AB R5, R136, R137 ;  /* 0x000000898805723e */ /* 0x000fe200000010ff */
[----:B------:R-:W-:Y:S01]  /*6630*/  STS [R153+0x14400], R8 ;  /* 0x0144000899007388 */ /* 0x000fe20000000800 */
[----:B------:R-:W3:Y:S02]  /*6640*/  MUFU.EX2 R166, R11 ;  /* 0x0000000b00a67308 */ /* 0x000ee40000000800 */
[----:B------:R-:W-:Y:S05]  /*6650*/  @!P0 FSEL R4, R4, -INF , !P2 ;  /* 0xff80000004048808 */ /* 0x000fea0005000000 */
[----:B------:R-:W-:Y:S01]  /*6660*/  FFMA.FTZ R0, R4, c[0x0][0x23c], -R0 ;  /* 0x00008f0004007a23 */ /* 0x000fe20000010800 */
[----:B-1----:R-:W-:Y:S02]  /*6670*/  F2FP.BF16.PACK_AB R6, R85, R86 ;  /* 0x000000565506723e */ /* 0x002fe400000010ff */
[----:B------:R-:W-:Y:S01]  /*6680*/  F2FP.BF16.PACK_AB R4, R163, R164 ;  /* 0x000000a4a304723e */ /* 0x000fe200000010ff */
[----:B------:R1:W1:Y:S01]  /*6690*/  MUFU.EX2 R245, R0 ;  /* 0x0000000000f57308 */ /* 0x0002620000000800 */
[----:B--2---:R-:W-:Y:S01]  /*66a0*/  F2FP.BF16.PACK_AB R7, R124, R126 ;  /* 0x0000007e7c07723e */ /* 0x004fe200000010ff */
[----:B------:R2:W-:Y:S04]  /*66b0*/  STS [R151+0x14400], R6 ;  /* 0x0144000697007388 */ /* 0x0005e80000000800 */
[----:B------:R3:W-:Y:S04]  /*66c0*/  STS [R151+0x14000], R7 ;  /* 0x0140000797007388 */ /* 0x0007e80000000800 */
[----:B------:R3:W-:Y:S01]  /*66d0*/  STS [R147+0x12000], R5 ;  /* 0x0120000593007388 */ /* 0x0007e20000000800 */
[----:B-1----:R-:W-:Y:S02]  /*66e0*/  F2FP.BF16.PACK_AB R0, R177, R178 ;  /* 0x000000b2b100723e */ /* 0x002fe400000010ff */
[----:B--2---:R-:W-:Y:S02]  /*66f0*/  F2FP.BF16.PACK_AB R6, R247, R249 ;  /* 0x000000f9f706723e */ /* 0x004fe400000010ff */
[----:B---3--:R-:W-:Y:S02]  /*6700*/  F2FP.BF16.PACK_AB R7, R219, R220 ;  /* 0x000000dcdb07723e */ /* 0x008fe400000010ff */
[----:B------:R-:W-:Y:S03]  /*6710*/  F2FP.BF16.PACK_AB R5, R79, R80 ;  /* 0x000000504f05723e */ /* 0x000fe600000010ff */
        /* <DEDUP_REMOVED lines=9> */
[----:B------:R-:W-:Y:S02]  /*67b0*/  F2FP.BF16.PACK_AB R6, R77, R78 ;  /* 0x0000004e4d06723e */ /* 0x000fe400000010ff */
        /* <DEDUP_REMOVED lines=28> */
[-C--:B---3--:R-:W-:Y:S08]  /*6980*/  HMMA.16816.F32.BF16 R20, R64, R32.reuse, RZ ;  /* 0x000000204014723c */ /* 0x088ff000000418ff */
[C---:B------:R-:W-:Y:S01]  /*6990*/  HMMA.16816.F32.BF16 R24, R60.reuse, R32, RZ ;  /* 0x000000203c18723c */ /* 0x040fe200000418ff */
[----:B----4-:R-:W-:Y:S02]  /*69a0*/  MOV R133, R145 ;  /* 0x0000009100857202 */ /* 0x010fe40000000f00 */
[----:B------:R-:W3:Y:S05]  /*69b0*/  LDL.LU R145, [R1+0x14c] ;  /* 0x00014c0001917983 */ /* 0x000eea0000300800 */
        /* <DEDUP_REMOVED lines=33> */
[C---:B------:R-:W-:Y:S01]  /*6bd0*/  HMMA.16816.F32.BF16 R56, R108.reuse, R104, R56 ;  /* 0x000000686c38723c */ /* 0x040fe20000041838 */
[----:B------:R-:W2:Y:S06]  /*6be0*/  LDL.LU R105, [R1] ;  /* 0x0000000001697983 */ /* 0x000eac0000300800 */
[----:B------:R-:W-:Y:S01]  /*6bf0*/  MOV R104, R133 ;  /* 0x0000008500687202 */ /* 0x000fe20000000f00 */
[-C--:B------:R-:W-:Y:S08]  /*6c00*/  HMMA.16816.F32.BF16 R60, R108, R106.reuse, R60 ;  /* 0x0000006a6c3c723c */ /* 0x080ff0000004183c */
[----:B------:R-:W-:Y:S07]  /*6c10*/  HMMA.16816.F32.BF16 R64, R100, R106, R64 ;  /* 0x0000006a6440723c */ /* 0x000fee0000041840 */
[C---:B------:R-:W-:Y:S02]  /*6c20*/  FADD.FTZ R101, -R114.reuse, R4 ;  /* 0x0000000472657221 */ /* 0x040fe40000010100 */
[----:B------:R-:W-:Y:S03]  /*6c30*/  FADD.FTZ R100, -R114, R5 ;  /* 0x0000000572647221 */ /* 0x000fe60000010100 */
[----:B---3--:R-:W-:Y:S02]  /*6c40*/  FFMA.FTZ R5, -R145, R145, 1 ;  /* 0x3f80000091057423 */ /* 0x008fe40000010191 */
[----:B------:R-:W-:Y:S02]  /*6c50*/  FFMA.FTZ R4, -R144, R144, 1 ;  /* 0x3f80000090047423 */ /* 0x000fe40000010190 */
[----:B------:R-:W-:Y:S02]  /*6c60*/  FMUL.FTZ R101, R248, R101 ;  /* 0x00000065f8657220 */ /* 0x000fe40000410000 */
[----:B------:R-:W-:Y:S02]  /*6c70*/  FMUL.FTZ R100, R243, R100 ;  /* 0x00000064f3647220 */ /* 0x000fe40000410000 */
[----:B------:R-:W-:Y:S02]  /*6c80*/  FMUL.FTZ R5, R5, c[0x0][0x2ec] ;  /* 0x0000bb0005057a20 */ /* 0x000fe40000410000 */
[----:B------:R-:W-:Y:S02]  /*6c90*/  FMUL.FTZ R4, R4, c[0x0][0x2ec] ;  /* 0x0000bb0004047a20 */ /* 0x000fe40000410000 */
        /* <DEDUP_REMOVED lines=57> */
[----:B------:R-:W-:Y:S02]  /*7030*/  FMUL.FTZ R16, R16, c[0x0][0x2ec] ;  /* 0x0000bb0010107a20 */ /* 0x000fe40000410000 */
[----:B------:R-:W-:Y:S02]  /*7040*/  FMUL.FTZ R5, R5, c[0x0][0x2ec] ;  /* 0x0000bb0005057a20 */ /* 0x000fe40000410000 */
[----:B------:R-:W-:Y:S02]  /*7050*/  FMUL.FTZ R20, R115, R20 ;  /* 0x0000001473147220 */ /* 0x000fe40000410000 */
[----:B------:R-:W-:Y:S02]  /*7060*/  FMUL.FTZ R131, R16, R32 ;  /* 0x0000002010837220 */ /* 0x000fe40000410000 */
[----:B------:R-:W-:Y:S02]  /*7070*/  FMUL.FTZ R115, R5, R21 ;  /* 0x0000001505737220 */ /* 0x000fe40000410000 */
[C---:B------:R-:W-:Y:S02]  /*7080*/  FADD.FTZ R16, -R113.reuse, R6 ;  /* 0x0000000671107221 */ /* 0x040fe40000010100 */
[----:B------:R-:W-:Y:S02]  /*7090*/  FFMA.FTZ R5, -R104, R104, 1 ;  /* 0x3f80000068057423 */ /* 0x000fe40000010168 */
[----:B------:R-:W-:Y:S02]  /*70a0*/  FADD.FTZ R6, -R113, R7 ;  /* 0x0000000771067221 */ /* 0x000fe40000010100 */
[----:B------:R-:W-:Y:S02]  /*70b0*/  FMUL.FTZ R7, R125, R16 ;  /* 0x000000107d077220 */ /* 0x000fe40000410000 */
[----:B------:R-:W-:Y:S01]  /*70c0*/  FMUL.FTZ R5, R5, c[0x0][0x2ec] ;  /* 0x0000bb0005057a20 */ /* 0x000fe20000410000 */
[----:B------:R1:W5:Y:S01]  /*70d0*/  LDL.LU R125, [R1+0x148] ;  /* 0x00014800017d7983 */ /* 0x0003620000300800 */
[----:B------:R-:W-:Y:S02]  /*70e0*/  FADD.FTZ R16, -R113, R18 ;  /* 0x0000001271107221 */ /* 0x000fe40000010100 */
[----:B------:R-:W-:Y:S02]  /*70f0*/  FMUL.FTZ R111, R5, R7 ;  /* 0x00000007056f7220 */ /* 0x000fe40000410000 */
[----:B------:R-:W-:Y:S02]  /*7100*/  FFMA.FTZ R5, -R165, R165, 1 ;  /* 0x3f800000a5057423 */ /* 0x000fe400000101a5 */
[----:B------:R-:W-:Y:S02]  /*7110*/  FADD.FTZ R18, -R113, R19 ;  /* 0x0000001371127221 */ /* 0x000fe40000010100 */
[----:B------:R-:W-:Y:S02]  /*7120*/  FMUL.FTZ R19, R167, R16 ;  /* 0x00000010a7137220 */ /* 0x000fe40000410000 */
[----:B------:R-:W-:Y:S02]  /*7130*/  FFMA.FTZ R4, -R155, R155, 1 ;  /* 0x3f8000009b047423 */ /* 0x000fe4000001019b */
[----:B------:R-:W-:Y:S02]  /*7140*/  FADD.FTZ R33, -R114, R52 ;  /* 0x0000003472217221 */ /* 0x000fe40000010100 */
[----:B------:R-:W-:Y:S02]  /*7150*/  FMUL.FTZ R4, R4, c[0x0][0x2ec] ;  /* 0x0000bb0004047a20 */ /* 0x000fe40000410000 */
[----:B------:R-:W-:Y:S02]  /*7160*/  FFMA.FTZ R17, -R170, R170, 1 ;  /* 0x3f800000aa117423 */ /* 0x000fe400000101aa */
[----:B------:R-:W-:Y:S02]  /*7170*/  FMUL.FTZ R114, R4, R20 ;  /* 0x0000001404727220 */ /* 0x000fe40000410000 */
[----:B------:R-:W-:Y:S02]  /*7180*/  FMUL.FTZ R33, R162, R33 ;  /* 0x00000021a2217220 */ /* 0x000fe40000410000 */
[----:B------:R-:W-:Y:S02]  /*7190*/  FMUL.FTZ R17, R17, c[0x0][0x2ec] ;  /* 0x0000bb0011117a20 */ /* 0x000fe40000410000 */
[----:B------:R-:W-:Y:S02]  /*71a0*/  FMUL.FTZ R6, R118, R6 ;  /* 0x0000000676067220 */ /* 0x000fe40000410000 */
[----:B------:R-:W-:Y:S01]  /*71b0*/  FMUL.FTZ R132, R17, R33 ;  /* 0x0000002111847220 */ /* 0x000fe20000410000 */
[----:B------:R1:W5:Y:S01]  /*71c0*/  LDL.LU R118, [R1+0x144] ;  /* 0x0001440001767983 */ /* 0x0003620000300800 */
[----:B------:R-:W-:Y:S02]  /*71d0*/  FADD.FTZ R17, -R113, R22 ;  /* 0x0000001671117221 */ /* 0x000fe40000010100 */
[----:B------:R-:W-:Y:S01]  /*71e0*/  FMUL.FTZ R5, R5, c[0x0][0x2ec] ;  /* 0x0000bb0005057a20 */ /* 0x000fe20000410000 */
[----:B------:R-:W3:Y:S01]  /*71f0*/  LDL.LU R167, [R1+0x140] ;  /* 0x0001400001a77983 */ /* 0x000ee20000300800 */
[----:B------:R-:W-:Y:S02]  /*7200*/  FMUL.FTZ R18, R251, R18 ;  /* 0x00000012fb127220 */ /* 0x000fe40000410000 */
[----:B------:R-:W-:Y:S01]  /*7210*/  FADD.FTZ R16, -R113, R23 ;  /* 0x0000001771107221 */ /* 0x000fe20000010100 */
[----:B------:R-:W4:Y:S01]  /*7220*/  LDL.LU R165, [R1+0x13c] ;  /* 0x00013c0001a57983 */ /* 0x000f220000300800 */
[----:B------:R-:W-:Y:S02]  /*7230*/  FMUL.FTZ R17, R246, R17 ;  /* 0x00000011f6117220 */ /* 0x000fe40000410000 */
[----:B------:R-:W-:Y:S02]  /*7240*/  FFMA.FTZ R7, -R217, R217, 1 ;  /* 0x3f800000d9077423 */ /* 0x000fe400000101d9 */
[----:B------:R-:W-:Y:S02]  /*7250*/  FMUL.FTZ R109, R5, R19 ;  /* 0x00000013056d7220 */ /* 0x000fe40000410000 */
[----:B------:R-:W-:Y:S02]  /*7260*/  FMUL.FTZ R16, R244, R16 ;  /* 0x00000010f4107220 */ /* 0x000fe40000410000 */
[----:B------:R-:W-:Y:S04]  /*7270*/  FADD.FTZ R19, -R113, R34 ;  /* 0x0000002271137221 */ /* 0x000fe80000010100 */
[----:B------:R-:W-:Y:S02]  /*7280*/  FMUL.FTZ R19, R223, R19 ;  /* 0x00000013df137220 */ /* 0x000fe40000410000 */
[----:B--2---:R-:W-:Y:S04]  /*7290*/  FFMA.FTZ R4, -R105, R105, 1 ;  /* 0x3f80000069047423 */ /* 0x004fe80000010169 */
[----:B------:R-:W-:Y:S04]  /*72a0*/  FMUL.FTZ R4, R4, c[0x0][0x2ec] ;  /* 0x0000bb0004047a20 */ /* 0x000fe80000410000 */
[----:B------:R-:W-:Y:S02]  /*72b0*/  FMUL.FTZ R110, R4, R6 ;  /* 0x00000006046e7220 */ /* 0x000fe40000410000 */
[----:B------:R-:W-:Y:S02]  /*72c0*/  FFMA.FTZ R4, -R231, R231, 1 ;  /* 0x3f800000e7047423 */ /* 0x000fe400000101e7 */
[----:B------:R-:W-:Y:S01]  /*72d0*/  FFMA.FTZ R6, -R230, R230, 1 ;  /* 0x3f800000e6067423 */ /* 0x000fe200000101e6 */
[----:B------:R1:W5:Y:S01]  /*72e0*/  LDL.LU R231, [R1+0x138] ;  /* 0x0001380001e77983 */ /* 0x0003620000300800 */
[----:B------:R-:W-:Y:S02]  /*72f0*/  FMUL.FTZ R4, R4, c[0x0][0x2ec] ;  /* 0x0000bb0004047a20 */ /* 0x000fe40000410000 */
[----:B------:R-:W-:Y:S01]  /*7300*/  FMUL.FTZ R5, R6, c[0x0][0x2ec] ;  /* 0x0000bb0006057a20 */ /* 0x000fe20000410000 */
[----:B------:R1:W5:Y:S01]  /*7310*/  LDL.LU R230, [R1+0x134] ;  /* 0x0001340001e67983 */ /* 0x0003620000300800 */
[----:B------:R-:W-:Y:S02]  /*7320*/  FMUL.FTZ R108, R4, R18 ;  /* 0x00000012046c7220 */ /* 0x000fe40000410000 */
[----:B------:R-:W-:Y:S01]  /*7330*/  FMUL.FTZ R4, R7, c[0x0][0x2ec] ;  /* 0x0000bb0007047a20 */ /* 0x000fe20000410000 */
[----:B------:R1:W5:Y:S01]  /*7340*/  LDL.LU R217, [R1+0x130] ;  /* 0x0001300001d97983 */ /* 0x0003620000300800 */
[----:B------:R-:W-:Y:S02]  /*7350*/  FMUL.FTZ R107, R5, R17 ;  /* 0x00000011056b7220 */ /* 0x000fe40000410000 */
[----:B------:R-:W-:Y:S02]  /*7360*/  FFMA.FTZ R5, -R241, R241, 1 ;  /* 0x3f800000f1057423 */ /* 0x000fe400000101f1 */
[C---:B------:R-:W-:Y:S02]  /*7370*/  FADD.FTZ R18, -R113.reuse, R35 ;  /* 0x0000002371127221 */ /* 0x040fe40000010100 */
        /* <DEDUP_REMOVED lines=48> */
[----:B------:R-:W-:Y:S01]  /*7680*/  FADD.FTZ R18, -R113, R55 ;  /* 0x0000003771127221 */ /* 0x000fe20000010100 */
[----:B------:R1:W5:Y:S01]  /*7690*/  LDL.LU R157, [R1+0x124] ;  /* 0x00012400019d7983 */ /* 0x0003620000300800 */
        /* <DEDUP_REMOVED lines=45> */
[----:B------:R-:W-:Y:S02]  /*7970*/  FFMA.FTZ R6, -R97, R97, 1 ;  /* 0x3f80000061067423 */ /* 0x000fe40000010161 */
[----:B------:R-:W-:Y:S01]  /*7980*/  FMUL.FTZ R12, R247, R12 ;  /* 0x0000000cf70c7220 */ /* 0x000fe20000410000 */
[----:B------:R1:W5:Y:S01]  /*7990*/  LDL.LU R119, [R1+0xf4] ;  /* 0x0000f40001777983 */ /* 0x0003620000300800 */
[----:B------:R-:W-:Y:S02]  /*79a0*/  FMUL.FTZ R6, R6, c[0x0][0x2ec] ;  /* 0x0000bb0006067a20 */ /* 0x000fe40000410000 */
[----:B------:R-:W-:Y:S02]  /*79b0*/  FFMA.FTZ R4, -R99, R99, 1 ;  /* 0x3f80000063047423 */ /* 0x000fe40000010163 */
[----:B------:R-:W-:Y:S01]  /*79c0*/  FMUL.FTZ R7, R7, c[0x0][0x2ec] ;  /* 0x0000bb0007077a20 */ /* 0x000fe20000410000 */
[----:B------:R1:W5:Y:S01]  /*79d0*/  LDL.LU R99, [R1+0xf0] ;  /* 0x0000f00001637983 */ /* 0x0003620000300800 */
[----:B------:R-:W-:Y:S02]  /*79e0*/  FMUL.FTZ R5, R5, c[0x0][0x2ec] ;  /* 0x0000bb0005057a20 */ /* 0x000fe40000410000 */
[----:B------:R-:W-:Y:S02]  /*79f0*/  FMUL.FTZ R50, R6, R12 ;  /* 0x0000000c06327220 */ /* 0x000fe40000410000 */
[C---:B------:R-:W-:Y:S02]  /*7a00*/  FADD.FTZ R12, -R112.reuse, R57 ;  /* 0x00000039700c7221 */ /* 0x040fe40000010100 */
[----:B------:R-:W-:Y:S02]  /*7a10*/  FFMA.FTZ R6, -R237, R237, 1 ;  /* 0x3f800000ed067423 */ /* 0x000fe400000101ed */
[----:B------:R-:W-:Y:S01]  /*7a20*/  FMUL.FTZ R54, R7, R13 ;  /* 0x0000000d07367220 */ /* 0x000fe20000410000 */
[----:B----4-:R-:W-:Y:S01]  /*7a30*/  MOV R57, R165 ;  /* 0x000000a500397202 */ /* 0x010fe20000000f00 */
[----:B------:R-:W-:Y:S02]  /*7a40*/  FMUL.FTZ R53, R5, R9 ;  /* 0x0000000905357220 */ /* 0x000fe40000410000 */
[----:B------:R-:W-:Y:S02]  /*7a50*/  FADD.FTZ R9, -R112, R44 ;  /* 0x0000002c70097221 */ /* 0x000fe40000010100 */
[----:B------:R-:W-:Y:S02]  /*7a60*/  FFMA.FTZ R7, -R98, R98, 1 ;  /* 0x3f80000062077423 */ /* 0x000fe40000010162 */
[----:B------:R-:W-:Y:S01]  /*7a70*/  FFMA.FTZ R5, -R252, R252, 1 ;  /* 0x3f800000fc057423 */ /* 0x000fe200000101fc */
[----:B------:R1:W5:Y:S01]  /*7a80*/  LDL.LU R98, [R1+0xec] ;  /* 0x0000ec0001627983 */ /* 0x0003620000300800 */
[----:B------:R-:W-:Y:S02]  /*7a90*/  FMUL.FTZ R12, R227, R12 ;  /* 0x0000000ce30c7220 */ /* 0x000fe40000410000 */
[----:B------:R-:W-:Y:S01]  /*7aa0*/  FMUL.FTZ R6, R6, c[0x0][0x2ec] ;  /* 0x0000bb0006067a20 */ /* 0x000fe20000410000 */
[----:B------:R1:W5:Y:S01]  /*7ab0*/  LDL.LU R97, [R1+0xe8] ;  /* 0x0000e80001617983 */ /* 0x0003620000300800 */
[----:B------:R-:W-:Y:S02]  /*7ac0*/  FMUL.FTZ R4, R4, c[0x0][0x2ec] ;  /* 0x0000bb0004047a20 */ /* 0x000fe40000410000 */
[----:B------:R-:W-:Y:S02]  /*7ad0*/  FMUL.FTZ R9, R242, R9 ;  /* 0x00000009f2097220 */ /* 0x000fe40000410000 */
[----:B------:R-:W-:Y:S02]  /*7ae0*/  FMUL.FTZ R5, R5, c[0x0][0x2ec] ;  /* 0x0000bb0005057a20 */ /* 0x000fe40000410000 */
[----:B------:R-:W-:Y:S02]  /*7af0*/  FMUL.FTZ R44, R6, R12 ;  /* 0x0000000c062c7220 */ /* 0x000fe40000410000 */
        /* <DEDUP_REMOVED lines=11> */
[----:B------:R-:W-:Y:S01]  /*7bb0*/  FMUL.FTZ R9, R226, R9 ;  /* 0x00000009e2097220 */ /* 0x000fe20000410000 */
[----:B------:R1:W5:Y:S01]  /*7bc0*/  LDL.LU R95, [R1+0xe0] ;  /* 0x0000e000015f7983 */ /* 0x0003620000300800 */
[----:B------:R-:W-:Y:S02]  /*7bd0*/  FMUL.FTZ R5, R5, c[0x0][0x2ec] ;  /* 0x0000bb0005057a20 */ /* 0x000fe40000410000 */
[----:B------:R-:W-:Y:S02]  /*7be0*/  FADD.FTZ R10, -R0, R14 ;  /* 0x0000000e000a7221 */ /* 0x000fe40000010100 */
[----:B------:R-:W-:Y:S02]  /*7bf0*/  FADD.FTZ R13, -R112, R40 ;  /* 0x00000028700d7221 */ /* 0x000fe40000010100 */
        /* <DEDUP_REMOVED lines=15> */
[----:B---3--:R-:W-:Y:S01]  /*7cf0*/  MOV R56, R167 ;  /* 0x000000a700387202 */ /* 0x008fe20000000f00 */
        /* <DEDUP_REMOVED lines=42> */
[----:B------:R-:W-:Y:S01]  /*7fa0*/  FADD.FTZ R12, -R0, R42 ;  /* 0x0000002a000c7221 */ /* 0x000fe20000010100 */
[----:B------:R1:W5:Y:S01]  /*7fb0*/  LDL.LU R82, [R1+0xac] ;  /* 0x0000ac0001527983 */ /* 0x0003620000300800 */
[----:B------:R-:W-:Y:S02]  /*7fc0*/  FMUL.FTZ R5, R5, c[0x0][0x2ec] ;  /* 0x0000bb0005057a20 */ /* 0x000fe40000410000 */
[----:B------:R-:W-:Y:S01]  /*7fd0*/  FMUL.FTZ R21, R6, R11 ;  /* 0x0000000b06157220 */ /* 0x000fe20000410000 */
[----:B------:R1:W5:Y:S01]  /*7fe0*/  LDL.LU R81, [R1+0xa8] ;  /* 0x0000a80001517983 */ /* 0x0003620000300800 */
        /* <DEDUP_REMOVED lines=17> */
[----:B------:R-:W-:Y:S01]  /*8100*/  FFMA.FTZ R8, -R73, R73, 1 ;  /* 0x3f80000049087423 */ /* 0x000fe20000010149 */
[----:B------:R1:W5:Y:S01]  /*8110*/  LDL.LU R76, [R1+0x94] ;  /* 0x00009400014c7983 */ /* 0x0003620000300800 */
[----:B------:R-:W-:Y:S02]  /*8120*/  FMUL.FTZ R5, R5, c[0x0][0x2ec] ;  /* 0x0000bb0005057a20 */ /* 0x000fe40000410000 */
[----:B------:R-:W-:Y:S01]  /*8130*/  FMUL.FTZ R7, R4, c[0x0][0x2ec] ;  /* 0x0000bb0004077a20 */ /* 0x000fe20000410000 */
[----:B------:R1:W5:Y:S01]  /*8140*/  LDL.LU R75, [R1+0x90] ;  /* 0x00009000014b7983 */ /* 0x0003620000300800 */
[----:B------:R-:W-:Y:S02]  /*8150*/  FMUL.FTZ R4, R8, c[0x0][0x2ec] ;  /* 0x0000bb0008047a20 */ /* 0x000fe40000410000 */
[----:B------:R-:W-:Y:S01]  /*8160*/  FMUL.FTZ R38, R5, R10 ;  /* 0x0000000a05267220 */ /* 0x000fe20000410000 */
[----:B------:R1:W5:Y:S01]  /*8170*/  LDL.LU R74, [R1+0x8c] ;  /* 0x00008c00014a7983 */ /* 0x0003620000300800 */
[----:B------:R-:W-:Y:S02]  /*8180*/  FADD.FTZ R10, -R0, R58 ;  /* 0x0000003a000a7221 */ /* 0x000fe40000010100 */
        /* <DEDUP_REMOVED lines=9> */
[----:B------:R-:W-:Y:S02]  /*8220*/  FADD.FTZ R8, -R0, R63 ;  /* 0x0000003f00087221 */ /* 0x000fe40000010100 */
[----:B------:R-:W-:Y:S01]  /*8230*/  FFMA.FTZ R0, -R69, R69, 1 ;  /* 0x3f80000045007423 */ /* 0x000fe20000010145 */
[----:B------:R1:W5:Y:S01]  /*8240*/  LDL.LU R70, [R1+0x7c] ;  /* 0x00007c0001467983 */ /* 0x0003620000300800 */
[----:B------:R-:W-:Y:S02]  /*8250*/  FFMA.FTZ R5, -R68, R68, 1 ;  /* 0x3f80000044057423 */ /* 0x000fe40000010144 */
[----:B------:R-:W-:Y:S01]  /*8260*/  FFMA.FTZ R4, -R3, R3, 1 ;  /* 0x3f80000003047423 */ /* 0x000fe20000010103 */
[----:B------:R1:W5:Y:S01]  /*8270*/  LDL.LU R69, [R1+0x78] ;  /* 0x0000780001457983 */ /* 0x0003620000300800 */
[----:B------:R-:W-:Y:S02]  /*8280*/  FMUL.FTZ R39, R7, R12 ;  /* 0x0000000c07277220 */ /* 0x000fe40000410000 */
[----:B------:R-:W-:Y:S01]  /*8290*/  FFMA.FTZ R7, -R2, R2, 1 ;  /* 0x3f80000002077423 */ /* 0x000fe20000010102 */
[----:B------:R1:W5:Y:S01]  /*82a0*/  LDL.LU R68, [R1+0x74] ;  /* 0x0000740001447983 */ /* 0x0003620000300800 */
[----:B------:R-:W-:Y:S02]  /*82b0*/  FMUL.FTZ R6, R6, c[0x0][0x2ec] ;  /* 0x0000bb0006067a20 */ /* 0x000fe40000410000 */
[----:B------:R-:W-:Y:S01]  /*82c0*/  FMUL.FTZ R8, R245, R8 ;  /* 0x00000008f5087220 */ /* 0x000fe20000410000 */
[----:B------:R1:W5:Y:S01]  /*82d0*/  LDL.LU R3, [R1+0x70] ;  /* 0x0000700001037983 */ /* 0x0003620000300800 */
[----:B------:R-:W-:Y:S02]  /*82e0*/  FMUL.FTZ R13, R6, R11 ;  /* 0x0000000b060d7220 */ /* 0x000fe40000410000 */
[----:B------:R-:W-:Y:S01]  /*82f0*/  FMUL.FTZ R6, R0, c[0x0][0x2ec] ;  /* 0x0000bb0000067a20 */ /* 0x000fe20000410000 */
[----:B------:R1:W5:Y:S01]  /*8300*/  LDL.LU R2, [R1+0x6c] ;  /* 0x00006c0001027983 */ /* 0x0003620000300800 */
        /* <DEDUP_REMOVED lines=41> */
.L_x_664:
        /* <DEDUP_REMOVED lines=38> */
[----:B--2---:R-:W-:Y:S01]  /*8800*/  F2FP.BF16.PACK_AB R4, R114, R115 ;  /* 0x000000737204723e */ /* 0x004fe200000010ff */
        /* <DEDUP_REMOVED lines=26> */
[----:B--2--5:R-:W-:Y:S05]  /*89b0*/  IMAD.SHL.U32 R0, R124, 0x2, RZ ;  /* 0x000000027c007824 */ /* 0x024fea00078e00ff */
[----:B------:R-:W-:Y:S04]  /*89c0*/  LDSM.16.MT88.4 R4, [R2+0x12000] ;  /* 0x012000000204783b */ /* 0x000fe80000004200 */
[----:B------:R-:W2:Y:S04]  /*89d0*/  LDSM.16.MT88.4 R8, [R0+0x4000] ;  /* 0x004000000008783b */ /* 0x000ea80000004200 */
[----:B------:R-:W3:Y:S04]  /*89e0*/  LDSM.16.MT88.4 R12, [R2+0x16000] ;  /* 0x01600000020c783b */ /* 0x000ee80000004200 */
[----:B------:R-:W-:Y:S04]  /*89f0*/  LDSM.16.MT88.4 R16, [R2+0x12800] ;  /* 0x012800000210783b */ /* 0x000fe80000004200 */
[----:B------:R-:W4:Y:S04]  /*8a00*/  LDSM.16.MT88.4 R20, [R0+0x4400] ;  /* 0x004400000014783b */ /* 0x000f280000004200 */
[----:B------:R-:W1:Y:S01]  /*8a10*/  LDSM.16.MT88.4 R24, [R2+0x16800] ;  /* 0x016800000218783b */ /* 0x000e620000004200 */
[-C--:B--2---:R-:W-:Y:S08]  /*8a20*/  HMMA.16816.F32.BF16 R68, R4, R8.reuse, R68 ;  /* 0x000000080444723c */ /* 0x084ff00000041844 */
[C---:B---3--:R-:W-:Y:S08]  /*8a30*/  HMMA.16816.F32.BF16 R72, R12.reuse, R8, R72 ;  /* 0x000000080c48723c */ /* 0x048ff00000041848 */
[-C--:B------:R-:W-:Y:S01]  /*8a40*/  HMMA.16816.F32.BF16 R76, R12, R10.reuse, R76 ;  /* 0x0000000a0c4c723c */ /* 0x080fe2000004184c */
[----:B------:R-:W-:Y:S07]  /*8a50*/  LDSM.16.MT88.4 R12, [R2+0x17000] ;  /* 0x01700000020c783b */ /* 0x000fee0000004200 */
[----:B------:R-:W-:Y:S01]  /*8a60*/  HMMA.16816.F32.BF16 R80, R4, R10, R80 ;  /* 0x0000000a0450723c */ /* 0x000fe20000041850 */
[----:B------:R-:W-:Y:S04]  /*8a70*/  LDSM.16.MT88.4 R4, [R2+0x13000] ;  /* 0x013000000204783b */ /* 0x000fe80000004200 */
[----:B------:R-:W2:Y:S03]  /*8a80*/  LDSM.16.MT88.4 R8, [R0+0x4800] ;  /* 0x004800000008783b */ /* 0x000ea60000004200 */
[-C--:B----4-:R-:W-:Y:S08]  /*8a90*/  HMMA.16816.F32.BF16 R68, R16, R20.reuse, R68 ;  /* 0x000000141044723c */ /* 0x090ff00000041844 */
[C---:B-1----:R-:W-:Y:S08]  /*8aa0*/  HMMA.16816.F32.BF16 R72, R24.reuse, R20, R72 ;  /* 0x000000141848723c */ /* 0x042ff00000041848 */
        /* <DEDUP_REMOVED lines=32> */
[----:B------:R-:W1:Y:S04]  /*8cb0*/  LDSM.16.MT88.4 R20, [R0+0x5c00] ;  /* 0x005c00000014783b */ /* 0x000e680000004200 */
[----:B------:R-:W-:Y:S01]  /*8cc0*/  BAR.SYNC.DEFER_BLOCKING 0x0 ;  /* 0x0000000000007b1d */ /* 0x000fe20000010000 */
[-C--:B--2---:R-:W-:Y:S08]  /*8cd0*/  HMMA.16816.F32.BF16 R68, R4, R8.reuse, R68 ;  /* 0x000000080444723c */ /* 0x084ff00000041844 */
[C---:B------:R-:W-:Y:S08]  /*8ce0*/  HMMA.16816.F32.BF16 R72, R12.reuse, R8, R72 ;  /* 0x000000080c48723c */ /* 0x040ff00000041848 */
[-C--:B------:R-:W-:Y:S08]  /*8cf0*/  HMMA.16816.F32.BF16 R76, R12, R10.reuse, R76 ;  /* 0x0000000a0c4c723c */ /* 0x080ff0000004184c */
[----:B------:R-:W-:Y:S08]  /*8d00*/  HMMA.16816.F32.BF16 R80, R4, R10, R80 ;  /* 0x0000000a0450723c */ /* 0x000ff00000041850 */
[-C--:B-1----:R-:W-:Y:S08]  /*8d10*/  HMMA.16816.F32.BF16 R68, R16, R20.reuse, R68 ;  /* 0x000000141044723c */ /* 0x082ff00000041844 */
        /* <DEDUP_REMOVED lines=27> */
.L_x_665:
        /* <DEDUP_REMOVED lines=139> */
[----:B----4-:R3:W-:Y:S04]  /*9780*/  @P1 STL [R1+0x4], R53 ;  /* 0x0000043501001387 */ /* 0x0107e80000100800 */
        /* <DEDUP_REMOVED lines=157> */
.L_x_667:
        /* <DEDUP_REMOVED lines=19> */
.L_x_668:
[----:B------:R-:W-:Y:S01]  /*a290*/  BAR.SYNC.DEFER_BLOCKING 0x0 ;  /* 0x0000000000007b1d */ /* 0x000fe20000010000 */
[----:B------:R-:W-:Y:S01]  /*a2a0*/  USHF.R.S32.HI UR4, URZ, 0x1f, UR15 ;  /* 0x0000001f3f047899 */ /* 0x000fe2000801140f */
[--C-:B-1----:R-:W-:Y:S01]  /*a2b0*/  SHF.R.S32.HI R5, RZ, 0x1f, R230.reuse ;  /* 0x0000001fff057819 */ /* 0x102fe200000114e6 */
[----:B------:R-:W-:Y:S01]  /*a2c0*/  IMAD.U32 R6, RZ, RZ, UR15 ;  /* 0x0000000fff067e24 */ /* 0x000fe2000f8e00ff */
[----:B------:R-:W-:Y:S01]  /*a2d0*/  UIMAD UR6, UR48, -0x80, UR6 ;  /* 0xffffff80300678a4 */ /* 0x000fe2000f8e0206 */
[----:B------:R-:W-:Y:S01]  /*a2e0*/  IMAD.MOV.U32 R4, RZ, RZ, R230 ;  /* 0x000000ffff047224 */ /* 0x000fe200078e00e6 */
[----:B------:R-:W1:Y:S01]  /*a2f0*/  S2R R29, SR_TID.X ;  /* 0x00000000001d7919 */ /* 0x000e620000002100 */
[----:B------:R-:W-:Y:S01]  /*a300*/  ULDC.64 UR10, c[0x0][0x3a0] ;  /* 0x0000e800000a7ab9 */ /* 0x000fe20000000a00 */
[----:B------:R-:W-:Y:S01]  /*a310*/  ISETP.GE.AND P1, PT, R230, c[0x0][0x220], PT ;  /* 0x00008800e6007a0c */ /* 0x000fe20003f26270 */
[----:B------:R-:W-:Y:S01]  /*a320*/  UIMAD UR10, UR4, UR10, URZ ;  /* 0x0000000a040a72a4 */ /* 0x000fe2000f8e023f */
[----:B------:R-:W2:Y:S01]  /*a330*/  S2R R30, SR_TID.X ;  /* 0x00000000001e7919 */ /* 0x000ea20000002100 */
[----:B------:R-:W-:Y:S01]  /*a340*/  IMAD.WIDE.U32 R6, R6, c[0x0][0x3a0], R4 ;  /* 0x0000e80006067a25 */ /* 0x000fe200078e0004 */
[----:B------:R-:W-:Y:S01]  /*a350*/  USHF.R.S32.HI UR14, URZ, 0x1f, UR50 ;  /* 0x0000001f3f0e7899 */ /* 0x000fe20008011432 */
[----:B------:R-:W-:Y:S01]  /*a360*/  BSSY B0, `(.L_x_669) ;  /* 0x000001e000007945 */ /* 0x000fe20003800000 */
[----:B------:R-:W-:-:S02]  /*a370*/  UIMAD UR10, UR15, UR11, UR10 ;  /* 0x0000000b0f0a72a4 */ /* 0x000fc4000f8e020a */
[----:B------:R-:W-:-:S04]  /*a380*/  IADD3 R6, P0, R6, UR12, RZ ;  /* 0x0000000c06067c10 */ /* 0x000fc8000ff1e0ff */
[----:B------:R-:W-:Y:S01]  /*a390*/  IMAD.U32 R0, RZ, RZ, UR10 ;  /* 0x0000000aff007e24 */ /* 0x000fe2000f8e00ff */
[----:B------:R-:W-:Y:S02]  /*a3a0*/  ULDC.64 UR10, c[0x0][0x3b8] ;  /* 0x0000ee00000a7ab9 */ /* 0x000fe40000000a00 */
[----:B------:R-:W-:Y:S01]  /*a3b0*/  UIMAD UR10, UR14, UR10, URZ ;  /* 0x0000000a0e0a72a4 */ /* 0x000fe2000f8e023f */
[----:B------:R3:W4:Y:S01]  /*a3c0*/  LDS.128 R16, [R146+0x7000] ;  /* 0x0070000092107984 */ /* 0x0007220000000c00 */
[----:B------:R-:W-:Y:S01]  /*a3d0*/  IADD3.X R7, R7, UR13, R0, P0, !PT ;  /* 0x0000000d07077c10 */ /* 0x000fe200087fe400 */
[----:B------:R-:W-:Y:S01]  /*a3e0*/  IMAD.U32 R0, RZ, RZ, UR50 ;  /* 0x00000032ff007e24 */ /* 0x000fe2000f8e00ff */
[----:B------:R-:W-:Y:S01]  /*a3f0*/  UIMAD UR10, UR50, UR11, UR10 ;  /* 0x0000000b320a72a4 */ /* 0x000fe2000f8e020a */
[----:B------:R3:W3:Y:S01]  /*a400*/  LDS.128 R20, [R146+0x8000] ;  /* 0x0080000092147984 */ /* 0x0006e20000000c00 */
[----:B-1----:R-:W-:Y:S01]  /*a410*/  SHF.R.S32.HI R29, RZ, 0x1f, R29 ;  /* 0x0000001fff1d7819 */ /* 0x002fe2000001141d */
[----:B------:R-:W-:-:S02]  /*a420*/  IMAD.WIDE.U32 R6, R0, c[0x0][0x3b8], R6 ;  /* 0x0000ee0000067a25 */ /* 0x000fc400078e0006 */
[----:B------:R1:W1:Y:S01]  /*a430*/  LDS.128 R24, [R146+0x9000] ;  /* 0x0090000092187984 */ /* 0x0002620000000c00 */
[----:B--2---:R-:W-:Y:S02]  /*a440*/  LEA.HI R29, R29, R30, RZ, 0x2 ;  /* 0x0000001e1d1d7211 */ /* 0x004fe400078f10ff */
[----:B------:R-:W-:Y:S02]  /*a450*/  IADD3 R3, R7, UR10, RZ ;  /* 0x0000000a07037c10 */ /* 0x000fe4000fffe0ff */
[----:B------:R-:W-:-:S04]  /*a460*/  SHF.R.S32.HI R29, RZ, 0x2, R29 ;  /* 0x00000002ff1d7819 */ /* 0x000fc8000001141d */
[----:B------:R-:W-:Y:S02]  /*a470*/  ISETP.GE.OR P2, PT, R29, UR6, P1 ;  /* 0x000000061d007c0c */ /* 0x000fe40008f46670 */
[----:B------:R-:W-:-:S11]  /*a480*/  SHF.R.S32.HI R28, RZ, 0x1f, R29 ;  /* 0x0000001fff1c7819 */ /* 0x000fd6000001141d */
[----:B------:R-:W-:Y:S05]  /*a490*/  @P2 BRA `(.L_x_670) ;  /* 0x000000a000002947 */ /* 0x000fea0003800000 */
[----:B------:R-:W2:Y:S01]  /*a4a0*/  LDS.128 R12, [R146+0x6000] ;  /* 0x00600000920c7984 */ /* 0x000ea20000000c00 */
        /* <DEDUP_REMOVED lines=9> */
.L_x_670:
[----:B------:R-:W-:Y:S05]  /*a540*/  BSYNC B0 ;  /* 0x0000000000007941 */ /* 0x000fea0003800000 */
.L_x_669:
        /* <DEDUP_REMOVED lines=8> */
[----:B--2---:R-:W-:-:S04]  /*a5d0*/  IMAD.WIDE.U32 R10, R0, c[0x0][0x3a0], R6 ;  /* 0x0000e800000a7a25 */ /* 0x004fc800078e0006 */
[----:B------:R-:W-:Y:S01]  /*a5e0*/  IMAD R0, R0, c[0x0][0x3a4], R8 ;  /* 0x0000e90000007a24 */ /* 0x000fe200078e0208 */
[----:B------:R-:W-:-:S04]  /*a5f0*/  LEA R6, P0, R10, c[0x0][0x340], 0x1 ;  /* 0x0000d0000a067a11 */ /* 0x000fc800078008ff */
[----:B------:R-:W-:-:S04]  /*a600*/  IADD3 R0, R0, R11, RZ ;  /* 0x0000000b00007210 */ /* 0x000fc80007ffe0ff */
[----:B------:R-:W-:-:S05]  /*a610*/  LEA.HI.X R7, R10, c[0x0][0x344], R0, 0x1, P0 ;  /* 0x0000d1000a077a11 */ /* 0x000fca00000f0c00 */
[----:B----4-:R2:W-:Y:S02]  /*a620*/  STG.E.128 [R6.64], R16 ;  /* 0x0000001006007986 */ /* 0x0105e4000c101d08 */
.L_x_672:
[----:B------:R-:W-:Y:S05]  /*a630*/  BSYNC B0 ;  /* 0x0000000000007941 */ /* 0x000fea0003800000 */
.L_x_671:
        /* <DEDUP_REMOVED lines=26> */
.L_x_674:
[----:B------:R-:W-:Y:S05]  /*a7e0*/  BSYNC B0 ;  /* 0x0000000000007941 */ /* 0x000fea0003800000 */
.L_x_673:
        /* <DEDUP_REMOVED lines=11> */
.L_x_647:
[----:B------:R-:W-:Y:S05]  /*a8a0*/  BSYNC B1 ;  /* 0x0000000000017941 */ /* 0x000fea0003800000 */
.L_x_633:
        /* <DEDUP_REMOVED lines=11> */
.L_x_675:
[----:B------:R-:W-:Y:S05]  /*a960*/  EXIT ;  /* 0x000000000000794d */ /* 0x000fea0003800000 */
.L_x_677:
        /* <DEDUP_REMOVED lines=9> */
.L_x_707:


//--------------------- .text._ZN5flash25flash_bwd_dot_do_o_kernelILb0E23Flash_bwd_kernel_traitsILi32ELi128ELi128ELi8ELi4ELi4ELi4ELb0ELb0EN7cutlass10bfloat16_tE19Flash_kernel_traitsILi32ELi128ELi128ELi8ES3_EEEEvNS_16Flash_bwd_paramsE --------------------------
	.section	.text._ZN5flash25flash_bwd_dot_do_o_kernelILb0E23Flash_bwd_kernel_traitsILi32ELi128ELi128ELi8ELi4ELi4ELi4ELb0ELb0EN7cutlass10bfloat16_tE19Flash_kernel_traitsILi32ELi128ELi128ELi8ES3_EEEEvNS_16Flash_bwd_paramsE,"ax",@progbits
	.sectioninfo	@"SHI_REGISTERS=30"
	.align	128
        .global         _ZN5flash25flash_bwd_dot_do_o_kernelILb0E23Flash_bwd_kernel_traitsILi32ELi128ELi128ELi8ELi4ELi4ELi4ELb0ELb0EN7cutlass10bfloat16_tE19Flash_kernel_traitsILi32ELi128ELi128ELi8ES3_EEEEvNS_16Flash_bwd_paramsE
        .type           _ZN5flash25flash_bwd_dot_do_o_kernelILb0E23Flash_bwd_kernel_traitsILi32ELi128ELi128ELi8ELi4ELi4ELi4ELb0ELb0EN7cutlass10bfloat16_tE19Flash_kernel_traitsILi32ELi128ELi128ELi8ES3_EEEEvNS_16Flash_bwd_paramsE,@function
        .size           _ZN5flash25flash_bwd_dot_do_o_kernelILb0E23Flash_bwd_kernel_traitsILi32ELi128ELi128ELi8ELi4ELi4ELi4ELb0ELb0EN7cutlass10bfloat16_tE19Flash_kernel_traitsILi32ELi128ELi128ELi8ES3_EEEEvNS_16Flash_bwd_paramsE,(.L_x_708 - _ZN5flash25flash_bwd_dot_do_o_kernelILb0E23Flash_bwd_kernel_traitsILi32ELi128ELi128ELi8ELi4ELi4ELi4ELb0ELb0EN7cutlass10bfloat16_tE19Flash_kernel_traitsILi32ELi128ELi128ELi8ES3_EEEEvNS_16Flash_bwd_paramsE)
        .other          _ZN5flash25flash_bwd_dot_do_o_kernelILb0E23Flash_bwd_kernel_traitsILi32ELi128ELi128ELi8ELi4ELi4ELi4ELb0ELb0EN7cutlass10bfloat16_tE19Flash_kernel_traitsILi32ELi128ELi128ELi8ES3_EEEEvNS_16Flash_bwd_paramsE,@"STO_CUDA_ENTRY STV_DEFAULT"
_ZN5flash25flash_bwd_dot_do_o_kernelILb0E23Flash_bwd_kernel_traitsILi32ELi128ELi128ELi8ELi4ELi4ELi4ELb0ELb0EN7cutlass10bfloat16_tE19Flash_kernel_traitsILi32ELi128ELi128ELi8ES3_EEEEvNS_16Flash_bwd_paramsE:
.text._ZN5flash25flash_bwd_dot_do_o_kernelILb0E23Flash_bwd_kernel_traitsILi32ELi128ELi128ELi8ELi4ELi4ELi4ELb0ELb0EN7cutlass10bfloat16_tE19Flash_kernel_traitsILi32ELi128ELi128ELi8ES3_EEEEvNS_16Flash_bwd_paramsE:
        /* <DEDUP_REMOVED lines=49> */
.L_x_678:
[----:B01----:R-:W-:-:S04]  /*0310*/  IMAD R0, R0, c[0x0][0x1c0], R5 ;  /* 0x0000700000007a24 */ /* 0x003fc800078e0205 */
[----:B------:R-:W-:Y:S02]  /*0320*/  IMAD R0, R0, c[0x0][0x224], RZ ;  /* 0x0000890000007a24 */ /* 0x000fe400078e02ff */
.L_x_679:
        /* <DEDUP_REMOVED lines=144> */
.L_x_680:
        /* <DEDUP_REMOVED lines=13> */
.L_x_708:


//--------------------- .text._ZN5flash25flash_bwd_dot_do_o_kernelILb1E23Flash_bwd_kernel_traitsILi32ELi128ELi128ELi8ELi4ELi4ELi4ELb0ELb0EN7cutlass10bfloat16_tE19Flash_kernel_traitsILi32ELi128ELi128ELi8ES3_EEEEvNS_16Flash_bwd_paramsE --------------------------
	.section	.text._ZN5flash25flash_bwd_dot_do_o_kernelILb1E23Flash_bwd_kernel_traitsILi32ELi128ELi128ELi8ELi4ELi4ELi4ELb0ELb0EN7cutlass10bfloat16_tE19Flash_kernel_traitsILi32ELi128ELi128ELi8ES3_EEEEvNS_16Flash_bwd_paramsE,"ax",@progbits
	.sectioninfo	@"SHI_REGISTERS=34"
	.align	128
        .global         _ZN5flash25flash_bwd_dot_do_o_kernelILb1E23Flash_bwd_kernel_traitsILi32ELi128ELi128ELi8ELi4ELi4ELi4ELb0ELb0EN7cutlass10bfloat16_tE19Flash_kernel_traitsILi32ELi128ELi128ELi8ES3_EEEEvNS_16Flash_bwd_paramsE
        .type           _ZN5flash25flash_bwd_dot_do_o_kernelILb1E23Flash_bwd_kernel_traitsILi32ELi128ELi128ELi8ELi4ELi4ELi4ELb0ELb0EN7cutlass10bfloat16_tE19Flash_kernel_traitsILi32ELi128ELi128ELi8ES3_EEEEvNS_16Flash_bwd_paramsE,@function
        .size           _ZN5flash25flash_bwd_dot_do_o_kernelILb1E23Flash_bwd_kernel_traitsILi32ELi128ELi128ELi8ELi4ELi4ELi4ELb0ELb0EN7cutlass10bfloat16_tE19Flash_kernel_traitsILi32ELi128ELi128ELi8ES3_EEEEvNS_16Flash_bwd_paramsE,(.L_x_709 - _ZN5flash25flash_bwd_dot_do_o_kernelILb1E23Flash_bwd_kernel_traitsILi32ELi128ELi128ELi8ELi4ELi4ELi4ELb0ELb0EN7cutlass10bfloat16_tE19Flash_kernel_traitsILi32ELi128ELi128ELi8ES3_EEEEvNS_16Flash_bwd_paramsE)
        .other          _ZN5flash25flash_bwd_dot_do_o_kernelILb1E23Flash_bwd_kernel_traitsILi32ELi128ELi128ELi8ELi4ELi4ELi4ELb0ELb0EN7cutlass10bfloat16_tE19Flash_kernel_traitsILi32ELi128ELi128ELi8ES3_EEEEvNS_16Flash_bwd_paramsE,@"STO_CUDA_ENTRY STV_DEFAULT"
_ZN5flash25flash_bwd_dot_do_o_kernelILb1E23Flash_bwd_kernel_traitsILi32ELi128ELi128ELi8ELi4ELi4ELi4ELb0ELb0EN7cutlass10bfloat16_tE19Flash_kernel_traitsILi32ELi128ELi128ELi8ES3_EEEEvNS_16Flash_bwd_paramsE:
.text._ZN5flash25flash_bwd_dot_do_o_kernelILb1E23Flash_bwd_kernel_traitsILi32ELi128ELi128ELi8ELi4ELi4ELi4ELb0ELb0EN7cutlass10bfloat16_tE19Flash_kernel_traitsILi32ELi128ELi128ELi8ES3_EEEEvNS_16Flash_bwd_paramsE:
        /* <DEDUP_REMOVED lines=85> */
.L_x_681:
[----:B-1----:R-:W-:-:S04]  /*0550*/  IMAD R10, R10, c[0x0][0x1c0], R9 ;  /* 0x000070000a0a7a24 */ /* 0x002fc800078e0209 */
[----:B------:R-:W-:Y:S02]  /*0560*/  IMAD R27, R10, c[0x0][0x224], RZ ;  /* 0x000089000a1b7a24 */ /* 0x000fe400078e02ff */
.L_x_682:
        /* <DEDUP_REMOVED lines=162> */
.L_x_683:
        /* <DEDUP_REMOVED lines=15> */
.L_x_709:


//--------------------- .nv.shared._ZN5flash44flash_bwd_dq_dk_dv_loop_seqk_parallel_kernelI23Flash_bwd_kernel_traitsILi32ELi128ELi128ELi8ELi4ELi4ELi4ELb1ELb0EN7cutlass10bfloat16_tE19Flash_kernel_traitsILi32ELi128ELi128ELi8ES3_EELb0ELb1ELb0ELb0ELb0ELb0ELb0EEEvNS_16Flash_bwd_paramsE --------------------------
	.section	.nv.shared._ZN5flash44flash_bwd_dq_dk_dv_loop_seqk_parallel_kernelI23Flash_bwd_kernel_traitsILi32ELi128ELi128ELi8ELi4ELi4ELi4ELb1ELb0EN7cutlass10bfloat16_tE19Flash_kernel_traitsILi32ELi128ELi128ELi8ES3_EELb0ELb1ELb0ELb0ELb0ELb0ELb0EEEvNS_16Flash_bwd_paramsE,"aw",@nobits
	.sectionflags	@""
	.align	16


//--------------------- .nv.global                --------------------------
	.section	.nv.global,"aw",@nobits
.nv.global:
	.type		_ZN72_INTERNAL_2fda2f0d_36_flash_bwd_hdim32_bf16_causal_sm80_cu_ea41c527_28294cute1_E,@object
	.size		_ZN72_INTERNAL_2fda2f0d_36_flash_bwd_hdim32_bf16_causal_sm80_cu_ea41c527_28294cute1_E,(_ZN72_INTERNAL_2fda2f0d_36_flash_bwd_hdim32_bf16_causal_sm80_cu_ea41c527_28294cuda3std3__45__cpo6cbeginE - _ZN72_INTERNAL_2fda2f0d_36_flash_bwd_hdim32_bf16_causal_sm80_cu_ea41c527_28294cute1_E)
_ZN72_INTERNAL_2fda2f0d_36_flash_bwd_hdim32_bf16_causal_sm80_cu_ea41c527_28294cute1_E:
	.zero		1
	.type		_ZN72_INTERNAL_2fda2f0d_36_flash_bwd_hdim32_bf16_causal_sm80_cu_ea41c527_28294cuda3std3__45__cpo6cbeginE,@object
	.size		_ZN72_INTERNAL_2fda2f0d_36_flash_bwd_hdim32_bf16_causal_sm80_cu_ea41c527_28294cuda3std3__45__cpo6cbeginE,(_ZN72_INTERNAL_2fda2f0d_36_flash_bwd_hdim32_bf16_causal_sm80_cu_ea41c527_28294cuda3std3__48in_placeE - _ZN72_INTERNAL_2fda2f0d_36_flash_bwd_hdim32_bf16_causal_sm80_cu_ea41c527_28294cuda3std3__45__cpo6cbeginE)
_ZN72_INTERNAL_2fda2f0d_36_flash_bwd_hdim32_bf16_causal_sm80_cu_ea41c527_28294cuda3std3__45__cpo6cbeginE:
	.zero		1
	.type		_ZN72_INTERNAL_2fda2f0d_36_flash_bwd_hdim32_bf16_causal_sm80_cu_ea41c527_28294cuda3std3__48in_placeE,@object
	.size		_ZN72_INTERNAL_2fda2f0d_36_flash_bwd_hdim32_bf16_causal_sm80_cu_ea41c527_28294cuda3std3__48in_placeE,(_ZN72_INTERNAL_2fda2f0d_36_flash_bwd_hdim32_bf16_causal_sm80_cu_ea41c527_28294cuda3std6ranges3__45__cpo9iter_moveE - _ZN72_INTERNAL_2fda2f0d_36_flash_bwd_hdim32_bf16_causal_sm80_cu_ea41c527_28294cuda3std3__48in_placeE)
_ZN72_INTERNAL_2fda2f0d_36_flash_bwd_hdim32_bf16_causal_sm80_cu_ea41c527_28294cuda3std3__48in_placeE:
	.zero		1
	.type		_ZN72_INTERNAL_2fda2f0d_36_flash_bwd_hdim32_bf16_causal_sm80_cu_ea41c527_28294cuda3std6ranges3__45__cpo9iter_moveE,@object
	.size		_ZN72_INTERNAL_2fda2f0d_36_flash_bwd_hdim32_bf16_causal_sm80_cu_ea41c527_28294cuda3std6ranges3__45__cpo9iter_moveE,(_ZN72_INTERNAL_2fda2f0d_36_flash_bwd_hdim32_bf16_causal_sm80_cu_ea41c527_28294cuda3std3__45__cpo5beginE - _ZN72_INTERNAL_2fda2f0d_36_flash_bwd_hdim32_bf16_causal_sm80_cu_ea41c527_28294cuda3std6ranges3__45__cpo9iter_moveE)
_ZN72_INTERNAL_2fda2f0d_36_flash_bwd_hdim32_bf16_causal_sm80_cu_ea41c527_28294cuda3std6ranges3__45__cpo9iter_moveE:
	.zero		1
	.type		_ZN72_INTERNAL_2fda2f0d_36_flash_bwd_hdim32_bf16_causal_sm80_cu_ea41c527_28294cuda3std3__45__cpo5beginE,@object
	.size		_ZN72_INTERNAL_2fda2f0d_36_flash_bwd_hdim32_bf16_causal_sm80_cu_ea41c527_28294cuda3std3__45__cpo5beginE,(_ZN72_INTERNAL_2fda2f0d_36_flash_bwd_hdim32_bf16_causal_sm80_cu_ea41c527_28294cuda3std3__474_GLOBAL__N__2fda2f0d_36_flash_bwd_hdim32_bf16_causal_sm80_cu_ea41c527_28296ignoreE - _ZN72_INTERNAL_2fda2f0d_36_flash_bwd_hdim32_bf16_causal_sm80_cu_ea41c527_28294cuda3std3__45__cpo5beginE)
_ZN72_INTERNAL_2fda2f0d_36_flash_bwd_hdim32_bf16_causal_sm80_cu_ea41c527_28294cuda3std3__45__cpo5beginE:
	.zero		1
	.type		_ZN72_INTERNAL_2fda2f0d_36_flash_bwd_hdim32_bf16_causal_sm80_cu_ea41c527_28294cuda3std3__474_GLOBAL__N__2fda2f0d_36_flash_bwd_hdim32_bf16_causal_sm80_cu_ea41c527_28296ignoreE,@object
	.size		_ZN72_INTERNAL_2fda2f0d_36_flash_bwd_hdim32_bf16_causal_sm80_cu_ea41c527_28294cuda3std3__474_GLOBAL__N__2fda2f0d_36_flash_bwd_hdim32_bf16_causal_sm80_cu_ea41c527_28296ignoreE,(_ZN72_INTERNAL_2fda2f0d_36_flash_bwd_hdim32_bf16_causal_sm80_cu_ea41c527_28294cute7productE - _ZN72_INTERNAL_2fda2f0d_36_flash_bwd_hdim32_bf16_causal_sm80_cu_ea41c527_28294cuda3std3__474_GLOBAL__N__2fda2f0d_36_flash_bwd_hdim32_bf16_causal_sm80_cu_ea41c527_28296ignoreE)
_ZN72_INTERNAL_2fda2f0d_36_flash_bwd_hdim32_bf16_causal_sm80_cu_ea41c527_28294cuda3std3__474_GLOBAL__N__2fda2f0d_36_flash_bwd_hdim32_bf16_causal_sm80_cu_ea41c527_28296ignoreE:
	.zero		1
	.type		_ZN72_INTERNAL_2fda2f0d_36_flash_bwd_hdim32_bf16_causal_sm80_cu_ea41c527_28294cute7productE,@object
	.size		_ZN72_INTERNAL_2fda2f0d_36_flash_bwd_hdim32_bf16_causal_sm80_cu_ea41c527_28294cute7productE,(_ZN72_INTERNAL_2fda2f0d_36_flash_bwd_hdim32_bf16_causal_sm80_cu_ea41c527_28294cuda3std3__45__cpo3endE - _ZN72_INTERNAL_2fda2f0d_36_flash_bwd_hdim32_bf16_causal_sm80_cu_ea41c527_28294cute7productE)
_ZN72_INTERNAL_2fda2f0d_36_flash_bwd_hdim32_bf16_causal_sm80_cu_ea41c527_28294cute7productE:
	.zero		1
	.type		_ZN72_INTERNAL_2fda2f0d_36_flash_bwd_hdim32_bf16_causal_sm80_cu_ea41c527_28294cuda3std3__45__cpo3endE,@object
	.size		_ZN72_INTERNAL_2fda2f0d_36_flash_bwd_hdim32_bf16_causal_sm80_cu_ea41c527_28294cuda3std3__45__cpo3endE,(_ZN72_INTERNAL_2fda2f0d_36_flash_bwd_hdim32_bf16_causal_sm80_cu_ea41c527_28294cuda3std3__419piecewise_constructE - _ZN72_INTERNAL_2fda2f0d_36_flash_bwd_hdim32_bf16_causal_sm80_cu_ea41c527_28294cuda3std3__45__cpo3endE)
_ZN72_INTERNAL_2fda2f0d_36_flash_bwd_hdim32_bf16_causal_sm80_cu_ea41c527_28294cuda3std3__45__cpo3endE:
	.zero		1
	.type		_ZN72_INTERNAL_2fda2f0d_36_flash_bwd_hdim32_bf16_causal_sm80_cu_ea41c527_28294cuda3std3__419piecewise_constructE,@object
	.size		_ZN72_INTERNAL_2fda2f0d_36_flash_bwd_hdim32_bf16_causal_sm80_cu_ea41c527_28294cuda3std3__419piecewise_constructE,(_ZN72_INTERNAL_2fda2f0d_36_flash_bwd_hdim32_bf16_causal_sm80_cu_ea41c527_28294cuda3std3__45__cpo4cendE - _ZN72_INTERNAL_2fda2f0d_36_flash_bwd_hdim32_bf16_causal_sm80_cu_ea41c527_28294cuda3std3__419piecewise_constructE)
_ZN72_INTERNAL_2fda2f0d_36_flash_bwd_hdim32_bf16_causal_sm80_cu_ea41c527_28294cuda3std3__419piecewise_constructE:
	.zero		1
	.type		_ZN72_INTERNAL_2fda2f0d_36_flash_bwd_hdim32_bf16_causal_sm80_cu_ea41c527_28294cuda3std3__45__cpo4cendE,@object
	.size		_ZN72_INTERNAL_2fda2f0d_36_flash_bwd_hdim32_bf16_causal_sm80_cu_ea41c527_28294cuda3std3__45__cpo4cendE,(_ZN72_INTERNAL_2fda2f0d_36_flash_bwd_hdim32_bf16_causal_sm80_cu_ea41c527_28294cuda3std6ranges3__45__cpo4swapE - _ZN72_INTERNAL_2fda2f0d_36_flash_bwd_hdim32_bf16_causal_sm80_cu_ea41c527_28294cuda3std3__45__cpo4cendE)
_ZN72_INTERNAL_2fda2f0d_36_flash_bwd_hdim32_bf16_causal_sm80_cu_ea41c527_28294cuda3std3__45__cpo4cendE:
	.zero		1
	.type		_ZN72_INTERNAL_2fda2f0d_36_flash_bwd_hdim32_bf16_causal_sm80_cu_ea41c527_28294cuda3std6ranges3__45__cpo4swapE,@object
	.size		_ZN72_INTERNAL_2fda2f0d_36_flash_bwd_hdim32_bf16_causal_sm80_cu_ea41c527_28294cuda3std6ranges3__45__cpo4swapE,(.L_7 - _ZN72_INTERNAL_2fda2f0d_36_flash_bwd_hdim32_bf16_causal_sm80_cu_ea41c527_28294cuda3std6ranges3__45__cpo4swapE)
_ZN72_INTERNAL_2fda2f0d_36_flash_bwd_hdim32_bf16_causal_sm80_cu_ea41c527_28294cuda3std6ranges3__45__cpo4swapE:
	.zero		1
.L_7:


//--------------------- .nv.shared._ZN5flash44flash_bwd_dq_dk_dv_loop_seqk_parallel_kernelI23Flash_bwd_kernel_traitsILi32ELi128ELi128ELi8ELi4ELi4ELi4ELb1ELb0EN7cutlass10bfloat16_tE19Flash_kernel_traitsILi32ELi128ELi128ELi8ES3_EELb0ELb1ELb0ELb0ELb1ELb1ELb0EEEvNS_16Flash_bwd_paramsE --------------------------
	.section	.nv.shared._ZN5flash44flash_bwd_dq_dk_dv_loop_seqk_parallel_kernelI23Flash_bwd_kernel_traitsILi32ELi128ELi128ELi8ELi4ELi4ELi4ELb1ELb0EN7cutlass10bfloat16_tE19Flash_kernel_traitsILi32ELi128ELi128ELi8ES3_EELb0ELb1ELb0ELb0ELb1ELb1ELb0EEEvNS_16Flash_bwd_paramsE,"aw",@nobits
	.sectionflags	@""
	.align	16


//--------------------- .nv.shared._ZN5flash44flash_bwd_dq_dk_dv_loop_seqk_parallel_kernelI23Flash_bwd_kernel_traitsILi32ELi128ELi128ELi8ELi4ELi4ELi4ELb1ELb0EN7cutlass10bfloat16_tE19Flash_kernel_traitsILi32ELi128ELi128ELi8ES3_EELb0ELb1ELb0ELb0ELb0ELb1ELb0EEEvNS_16Flash_bwd_paramsE --------------------------
	.section	.nv.shared._ZN5flash44flash_bwd_dq_dk_dv_loop_seqk_parallel_kernelI23Flash_bwd_kernel_traitsILi32ELi128ELi128ELi8ELi4ELi4ELi4ELb1ELb0EN7cutlass10bfloat16_tE19Flash_kernel_traitsILi32ELi128ELi128ELi8ES3_EELb0ELb1ELb0ELb0ELb0ELb1ELb0EEEvNS_16Flash_bwd_paramsE,"aw",@nobits
	.sectionflags	@""
	.align	16


//--------------------- .nv.shared._ZN5flash44flash_bwd_dq_dk_dv_loop_seqk_parallel_kernelI23Flash_bwd_kernel_traitsILi32ELi128ELi128ELi8ELi4ELi4ELi4ELb1ELb0EN7cutlass10bfloat16_tE19Flash_kernel_traitsILi32ELi128ELi128ELi8ES3_EELb0ELb1ELb0ELb1ELb0ELb0ELb0EEEvNS_16Flash_bwd_paramsE --------------------------
	.section	.nv.shared._ZN5flash44flash_bwd_dq_dk_dv_loop_seqk_parallel_kernelI23Flash_bwd_kernel_traitsILi32ELi128ELi128ELi8ELi4ELi4ELi4ELb1ELb0EN7cutlass10bfloat16_tE19Flash_kernel_traitsILi32ELi128ELi128ELi8ES3_EELb0ELb1ELb0ELb1ELb0ELb0ELb0EEEvNS_16Flash_bwd_paramsE,"aw",@nobits
	.sectionflags	@""
	.align	16


//--------------------- .nv.shared._ZN5flash27flash_bwd_convert_dq_kernelI23Flash_bwd_kernel_traitsILi32ELi128ELi128ELi8ELi4ELi4ELi4ELb1ELb0EN7cutlass10bfloat16_tE19Flash_kernel_traitsILi32ELi128ELi128ELi8ES3_EEEEvNS_16Flash_bwd_paramsEi --------------------------
	.section	.nv.shared._ZN5flash27flash_bwd_convert_dq_kernelI23Flash_bwd_kernel_traitsILi32ELi128ELi128ELi8ELi4ELi4ELi4ELb1ELb0EN7cutlass10bfloat16_tE19Flash_kernel_traitsILi32ELi128ELi128ELi8ES3_EEEEvNS_16Flash_bwd_paramsEi,"aw",@nobits
	.sectionflags	@""
	.align	16


//--------------------- .nv.shared._ZN5flash44flash_bwd_dq_dk_dv_loop_seqk_parallel_kernelI23Flash_bwd_kernel_traitsILi32ELi128ELi128ELi8ELi4ELi4ELi4ELb1ELb0EN7cutlass10bfloat16_tE19Flash_kernel_traitsILi32ELi128ELi128ELi8ES3_EELb1ELb1ELb0ELb0ELb0ELb0ELb0EEEvNS_16Flash_bwd_paramsE --------------------------
	.section	.nv.shared._ZN5flash44flash_bwd_dq_dk_dv_loop_seqk_parallel_kernelI23Flash_bwd_kernel_traitsILi32ELi128ELi128ELi8ELi4ELi4ELi4ELb1ELb0EN7cutlass10bfloat16_tE19Flash_kernel_traitsILi32ELi128ELi128ELi8ES3_EELb1ELb1ELb0ELb0ELb0ELb0ELb0EEEvNS_16Flash_bwd_paramsE,"aw",@nobits
	.sectionflags	@""
	.align	16


//--------------------- .nv.shared._ZN5flash44flash_bwd_dq_dk_dv_loop_seqk_parallel_kernelI23Flash_bwd_kernel_traitsILi32ELi128ELi128ELi8ELi4ELi4ELi4ELb1ELb0EN7cutlass10bfloat16_tE19Flash_kernel_traitsILi32ELi128ELi128ELi8ES3_EELb0ELb1ELb0ELb0ELb0ELb0ELb1EEEvNS_16Flash_bwd_paramsE --------------------------
	.section	.nv.shared._ZN5flash44flash_bwd_dq_dk_dv_loop_seqk_parallel_kernelI23Flash_bwd_kernel_traitsILi32ELi128ELi128ELi8ELi4ELi4ELi4ELb1ELb0EN7cutlass10bfloat16_tE19Flash_kernel_traitsILi32ELi128ELi128ELi8ES3_EELb0ELb1ELb0ELb0ELb0ELb0ELb1EEEvNS_16Flash_bwd_paramsE,"aw",@nobits
	.sectionflags	@""
	.align	16


//--------------------- .nv.shared._ZN5flash44flash_bwd_dq_dk_dv_loop_seqk_parallel_kernelI23Flash_bwd_kernel_traitsILi32ELi128ELi128ELi8ELi4ELi4ELi4ELb1ELb0EN7cutlass10bfloat16_tE19Flash_kernel_traitsILi32ELi128ELi128ELi8ES3_EELb1ELb1ELb0ELb0ELb1ELb1ELb0EEEvNS_16Flash_bwd_paramsE --------------------------
	.section	.nv.shared._ZN5flash44flash_bwd_dq_dk_dv_loop_seqk_parallel_kernelI23Flash_bwd_kernel_traitsILi32ELi128ELi128ELi8ELi4ELi4ELi4ELb1ELb0EN7cutlass10bfloat16_tE19Flash_kernel_traitsILi32ELi128ELi128ELi8ES3_EELb1ELb1ELb0ELb0ELb1ELb1ELb0EEEvNS_16Flash_bwd_paramsE,"aw",@nobits
	.sectionflags	@""
	.align	16


//--------------------- .nv.shared._ZN5flash44flash_bwd_dq_dk_dv_loop_seqk_parallel_kernelI23Flash_bwd_kernel_traitsILi32ELi128ELi128ELi8ELi4ELi4ELi4ELb1ELb0EN7cutlass10bfloat16_tE19Flash_kernel_traitsILi32ELi128ELi128ELi8ES3_EELb0ELb1ELb0ELb0ELb1ELb1ELb1EEEvNS_16Flash_bwd_paramsE --------------------------
	.section	.nv.shared._ZN5flash44flash_bwd_dq_dk_dv_loop_seqk_parallel_kernelI23Flash_bwd_kernel_traitsILi32ELi128ELi128ELi8ELi4ELi4ELi4ELb1ELb0EN7cutlass10bfloat16_tE19Flash_kernel_traitsILi32ELi128ELi128ELi8ES3_EELb0ELb1ELb0ELb0ELb1ELb1ELb1EEEvNS_16Flash_bwd_paramsE,"aw",@nobits
	.sectionflags	@""
	.align	16


//--------------------- .nv.shared._ZN5flash44flash_bwd_dq_dk_dv_loop_seqk_parallel_kernelI23Flash_bwd_kernel_traitsILi32ELi128ELi128ELi8ELi4ELi4ELi4ELb1ELb0EN7cutlass10bfloat16_tE19Flash_kernel_traitsILi32ELi128ELi128ELi8ES3_EELb1ELb1ELb0ELb0ELb0ELb1ELb0EEEvNS_16Flash_bwd_paramsE --------------------------
	.section	.nv.shared._ZN5flash44flash_bwd_dq_dk_dv_loop_seqk_parallel_kernelI23Flash_bwd_kernel_traitsILi32ELi128ELi128ELi8ELi4ELi4ELi4ELb1ELb0EN7cutlass10bfloat16_tE19Flash_kernel_traitsILi32ELi128ELi128ELi8ES3_EELb1ELb1ELb0ELb0ELb0ELb1ELb0EEEvNS_16Flash_bwd_paramsE,"aw",@nobits
	.sectionflags	@""
	.align	16


//--------------------- .nv.shared._ZN5flash44flash_bwd_dq_dk_dv_loop_seqk_parallel_kernelI23Flash_bwd_kernel_traitsILi32ELi128ELi128ELi8ELi4ELi4ELi4ELb1ELb0EN7cutlass10bfloat16_tE19Flash_kernel_traitsILi32ELi128ELi128ELi8ES3_EELb0ELb1ELb0ELb0ELb0ELb1ELb1EEEvNS_16Flash_bwd_paramsE --------------------------
	.section	.nv.shared._ZN5flash44flash_bwd_dq_dk_dv_loop_seqk_parallel_kernelI23Flash_bwd_kernel_traitsILi32ELi128ELi128ELi8ELi4ELi4ELi4ELb1ELb0EN7cutlass10bfloat16_tE19Flash_kernel_traitsILi32ELi128ELi128ELi8ES3_EELb0ELb1ELb0ELb0ELb0ELb1ELb1EEEvNS_16Flash_bwd_paramsE,"aw",@nobits
	.sectionflags	@""
	.align	16


//--------------------- .nv.shared._ZN5flash44flash_bwd_dq_dk_dv_loop_seqk_parallel_kernelI23Flash_bwd_kernel_traitsILi32ELi128ELi128ELi8ELi4ELi4ELi4ELb1ELb0EN7cutlass10bfloat16_tE19Flash_kernel_traitsILi32ELi128ELi128ELi8ES3_EELb1ELb1ELb0ELb1ELb0ELb0ELb0EEEvNS_16Flash_bwd_paramsE --------------------------
	.section	.nv.shared._ZN5flash44flash_bwd_dq_dk_dv_loop_seqk_parallel_kernelI23Flash_bwd_kernel_traitsILi32ELi128ELi128ELi8ELi4ELi4ELi4ELb1ELb0EN7cutlass10bfloat16_tE19Flash_kernel_traitsILi32ELi128ELi128ELi8ES3_EELb1ELb1ELb0ELb1ELb0ELb0ELb0EEEvNS_16Flash_bwd_paramsE,"aw",@nobits
	.sectionflags	@""
	.align	16


//--------------------- .nv.shared._ZN5flash44flash_bwd_dq_dk_dv_loop_seqk_parallel_kernelI23Flash_bwd_kernel_traitsILi32ELi128ELi128ELi8ELi4ELi4ELi4ELb1ELb0EN7cutlass10bfloat16_tE19Flash_kernel_traitsILi32ELi128ELi128ELi8ES3_EELb0ELb1ELb0ELb1ELb0ELb0ELb1EEEvNS_16Flash_bwd_paramsE --------------------------
	.section	.nv.shared._ZN5flash44flash_bwd_dq_dk_dv_loop_seqk_parallel_kernelI23Flash_bwd_kernel_traitsILi32ELi128ELi128ELi8ELi4ELi4ELi4ELb1ELb0EN7cutlass10bfloat16_tE19Flash_kernel_traitsILi32ELi128ELi128ELi8ES3_EELb0ELb1ELb0ELb1ELb0ELb0ELb1EEEvNS_16Flash_bwd_paramsE,"aw",@nobits
	.sectionflags	@""
	.align	16


//--------------------- .nv.shared._ZN5flash25flash_bwd_dot_do_o_kernelILb0E23Flash_bwd_kernel_traitsILi32ELi128ELi128ELi8ELi4ELi4ELi4ELb1ELb0EN7cutlass10bfloat16_tE19Flash_kernel_traitsILi32ELi128ELi128ELi8ES3_EEEEvNS_16Flash_bwd_paramsE --------------------------
	.section	.nv.shared._ZN5flash25flash_bwd_dot_do_o_kernelILb0E23Flash_bwd_kernel_traitsILi32ELi128ELi128ELi8ELi4ELi4ELi4ELb1ELb0EN7cutlass10bfloat16_tE19Flash_kernel_traitsILi32ELi128ELi128ELi8ES3_EEEEvNS_16Flash_bwd_paramsE,"aw",@nobits
	.sectionflags	@""
	.align	16


//--------------------- .nv.shared._ZN5flash25flash_bwd_dot_do_o_kernelILb1E23Flash_bwd_kernel_traitsILi32ELi128ELi128ELi8ELi4ELi4ELi4ELb1ELb0EN7cutlass10bfloat16_tE19Flash_kernel_traitsILi32ELi128ELi128ELi8ES3_EEEEvNS_16Flash_bwd_paramsE --------------------------
	.section	.nv.shared._ZN5flash25flash_bwd_dot_do_o_kernelILb1E23Flash_bwd_kernel_traitsILi32ELi128ELi128ELi8ELi4ELi4ELi4ELb1ELb0EN7cutlass10bfloat16_tE19Flash_kernel_traitsILi32ELi128ELi128ELi8ES3_EEEEvNS_16Flash_bwd_paramsE,"aw",@nobits
	.sectionflags	@""
	.align	16


//--------------------- .nv.shared._ZN5flash27flash_bwd_convert_dq_kernelI23Flash_bwd_kernel_traitsILi32ELi128ELi128ELi8ELi4ELi4ELi4ELb0ELb0EN7cutlass10bfloat16_tE19Flash_kernel_traitsILi32ELi128ELi128ELi8ES3_EEEEvNS_16Flash_bwd_paramsEi --------------------------
	.section	.nv.shared._ZN5flash27flash_bwd_convert_dq_kernelI23Flash_bwd_kernel_traitsILi32ELi128ELi128ELi8ELi4ELi4ELi4ELb0ELb0EN7cutlass10bfloat16_tE19Flash_kernel_traitsILi32ELi128ELi128ELi8ES3_EEEEvNS_16Flash_bwd_paramsEi,"aw",@nobits
	.sectionflags	@""
	.align	16


//--------------------- .nv.shared._ZN5flash44flash_bwd_dq_dk_dv_loop_seqk_parallel_kernelI23Flash_bwd_kernel_traitsILi32ELi128ELi128ELi8ELi4ELi4ELi4ELb0ELb0EN7cutlass10bfloat16_tE19Flash_kernel_traitsILi32ELi128ELi128ELi8ES3_EELb1ELb1ELb0ELb0ELb0ELb0ELb0EEEvNS_16Flash_bwd_paramsE --------------------------
	.section	.nv.shared._ZN5flash44flash_bwd_dq_dk_dv_loop_seqk_parallel_kernelI23Flash_bwd_kernel_traitsILi32ELi128ELi128ELi8ELi4ELi4ELi4ELb0ELb0EN7cutlass10bfloat16_tE19Flash_kernel_traitsILi32ELi128ELi128ELi8ES3_EELb1ELb1ELb0ELb0ELb0ELb0ELb0EEEvNS_16Flash_bwd_paramsE,"aw",@nobits
	.sectionflags	@""
	.align	16


//--------------------- .nv.shared._ZN5flash44flash_bwd_dq_dk_dv_loop_seqk_parallel_kernelI23Flash_bwd_kernel_traitsILi32ELi128ELi128ELi8ELi4ELi4ELi4ELb0ELb0EN7cutlass10bfloat16_tE19Flash_kernel_traitsILi32ELi128ELi128ELi8ES3_EELb0ELb1ELb0ELb0ELb0ELb0ELb1EEEvNS_16Flash_bwd_paramsE --------------------------
	.section	.nv.shared._ZN5flash44flash_bwd_dq_dk_dv_loop_seqk_parallel_kernelI23Flash_bwd_kernel_traitsILi32ELi128ELi128ELi8ELi4ELi4ELi4ELb0ELb0EN7cutlass10bfloat16_tE19Flash_kernel_traitsILi32ELi128ELi128ELi8ES3_EELb0ELb1ELb0ELb0ELb0ELb0ELb1EEEvNS_16Flash_bwd_paramsE,"aw",@nobits
	.sectionflags	@""
	.align	16


//--------------------- .nv.shared._ZN5flash44flash_bwd_dq_dk_dv_loop_seqk_parallel_kernelI23Flash_bwd_kernel_traitsILi32ELi128ELi128ELi8ELi4ELi4ELi4ELb0ELb0EN7cutlass10bfloat16_tE19Flash_kernel_traitsILi32ELi128ELi128ELi8ES3_EELb1ELb1ELb0ELb0ELb1ELb1ELb0EEEvNS_16Flash_bwd_paramsE --------------------------
	.section	.nv.shared._ZN5flash44flash_bwd_dq_dk_dv_loop_seqk_parallel_kernelI23Flash_bwd_kernel_traitsILi32ELi128ELi128ELi8ELi4ELi4ELi4ELb0ELb0EN7cutlass10bfloat16_tE19Flash_kernel_traitsILi32ELi128ELi128ELi8ES3_EELb1ELb1ELb0ELb0ELb1ELb1ELb0EEEvNS_16Flash_bwd_paramsE,"aw",@nobits
	.sectionflags	@""
	.align	16


//--------------------- .nv.shared._ZN5flash44flash_bwd_dq_dk_dv_loop_seqk_parallel_kernelI23Flash_bwd_kernel_traitsILi32ELi128ELi128ELi8ELi4ELi4ELi4ELb0ELb0EN7cutlass10bfloat16_tE19Flash_kernel_traitsILi32ELi128ELi128ELi8ES3_EELb0ELb1ELb0ELb0ELb1ELb1ELb1EEEvNS_16Flash_bwd_paramsE --------------------------
	.section	.nv.shared._ZN5flash44flash_bwd_dq_dk_dv_loop_seqk_parallel_kernelI23Flash_bwd_kernel_traitsILi32ELi128ELi128ELi8ELi4ELi4ELi4ELb0ELb0EN7cutlass10bfloat16_tE19Flash_kernel_traitsILi32ELi128ELi128ELi8ES3_EELb0ELb1ELb0ELb0ELb1ELb1ELb1EEEvNS_16Flash_bwd_paramsE,"aw",@nobits
	.sectionflags	@""
	.align	16


//--------------------- .nv.shared._ZN5flash44flash_bwd_dq_dk_dv_loop_seqk_parallel_kernelI23Flash_bwd_kernel_traitsILi32ELi128ELi128ELi8ELi4ELi4ELi4ELb0ELb0EN7cutlass10bfloat16_tE19Flash_kernel_traitsILi32ELi128ELi128ELi8ES3_EELb1ELb1ELb0ELb0ELb0ELb1ELb0EEEvNS_16Flash_bwd_paramsE --------------------------
	.section	.nv.shared._ZN5flash44flash_bwd_dq_dk_dv_loop_seqk_parallel_kernelI23Flash_bwd_kernel_traitsILi32ELi128ELi128ELi8ELi4ELi4ELi4ELb0ELb0EN7cutlass10bfloat16_tE19Flash_kernel_traitsILi32ELi128ELi128ELi8ES3_EELb1ELb1ELb0ELb0ELb0ELb1ELb0EEEvNS_16Flash_bwd_paramsE,"aw",@nobits
	.sectionflags	@""
	.align	16


//--------------------- .nv.shared._ZN5flash44flash_bwd_dq_dk_dv_loop_seqk_parallel_kernelI23Flash_bwd_kernel_traitsILi32ELi128ELi128ELi8ELi4ELi4ELi4ELb0ELb0EN7cutlass10bfloat16_tE19Flash_kernel_traitsILi32ELi128ELi128ELi8ES3_EELb0ELb1ELb0ELb0ELb0ELb1ELb1EEEvNS_16Flash_bwd_paramsE --------------------------
	.section	.nv.shared._ZN5flash44flash_bwd_dq_dk_dv_loop_seqk_parallel_kernelI23Flash_bwd_kernel_traitsILi32ELi128ELi128ELi8ELi4ELi4ELi4ELb0ELb0EN7cutlass10bfloat16_tE19Flash_kernel_traitsILi32ELi128ELi128ELi8ES3_EELb0ELb1ELb0ELb0ELb0ELb1ELb1EEEvNS_16Flash_bwd_paramsE,"aw",@nobits
	.sectionflags	@""
	.align	16


//--------------------- .nv.shared._ZN5flash44flash_bwd_dq_dk_dv_loop_seqk_parallel_kernelI23Flash_bwd_kernel_traitsILi32ELi128ELi128ELi8ELi4ELi4ELi4ELb0ELb0EN7cutlass10bfloat16_tE19Flash_kernel_traitsILi32ELi128ELi128ELi8ES3_EELb1ELb1ELb0ELb1ELb0ELb0ELb0EEEvNS_16Flash_bwd_paramsE --------------------------
	.section	.nv.shared._ZN5flash44flash_bwd_dq_dk_dv_loop_seqk_parallel_kernelI23Flash_bwd_kernel_traitsILi32ELi128ELi128ELi8ELi4ELi4ELi4ELb0ELb0EN7cutlass10bfloat16_tE19Flash_kernel_traitsILi32ELi128ELi128ELi8ES3_EELb1ELb1ELb0ELb1ELb0ELb0ELb0EEEvNS_16Flash_bwd_paramsE,"aw",@nobits
	.sectionflags	@""
	.align	16


//--------------------- .nv.shared._ZN5flash44flash_bwd_dq_dk_dv_loop_seqk_parallel_kernelI23Flash_bwd_kernel_traitsILi32ELi128ELi128ELi8ELi4ELi4ELi4ELb0ELb0EN7cutlass10bfloat16_tE19Flash_kernel_traitsILi32ELi128ELi128ELi8ES3_EELb0ELb1ELb0ELb1ELb0ELb0ELb1EEEvNS_16Flash_bwd_paramsE --------------------------
	.section	.nv.shared._ZN5flash44flash_bwd_dq_dk_dv_loop_seqk_parallel_kernelI23Flash_bwd_kernel_traitsILi32ELi128ELi128ELi8ELi4ELi4ELi4ELb0ELb0EN7cutlass10bfloat16_tE19Flash_kernel_traitsILi32ELi128ELi128ELi8ES3_EELb0ELb1ELb0ELb1ELb0ELb0ELb1EEEvNS_16Flash_bwd_paramsE,"aw",@nobits
	.sectionflags	@""
	.align	16


//--------------------- .nv.shared._ZN5flash25flash_bwd_dot_do_o_kernelILb0E23Flash_bwd_kernel_traitsILi32ELi128ELi128ELi8ELi4ELi4ELi4ELb0ELb0EN7cutlass10bfloat16_tE19Flash_kernel_traitsILi32ELi128ELi128ELi8ES3_EEEEvNS_16Flash_bwd_paramsE --------------------------
	.section	.nv.shared._ZN5flash25flash_bwd_dot_do_o_kernelILb0E23Flash_bwd_kernel_traitsILi32ELi128ELi128ELi8ELi4ELi4ELi4ELb0ELb0EN7cutlass10bfloat16_tE19Flash_kernel_traitsILi32ELi128ELi128ELi8ES3_EEEEvNS_16Flash_bwd_paramsE,"aw",@nobits
	.sectionflags	@""
	.align	16


//--------------------- .nv.shared._ZN5flash25flash_bwd_dot_do_o_kernelILb1E23Flash_bwd_kernel_traitsILi32ELi128ELi128ELi8ELi4ELi4ELi4ELb0ELb0EN7cutlass10bfloat16_tE19Flash_kernel_traitsILi32ELi128ELi128ELi8ES3_EEEEvNS_16Flash_bwd_paramsE --------------------------
	.section	.nv.shared._ZN5flash25flash_bwd_dot_do_o_kernelILb1E23Flash_bwd_kernel_traitsILi32ELi128ELi128ELi8ELi4ELi4ELi4ELb0ELb0EN7cutlass10bfloat16_tE19Flash_kernel_traitsILi32ELi128ELi128ELi8ES3_EEEEvNS_16Flash_bwd_paramsE,"aw",@nobits
	.sectionflags	@""
	.align	16
